//
// Generated by NVIDIA NVVM Compiler
//
// Compiler Build ID: CL-36424714
// Cuda compilation tools, release 13.0, V13.0.88
// Based on NVVM 20.0.0
//

.version 9.0
.target sm_100
.address_size 64

	// .globl	_Z17activeResetKernelPii
.extern .func  (.param .b32 func_retval0) vprintf
(
	.param .b64 vprintf_param_0,
	.param .b64 vprintf_param_1
)
;
// _ZZN3cub18CUB_300001_SM_10006detail4scan16DeviceScanKernelINS2_10policy_hubIiiijN4cuda3std3__44plusIvEEE10Policy1000EN6thrust24THRUST_300001_SM_1000_NS10device_ptrIiEESF_NS0_13ScanTileStateIiLb1EEES9_NS1_10InputValueIiPiEEjiLb0EiEEvT0_T1_T2_iT3_T4_T5_E12temp_storage has been demoted
// _ZZN3cub18CUB_300001_SM_10006detail4scan16DeviceScanKernelINS2_10policy_hubIiiimN4cuda3std3__44plusIvEEE10Policy1000EN6thrust24THRUST_300001_SM_1000_NS10device_ptrIiEESF_NS0_13ScanTileStateIiLb1EEES9_NS1_10InputValueIiPiEEmiLb0EiEEvT0_T1_T2_iT3_T4_T5_E12temp_storage has been demoted
.global .align 1 .b8 _ZN34_INTERNAL_0cc9e0b6_4_k_cu_55f434c74cuda3std3__45__cpo5beginE[1];
.global .align 1 .b8 _ZN34_INTERNAL_0cc9e0b6_4_k_cu_55f434c74cuda3std3__45__cpo3endE[1];
.global .align 1 .b8 _ZN34_INTERNAL_0cc9e0b6_4_k_cu_55f434c74cuda3std3__45__cpo6cbeginE[1];
.global .align 1 .b8 _ZN34_INTERNAL_0cc9e0b6_4_k_cu_55f434c74cuda3std3__45__cpo4cendE[1];
.global .align 1 .b8 _ZN34_INTERNAL_0cc9e0b6_4_k_cu_55f434c74cuda3std3__45__cpo6rbeginE[1];
.global .align 1 .b8 _ZN34_INTERNAL_0cc9e0b6_4_k_cu_55f434c74cuda3std3__45__cpo4rendE[1];
.global .align 1 .b8 _ZN34_INTERNAL_0cc9e0b6_4_k_cu_55f434c74cuda3std3__45__cpo7crbeginE[1];
.global .align 1 .b8 _ZN34_INTERNAL_0cc9e0b6_4_k_cu_55f434c74cuda3std3__45__cpo5crendE[1];
.global .align 1 .b8 _ZN34_INTERNAL_0cc9e0b6_4_k_cu_55f434c74cuda3std3__436_GLOBAL__N__0cc9e0b6_4_k_cu_55f434c76ignoreE[1];
.global .align 1 .b8 _ZN34_INTERNAL_0cc9e0b6_4_k_cu_55f434c74cuda3std3__419piecewise_constructE[1];
.global .align 1 .b8 _ZN34_INTERNAL_0cc9e0b6_4_k_cu_55f434c74cuda3std3__48in_placeE[1];
.global .align 1 .b8 _ZN34_INTERNAL_0cc9e0b6_4_k_cu_55f434c74cuda3std3__420unreachable_sentinelE[1];
.global .align 1 .b8 _ZN34_INTERNAL_0cc9e0b6_4_k_cu_55f434c74cuda3std3__47nulloptE[1];
.global .align 1 .b8 _ZN34_INTERNAL_0cc9e0b6_4_k_cu_55f434c74cuda3std3__48unexpectE[1];
.global .align 1 .b8 _ZN34_INTERNAL_0cc9e0b6_4_k_cu_55f434c74cuda3std6ranges3__45__cpo4swapE[1];
.global .align 1 .b8 _ZN34_INTERNAL_0cc9e0b6_4_k_cu_55f434c74cuda3std6ranges3__45__cpo9iter_moveE[1];
.global .align 1 .b8 _ZN34_INTERNAL_0cc9e0b6_4_k_cu_55f434c74cuda3std6ranges3__45__cpo5beginE[1];
.global .align 1 .b8 _ZN34_INTERNAL_0cc9e0b6_4_k_cu_55f434c74cuda3std6ranges3__45__cpo3endE[1];
.global .align 1 .b8 _ZN34_INTERNAL_0cc9e0b6_4_k_cu_55f434c74cuda3std6ranges3__45__cpo6cbeginE[1];
.global .align 1 .b8 _ZN34_INTERNAL_0cc9e0b6_4_k_cu_55f434c74cuda3std6ranges3__45__cpo4cendE[1];
.global .align 1 .b8 _ZN34_INTERNAL_0cc9e0b6_4_k_cu_55f434c74cuda3std6ranges3__45__cpo7advanceE[1];
.global .align 1 .b8 _ZN34_INTERNAL_0cc9e0b6_4_k_cu_55f434c74cuda3std6ranges3__45__cpo9iter_swapE[1];
.global .align 1 .b8 _ZN34_INTERNAL_0cc9e0b6_4_k_cu_55f434c74cuda3std6ranges3__45__cpo4nextE[1];
.global .align 1 .b8 _ZN34_INTERNAL_0cc9e0b6_4_k_cu_55f434c74cuda3std6ranges3__45__cpo4prevE[1];
.global .align 1 .b8 _ZN34_INTERNAL_0cc9e0b6_4_k_cu_55f434c74cuda3std6ranges3__45__cpo4dataE[1];
.global .align 1 .b8 _ZN34_INTERNAL_0cc9e0b6_4_k_cu_55f434c74cuda3std6ranges3__45__cpo5cdataE[1];
.global .align 1 .b8 _ZN34_INTERNAL_0cc9e0b6_4_k_cu_55f434c74cuda3std6ranges3__45__cpo4sizeE[1];
.global .align 1 .b8 _ZN34_INTERNAL_0cc9e0b6_4_k_cu_55f434c74cuda3std6ranges3__45__cpo5ssizeE[1];
.global .align 1 .b8 _ZN34_INTERNAL_0cc9e0b6_4_k_cu_55f434c74cuda3std6ranges3__45__cpo8distanceE[1];
.global .align 1 .b8 _ZN34_INTERNAL_0cc9e0b6_4_k_cu_55f434c76thrust24THRUST_300001_SM_1000_NS8cuda_cub3parE[1];
.global .align 1 .b8 _ZN34_INTERNAL_0cc9e0b6_4_k_cu_55f434c76thrust24THRUST_300001_SM_1000_NS8cuda_cub10par_nosyncE[1];
.global .align 1 .b8 _ZN34_INTERNAL_0cc9e0b6_4_k_cu_55f434c76thrust24THRUST_300001_SM_1000_NS6system6detail10sequential3seqE[1];
.global .align 1 .b8 _ZN34_INTERNAL_0cc9e0b6_4_k_cu_55f434c76thrust24THRUST_300001_SM_1000_NS6system3cpp3parE[1];
.global .align 1 .b8 _ZN34_INTERNAL_0cc9e0b6_4_k_cu_55f434c76thrust24THRUST_300001_SM_1000_NS12placeholders2_1E[1];
.global .align 1 .b8 _ZN34_INTERNAL_0cc9e0b6_4_k_cu_55f434c76thrust24THRUST_300001_SM_1000_NS12placeholders2_2E[1];
.global .align 1 .b8 _ZN34_INTERNAL_0cc9e0b6_4_k_cu_55f434c76thrust24THRUST_300001_SM_1000_NS12placeholders2_3E[1];
.global .align 1 .b8 _ZN34_INTERNAL_0cc9e0b6_4_k_cu_55f434c76thrust24THRUST_300001_SM_1000_NS12placeholders2_4E[1];
.global .align 1 .b8 _ZN34_INTERNAL_0cc9e0b6_4_k_cu_55f434c76thrust24THRUST_300001_SM_1000_NS12placeholders2_5E[1];
.global .align 1 .b8 _ZN34_INTERNAL_0cc9e0b6_4_k_cu_55f434c76thrust24THRUST_300001_SM_1000_NS12placeholders2_6E[1];
.global .align 1 .b8 _ZN34_INTERNAL_0cc9e0b6_4_k_cu_55f434c76thrust24THRUST_300001_SM_1000_NS12placeholders2_7E[1];
.global .align 1 .b8 _ZN34_INTERNAL_0cc9e0b6_4_k_cu_55f434c76thrust24THRUST_300001_SM_1000_NS12placeholders2_8E[1];
.global .align 1 .b8 _ZN34_INTERNAL_0cc9e0b6_4_k_cu_55f434c76thrust24THRUST_300001_SM_1000_NS12placeholders2_9E[1];
.global .align 1 .b8 _ZN34_INTERNAL_0cc9e0b6_4_k_cu_55f434c76thrust24THRUST_300001_SM_1000_NS12placeholders3_10E[1];
.global .align 1 .b8 _ZN34_INTERNAL_0cc9e0b6_4_k_cu_55f434c76thrust24THRUST_300001_SM_1000_NS3seqE[1];
.global .align 1 .b8 _ZN34_INTERNAL_0cc9e0b6_4_k_cu_55f434c76thrust24THRUST_300001_SM_1000_NS6deviceE[1];
.global .align 1 .b8 $str$3[23] = {73, 110, 118, 97, 108, 105, 100, 32, 98, 111, 97, 114, 100, 33, 33, 33, 32, 45, 32, 37, 100, 10};
.extern .shared .align 16 .b8 _ZN6thrust24THRUST_300001_SM_1000_NS8cuda_cub4core6detail5shmemE[];

.visible .entry _Z17activeResetKernelPii(
	.param .u64 .ptr .align 1 _Z17activeResetKernelPii_param_0,
	.param .u32 _Z17activeResetKernelPii_param_1
)
{
	.reg .pred 	%p<2>;
	.reg .b32 	%r<7>;
	.reg .b64 	%rd<5>;

	ld.param.u64 	%rd1, [_Z17activeResetKernelPii_param_0];
	ld.param.u32 	%r2, [_Z17activeResetKernelPii_param_1];
	mov.u32 	%r3, %ctaid.x;
	mov.u32 	%r4, %ntid.x;
	mov.u32 	%r5, %tid.x;
	mad.lo.s32 	%r1, %r3, %r4, %r5;
	setp.ge.s32 	%p1, %r1, %r2;
	@%p1 bra 	$L__BB0_2;
	cvta.to.global.u64 	%rd2, %rd1;
	mul.wide.s32 	%rd3, %r1, 4;
	add.s64 	%rd4, %rd2, %rd3;
	mov.b32 	%r6, 0;
	st.global.u32 	[%rd4], %r6;
$L__BB0_2:
	ret;

}
	// .globl	_Z10copyKernelP6SudokuS0_PiS1_S1_iib
.visible .entry _Z10copyKernelP6SudokuS0_PiS1_S1_iib(
	.param .u64 .ptr .align 1 _Z10copyKernelP6SudokuS0_PiS1_S1_iib_param_0,
	.param .u64 .ptr .align 1 _Z10copyKernelP6SudokuS0_PiS1_S1_iib_param_1,
	.param .u64 .ptr .align 1 _Z10copyKernelP6SudokuS0_PiS1_S1_iib_param_2,
	.param .u64 .ptr .align 1 _Z10copyKernelP6SudokuS0_PiS1_S1_iib_param_3,
	.param .u64 .ptr .align 1 _Z10copyKernelP6SudokuS0_PiS1_S1_iib_param_4,
	.param .u32 _Z10copyKernelP6SudokuS0_PiS1_S1_iib_param_5,
	.param .u32 _Z10copyKernelP6SudokuS0_PiS1_S1_iib_param_6,
	.param .u8 _Z10copyKernelP6SudokuS0_PiS1_S1_iib_param_7
)
{
	.reg .pred 	%p<6>;
	.reg .b16 	%rs<2>;
	.reg .b32 	%r<10>;
	.reg .b64 	%rd<27>;

	ld.param.u64 	%rd6, [_Z10copyKernelP6SudokuS0_PiS1_S1_iib_param_0];
	ld.param.u64 	%rd7, [_Z10copyKernelP6SudokuS0_PiS1_S1_iib_param_1];
	ld.param.u64 	%rd8, [_Z10copyKernelP6SudokuS0_PiS1_S1_iib_param_2];
	ld.param.u64 	%rd9, [_Z10copyKernelP6SudokuS0_PiS1_S1_iib_param_3];
	ld.param.u64 	%rd10, [_Z10copyKernelP6SudokuS0_PiS1_S1_iib_param_4];
	ld.param.u32 	%r2, [_Z10copyKernelP6SudokuS0_PiS1_S1_iib_param_5];
	mov.u32 	%r3, %ctaid.x;
	mov.u32 	%r4, %ntid.x;
	mov.u32 	%r5, %tid.x;
	mad.lo.s32 	%r1, %r3, %r4, %r5;
	setp.eq.s32 	%p1, %r1, 0;
	setp.ge.s32 	%p2, %r1, %r2;
	or.pred  	%p3, %p1, %p2;
	@%p3 bra 	$L__BB1_5;
	cvta.to.global.u64 	%rd11, %rd10;
	mul.wide.s32 	%rd12, %r1, 4;
	add.s64 	%rd13, %rd11, %rd12;
	ld.global.u32 	%r6, [%rd13];
	setp.ne.s32 	%p4, %r6, 1;
	@%p4 bra 	$L__BB1_5;
	cvta.to.global.u64 	%rd15, %rd9;
	add.s64 	%rd1, %rd15, %rd12;
	ld.global.u32 	%r7, [%rd1];
	cvta.to.global.u64 	%rd17, %rd7;
	mul.wide.s32 	%rd18, %r7, 164;
	add.s64 	%rd2, %rd17, %rd18;
	cvta.to.global.u64 	%rd19, %rd6;
	mul.wide.s32 	%rd20, %r1, 164;
	add.s64 	%rd3, %rd19, %rd20;
	mov.b64 	%rd26, 0;
$L__BB1_3:
	add.s64 	%rd21, %rd3, %rd26;
	ld.global.u8 	%rs1, [%rd21];
	add.s64 	%rd22, %rd2, %rd26;
	st.global.u8 	[%rd22], %rs1;
	add.s64 	%rd5, %rd26, 1;
	setp.lt.u64 	%p5, %rd26, 163;
	mov.u64 	%rd26, %rd5;
	@%p5 bra 	$L__BB1_3;
	ld.global.u32 	%r8, [%rd1];
	cvta.to.global.u64 	%rd23, %rd8;
	mul.wide.s32 	%rd24, %r8, 4;
	add.s64 	%rd25, %rd23, %rd24;
	mov.b32 	%r9, 1;
	st.global.u32 	[%rd25], %r9;
$L__BB1_5:
	ret;

}
	// .globl	_Z16copyActiveKernelPiS_i
.visible .entry _Z16copyActiveKernelPiS_i(
	.param .u64 .ptr .align 1 _Z16copyActiveKernelPiS_i_param_0,
	.param .u64 .ptr .align 1 _Z16copyActiveKernelPiS_i_param_1,
	.param .u32 _Z16copyActiveKernelPiS_i_param_2
)
{
	.reg .pred 	%p<2>;
	.reg .b32 	%r<7>;
	.reg .b64 	%rd<8>;

	ld.param.u64 	%rd1, [_Z16copyActiveKernelPiS_i_param_0];
	ld.param.u64 	%rd2, [_Z16copyActiveKernelPiS_i_param_1];
	ld.param.u32 	%r2, [_Z16copyActiveKernelPiS_i_param_2];
	mov.u32 	%r3, %ctaid.x;
	mov.u32 	%r4, %ntid.x;
	mov.u32 	%r5, %tid.x;
	mad.lo.s32 	%r1, %r3, %r4, %r5;
	setp.ge.s32 	%p1, %r1, %r2;
	@%p1 bra 	$L__BB2_2;
	cvta.to.global.u64 	%rd3, %rd1;
	cvta.to.global.u64 	%rd4, %rd2;
	mul.wide.s32 	%rd5, %r1, 4;
	add.s64 	%rd6, %rd3, %rd5;
	ld.global.u32 	%r6, [%rd6];
	add.s64 	%rd7, %rd4, %rd5;
	st.global.u32 	[%rd7], %r6;
$L__BB2_2:
	ret;

}
	// .globl	_Z12sudokuKernelP6SudokuPii
.visible .entry _Z12sudokuKernelP6SudokuPii(
	.param .u64 .ptr .align 1 _Z12sudokuKernelP6SudokuPii_param_0,
	.param .u64 .ptr .align 1 _Z12sudokuKernelP6SudokuPii_param_1,
	.param .u32 _Z12sudokuKernelP6SudokuPii_param_2
)
{
	.local .align 8 .b8 	__local_depot3[176];
	.reg .b64 	%SP;
	.reg .b64 	%SPL;
	.reg .pred 	%p<135>;
	.reg .b16 	%rs<520>;
	.reg .b32 	%r<244>;
	.reg .b64 	%rd<135>;

	mov.u64 	%SPL, __local_depot3;
	cvta.local.u64 	%SP, %SPL;
	ld.param.u64 	%rd51, [_Z12sudokuKernelP6SudokuPii_param_0];
	ld.param.u64 	%rd52, [_Z12sudokuKernelP6SudokuPii_param_1];
	ld.param.u32 	%r28, [_Z12sudokuKernelP6SudokuPii_param_2];
	cvta.to.global.u64 	%rd1, %rd51;
	cvta.to.global.u64 	%rd2, %rd52;
	add.u64 	%rd3, %SPL, 0;
	mov.u32 	%r29, %ctaid.x;
	mov.u32 	%r30, %ntid.x;
	mov.u32 	%r31, %tid.x;
	mad.lo.s32 	%r1, %r29, %r30, %r31;
	setp.gt.s32 	%p1, %r1, %r28;
	@%p1 bra 	$L__BB3_107;
	ld.global.u32 	%r32, [%rd2];
	setp.eq.s32 	%p2, %r32, 1;
	@%p2 bra 	$L__BB3_107;
	mul.wide.s32 	%rd55, %r1, 164;
	add.s64 	%rd4, %rd1, %rd55;
	mov.b64 	%rd124, 0;
$L__BB3_3:
	add.s64 	%rd56, %rd4, %rd124;
	ld.global.u8 	%rs96, [%rd56];
	add.s64 	%rd57, %rd3, %rd124;
	st.local.u8 	[%rd57], %rs96;
	add.s64 	%rd6, %rd124, 1;
	setp.lt.u64 	%p3, %rd124, 163;
	mov.u64 	%rd124, %rd6;
	@%p3 bra 	$L__BB3_3;
	mul.wide.s32 	%rd58, %r1, 4;
	add.s64 	%rd7, %rd2, %rd58;
	ld.global.u32 	%r33, [%rd7];
	setp.eq.s32 	%p4, %r33, 0;
	@%p4 bra 	$L__BB3_107;
	mov.b32 	%r242, 0;
$L__BB3_6:
	mul.wide.u32 	%rd59, %r242, 9;
	add.s64 	%rd8, %rd3, %rd59;
	mul.hi.u32 	%r36, %r242, -1431655765;
	shr.u32 	%r37, %r36, 1;
	mul.lo.s32 	%r38, %r37, 3;
	ld.local.u8 	%rs1, [%rd8];
	cvt.u32.u16 	%r39, %rs1;
	and.b32  	%r40, %r39, 255;
	mov.b32 	%r41, 1;
	shl.b32 	%r42, %r41, %r40;
	cvt.u16.u32 	%rs2, %r42;
	ld.local.u8 	%rs3, [%rd8+1];
	cvt.u32.u16 	%r43, %rs3;
	and.b32  	%r44, %r43, 255;
	shl.b32 	%r3, %r41, %r44;
	cvt.u16.u32 	%rs4, %r3;
	mul.wide.u32 	%rd60, %r38, 9;
	add.s64 	%rd9, %rd3, %rd60;
	mov.b32 	%r243, 0;
	mov.u16 	%rs497, %rs1;
$L__BB3_7:
	setp.eq.s16 	%p5, %rs1, 0;
	and.b16  	%rs98, %rs497, 255;
	setp.eq.s16 	%p6, %rs98, 0;
	selp.b16 	%rs497, 0, %rs1, %p6;
	selp.b16 	%rs99, 0, %rs2, %p5;
	selp.b16 	%rs7, 0, %rs99, %p6;
	cvt.u32.u16 	%r45, %rs7;
	and.b32  	%r46, %r3, %r45;
	setp.ne.s32 	%p7, %r46, 0;
	@%p7 bra 	$L__BB3_33;
	setp.eq.s16 	%p8, %rs3, 0;
	selp.b16 	%rs101, 0, %rs4, %p8;
	or.b16  	%rs8, %rs7, %rs101;
	ld.local.u8 	%rs9, [%rd8+2];
	cvt.u32.u16 	%r47, %rs8;
	cvt.u32.u16 	%r48, %rs9;
	and.b32  	%r49, %r48, 255;
	mov.b32 	%r50, 1;
	shl.b32 	%r5, %r50, %r49;
	and.b32  	%r51, %r5, %r47;
	setp.ne.s32 	%p9, %r51, 0;
	@%p9 bra 	$L__BB3_33;
	setp.eq.s16 	%p10, %rs9, 0;
	cvt.u16.u32 	%rs103, %r5;
	selp.b16 	%rs104, 0, %rs103, %p10;
	or.b16  	%rs10, %rs8, %rs104;
	ld.local.u8 	%rs11, [%rd8+3];
	cvt.u32.u16 	%r52, %rs10;
	cvt.u32.u16 	%r53, %rs11;
	and.b32  	%r54, %r53, 255;
	mov.b32 	%r55, 1;
	shl.b32 	%r6, %r55, %r54;
	and.b32  	%r56, %r6, %r52;
	setp.ne.s32 	%p11, %r56, 0;
	@%p11 bra 	$L__BB3_33;
	setp.eq.s16 	%p12, %rs11, 0;
	cvt.u16.u32 	%rs106, %r6;
	selp.b16 	%rs107, 0, %rs106, %p12;
	or.b16  	%rs12, %rs10, %rs107;
	ld.local.u8 	%rs13, [%rd8+4];
	cvt.u32.u16 	%r57, %rs12;
	cvt.u32.u16 	%r58, %rs13;
	and.b32  	%r59, %r58, 255;
	mov.b32 	%r60, 1;
	shl.b32 	%r7, %r60, %r59;
	and.b32  	%r61, %r7, %r57;
	setp.ne.s32 	%p13, %r61, 0;
	@%p13 bra 	$L__BB3_33;
	setp.eq.s16 	%p14, %rs13, 0;
	cvt.u16.u32 	%rs109, %r7;
	selp.b16 	%rs110, 0, %rs109, %p14;
	or.b16  	%rs14, %rs12, %rs110;
	ld.local.u8 	%rs15, [%rd8+5];
	cvt.u32.u16 	%r62, %rs14;
	cvt.u32.u16 	%r63, %rs15;
	and.b32  	%r64, %r63, 255;
	mov.b32 	%r65, 1;
	shl.b32 	%r8, %r65, %r64;
	and.b32  	%r66, %r8, %r62;
	setp.ne.s32 	%p15, %r66, 0;
	@%p15 bra 	$L__BB3_33;
	setp.eq.s16 	%p16, %rs15, 0;
	cvt.u16.u32 	%rs112, %r8;
	selp.b16 	%rs113, 0, %rs112, %p16;
	or.b16  	%rs16, %rs14, %rs113;
	ld.local.u8 	%rs17, [%rd8+6];
	cvt.u32.u16 	%r67, %rs16;
	cvt.u32.u16 	%r68, %rs17;
	and.b32  	%r69, %r68, 255;
	mov.b32 	%r70, 1;
	shl.b32 	%r9, %r70, %r69;
	and.b32  	%r71, %r9, %r67;
	setp.ne.s32 	%p17, %r71, 0;
	@%p17 bra 	$L__BB3_33;
	setp.eq.s16 	%p18, %rs17, 0;
	cvt.u16.u32 	%rs115, %r9;
	selp.b16 	%rs116, 0, %rs115, %p18;
	or.b16  	%rs18, %rs16, %rs116;
	ld.local.u8 	%rs19, [%rd8+7];
	cvt.u32.u16 	%r72, %rs18;
	cvt.u32.u16 	%r73, %rs19;
	and.b32  	%r74, %r73, 255;
	mov.b32 	%r75, 1;
	shl.b32 	%r10, %r75, %r74;
	and.b32  	%r76, %r10, %r72;
	setp.ne.s32 	%p19, %r76, 0;
	@%p19 bra 	$L__BB3_33;
	setp.eq.s16 	%p20, %rs19, 0;
	cvt.u16.u32 	%rs118, %r10;
	selp.b16 	%rs119, 0, %rs118, %p20;
	or.b16  	%rs120, %rs18, %rs119;
	ld.local.u8 	%r77, [%rd8+8];
	cvt.u32.u16 	%r78, %rs120;
	shr.u32 	%r79, %r78, %r77;
	and.b32  	%r80, %r79, 1;
	setp.eq.b32 	%p21, %r80, 1;
	@%p21 bra 	$L__BB3_33;
	cvt.u64.u32 	%rd61, %r243;
	add.s64 	%rd10, %rd3, %rd61;
	ld.local.u8 	%r81, [%rd10];
	setp.eq.s32 	%p22, %r81, 0;
	mov.b32 	%r82, 1;
	shl.b32 	%r83, %r82, %r81;
	cvt.u16.u32 	%rs121, %r83;
	selp.b16 	%rs20, 0, %rs121, %p22;
	ld.local.u8 	%rs21, [%rd10+9];
	cvt.u32.u16 	%r84, %rs20;
	cvt.u32.u16 	%r85, %rs21;
	and.b32  	%r86, %r85, 255;
	shl.b32 	%r11, %r82, %r86;
	and.b32  	%r87, %r11, %r84;
	setp.ne.s32 	%p23, %r87, 0;
	@%p23 bra 	$L__BB3_33;
	setp.eq.s16 	%p24, %rs21, 0;
	cvt.u16.u32 	%rs123, %r11;
	selp.b16 	%rs124, 0, %rs123, %p24;
	or.b16  	%rs22, %rs20, %rs124;
	ld.local.u8 	%rs23, [%rd10+18];
	cvt.u32.u16 	%r88, %rs22;
	cvt.u32.u16 	%r89, %rs23;
	and.b32  	%r90, %r89, 255;
	mov.b32 	%r91, 1;
	shl.b32 	%r12, %r91, %r90;
	and.b32  	%r92, %r12, %r88;
	setp.ne.s32 	%p25, %r92, 0;
	@%p25 bra 	$L__BB3_33;
	setp.eq.s16 	%p26, %rs23, 0;
	cvt.u16.u32 	%rs126, %r12;
	selp.b16 	%rs127, 0, %rs126, %p26;
	or.b16  	%rs24, %rs22, %rs127;
	ld.local.u8 	%rs25, [%rd10+27];
	cvt.u32.u16 	%r93, %rs24;
	cvt.u32.u16 	%r94, %rs25;
	and.b32  	%r95, %r94, 255;
	mov.b32 	%r96, 1;
	shl.b32 	%r13, %r96, %r95;
	and.b32  	%r97, %r13, %r93;
	setp.ne.s32 	%p27, %r97, 0;
	@%p27 bra 	$L__BB3_33;
	setp.eq.s16 	%p28, %rs25, 0;
	cvt.u16.u32 	%rs129, %r13;
	selp.b16 	%rs130, 0, %rs129, %p28;
	or.b16  	%rs26, %rs24, %rs130;
	ld.local.u8 	%rs27, [%rd10+36];
	cvt.u32.u16 	%r98, %rs26;
	cvt.u32.u16 	%r99, %rs27;
	and.b32  	%r100, %r99, 255;
	mov.b32 	%r101, 1;
	shl.b32 	%r14, %r101, %r100;
	and.b32  	%r102, %r14, %r98;
	setp.ne.s32 	%p29, %r102, 0;
	@%p29 bra 	$L__BB3_33;
	setp.eq.s16 	%p30, %rs27, 0;
	cvt.u16.u32 	%rs132, %r14;
	selp.b16 	%rs133, 0, %rs132, %p30;
	or.b16  	%rs28, %rs26, %rs133;
	ld.local.u8 	%rs29, [%rd10+45];
	cvt.u32.u16 	%r103, %rs28;
	cvt.u32.u16 	%r104, %rs29;
	and.b32  	%r105, %r104, 255;
	mov.b32 	%r106, 1;
	shl.b32 	%r15, %r106, %r105;
	and.b32  	%r107, %r15, %r103;
	setp.ne.s32 	%p31, %r107, 0;
	@%p31 bra 	$L__BB3_33;
	setp.eq.s16 	%p32, %rs29, 0;
	cvt.u16.u32 	%rs135, %r15;
	selp.b16 	%rs136, 0, %rs135, %p32;
	or.b16  	%rs30, %rs28, %rs136;
	ld.local.u8 	%rs31, [%rd10+54];
	cvt.u32.u16 	%r108, %rs30;
	cvt.u32.u16 	%r109, %rs31;
	and.b32  	%r110, %r109, 255;
	mov.b32 	%r111, 1;
	shl.b32 	%r16, %r111, %r110;
	and.b32  	%r112, %r16, %r108;
	setp.ne.s32 	%p33, %r112, 0;
	@%p33 bra 	$L__BB3_33;
	setp.eq.s16 	%p34, %rs31, 0;
	cvt.u16.u32 	%rs138, %r16;
	selp.b16 	%rs139, 0, %rs138, %p34;
	or.b16  	%rs32, %rs30, %rs139;
	ld.local.u8 	%rs33, [%rd10+63];
	cvt.u32.u16 	%r113, %rs32;
	cvt.u32.u16 	%r114, %rs33;
	and.b32  	%r115, %r114, 255;
	mov.b32 	%r116, 1;
	shl.b32 	%r17, %r116, %r115;
	and.b32  	%r117, %r17, %r113;
	setp.ne.s32 	%p35, %r117, 0;
	@%p35 bra 	$L__BB3_33;
	setp.eq.s16 	%p36, %rs33, 0;
	cvt.u16.u32 	%rs141, %r17;
	selp.b16 	%rs142, 0, %rs141, %p36;
	or.b16  	%rs143, %rs32, %rs142;
	ld.local.u8 	%r118, [%rd10+72];
	cvt.u32.u16 	%r119, %rs143;
	shr.u32 	%r120, %r119, %r118;
	and.b32  	%r121, %r120, 1;
	setp.eq.b32 	%p37, %r121, 1;
	@%p37 bra 	$L__BB3_33;
	mul.hi.u32 	%r122, %r243, -1431655765;
	shr.u32 	%r123, %r122, 1;
	mul.lo.s32 	%r124, %r123, 3;
	cvt.u64.u32 	%rd62, %r124;
	add.s64 	%rd11, %rd9, %rd62;
	ld.local.u8 	%r125, [%rd11];
	setp.eq.s32 	%p38, %r125, 0;
	mov.b32 	%r126, 1;
	shl.b32 	%r127, %r126, %r125;
	cvt.u16.u32 	%rs144, %r127;
	selp.b16 	%rs34, 0, %rs144, %p38;
	ld.local.u8 	%rs35, [%rd11+1];
	cvt.u32.u16 	%r128, %rs34;
	cvt.u32.u16 	%r129, %rs35;
	and.b32  	%r130, %r129, 255;
	shl.b32 	%r18, %r126, %r130;
	and.b32  	%r131, %r18, %r128;
	setp.ne.s32 	%p39, %r131, 0;
	@%p39 bra 	$L__BB3_33;
	setp.eq.s16 	%p40, %rs35, 0;
	cvt.u16.u32 	%rs146, %r18;
	selp.b16 	%rs147, 0, %rs146, %p40;
	or.b16  	%rs36, %rs147, %rs34;
	ld.local.u8 	%rs37, [%rd11+2];
	cvt.u32.u16 	%r132, %rs36;
	cvt.u32.u16 	%r133, %rs37;
	and.b32  	%r134, %r133, 255;
	mov.b32 	%r135, 1;
	shl.b32 	%r19, %r135, %r134;
	and.b32  	%r136, %r19, %r132;
	setp.ne.s32 	%p41, %r136, 0;
	@%p41 bra 	$L__BB3_33;
	setp.eq.s16 	%p42, %rs37, 0;
	cvt.u16.u32 	%rs149, %r19;
	selp.b16 	%rs150, 0, %rs149, %p42;
	or.b16  	%rs38, %rs150, %rs36;
	ld.local.u8 	%rs39, [%rd11+9];
	cvt.u32.u16 	%r137, %rs38;
	cvt.u32.u16 	%r138, %rs39;
	and.b32  	%r139, %r138, 255;
	mov.b32 	%r140, 1;
	shl.b32 	%r20, %r140, %r139;
	and.b32  	%r141, %r20, %r137;
	setp.ne.s32 	%p43, %r141, 0;
	@%p43 bra 	$L__BB3_33;
	setp.eq.s16 	%p44, %rs39, 0;
	cvt.u16.u32 	%rs152, %r20;
	selp.b16 	%rs153, 0, %rs152, %p44;
	or.b16  	%rs40, %rs153, %rs38;
	ld.local.u8 	%rs41, [%rd11+10];
	cvt.u32.u16 	%r142, %rs40;
	cvt.u32.u16 	%r143, %rs41;
	and.b32  	%r144, %r143, 255;
	mov.b32 	%r145, 1;
	shl.b32 	%r21, %r145, %r144;
	and.b32  	%r146, %r21, %r142;
	setp.ne.s32 	%p45, %r146, 0;
	@%p45 bra 	$L__BB3_33;
	setp.eq.s16 	%p46, %rs41, 0;
	cvt.u16.u32 	%rs155, %r21;
	selp.b16 	%rs156, 0, %rs155, %p46;
	or.b16  	%rs42, %rs156, %rs40;
	ld.local.u8 	%rs43, [%rd11+11];
	cvt.u32.u16 	%r147, %rs42;
	cvt.u32.u16 	%r148, %rs43;
	and.b32  	%r149, %r148, 255;
	mov.b32 	%r150, 1;
	shl.b32 	%r22, %r150, %r149;
	and.b32  	%r151, %r22, %r147;
	setp.ne.s32 	%p47, %r151, 0;
	@%p47 bra 	$L__BB3_33;
	setp.eq.s16 	%p48, %rs43, 0;
	cvt.u16.u32 	%rs158, %r22;
	selp.b16 	%rs159, 0, %rs158, %p48;
	or.b16  	%rs44, %rs159, %rs42;
	ld.local.u8 	%rs45, [%rd11+18];
	cvt.u32.u16 	%r152, %rs44;
	cvt.u32.u16 	%r153, %rs45;
	and.b32  	%r154, %r153, 255;
	mov.b32 	%r155, 1;
	shl.b32 	%r23, %r155, %r154;
	and.b32  	%r156, %r23, %r152;
	setp.ne.s32 	%p49, %r156, 0;
	@%p49 bra 	$L__BB3_33;
	setp.eq.s16 	%p50, %rs45, 0;
	cvt.u16.u32 	%rs161, %r23;
	selp.b16 	%rs162, 0, %rs161, %p50;
	or.b16  	%rs46, %rs162, %rs44;
	ld.local.u8 	%rs47, [%rd11+19];
	cvt.u32.u16 	%r157, %rs46;
	cvt.u32.u16 	%r158, %rs47;
	and.b32  	%r159, %r158, 255;
	mov.b32 	%r160, 1;
	shl.b32 	%r24, %r160, %r159;
	and.b32  	%r161, %r24, %r157;
	setp.ne.s32 	%p51, %r161, 0;
	@%p51 bra 	$L__BB3_33;
	setp.eq.s16 	%p52, %rs47, 0;
	cvt.u16.u32 	%rs164, %r24;
	selp.b16 	%rs165, 0, %rs164, %p52;
	or.b16  	%rs166, %rs165, %rs46;
	ld.local.u8 	%r162, [%rd11+20];
	cvt.u32.u16 	%r163, %rs166;
	shr.u32 	%r164, %r163, %r162;
	and.b32  	%r165, %r164, 1;
	setp.eq.b32 	%p53, %r165, 1;
	@%p53 bra 	$L__BB3_33;
	add.s32 	%r243, %r243, 1;
	setp.ne.s32 	%p54, %r243, 9;
	@%p54 bra 	$L__BB3_7;
	add.s32 	%r242, %r242, 1;
	setp.eq.s32 	%p55, %r242, 9;
	@%p55 bra 	$L__BB3_34;
	bra.uni 	$L__BB3_6;
$L__BB3_33:
	add.u64 	%rd63, %SP, 168;
	add.u64 	%rd64, %SPL, 168;
	st.local.u32 	[%rd64], %r1;
	mov.u64 	%rd65, $str$3;
	cvta.global.u64 	%rd66, %rd65;
	{ // callseq 0, 0
	.param .b64 param0;
	st.param.b64 	[param0], %rd66;
	.param .b64 param1;
	st.param.b64 	[param1], %rd63;
	.param .b32 retval0;
	call.uni (retval0), 
	vprintf, 
	(
	param0, 
	param1
	);
	ld.param.b32 	%r166, [retval0];
	} // callseq 0
$L__BB3_34:
	ld.local.v2.u8 	{%rs167, %rs168}, [%rd3+136];
	setp.gt.u16 	%p56, %rs167, 8;
	selp.b16 	%rs169, -1, %rs167, %p56;
	selp.s16 	%rs170, -1, 0, %p56;
	cvt.u32.u16 	%r168, %rs168;
	cvt.u32.u16 	%r169, %rs169;
	cvt.s32.s8 	%r170, %r169;
	setp.gt.s32 	%p57, %r168, %r170;
	setp.lt.u16 	%p58, %rs168, 9;
	and.pred  	%p59, %p57, %p58;
	selp.b16 	%rs171, %rs168, %rs169, %p59;
	selp.b16 	%rs172, 1, %rs170, %p59;
	ld.local.v2.u8 	{%rs173, %rs174}, [%rd3+138];
	cvt.u32.u16 	%r171, %rs173;
	cvt.u32.u16 	%r172, %rs171;
	cvt.s32.s8 	%r173, %r172;
	setp.gt.s32 	%p60, %r171, %r173;
	setp.lt.u16 	%p61, %rs173, 9;
	and.pred  	%p62, %p60, %p61;
	selp.b16 	%rs175, %rs173, %rs171, %p62;
	selp.b16 	%rs176, 2, %rs172, %p62;
	cvt.u32.u16 	%r174, %rs174;
	cvt.u32.u16 	%r175, %rs175;
	cvt.s32.s8 	%r176, %r175;
	setp.gt.s32 	%p63, %r174, %r176;
	setp.lt.u16 	%p64, %rs174, 9;
	and.pred  	%p65, %p63, %p64;
	selp.b16 	%rs177, %rs174, %rs175, %p65;
	selp.b16 	%rs178, 3, %rs176, %p65;
	ld.local.v2.u8 	{%rs179, %rs180}, [%rd3+140];
	cvt.u32.u16 	%r177, %rs179;
	cvt.u32.u16 	%r178, %rs177;
	cvt.s32.s8 	%r179, %r178;
	setp.gt.s32 	%p66, %r177, %r179;
	setp.lt.u16 	%p67, %rs179, 9;
	and.pred  	%p68, %p66, %p67;
	selp.b16 	%rs181, %rs179, %rs177, %p68;
	selp.b16 	%rs182, 4, %rs178, %p68;
	cvt.u32.u16 	%r180, %rs180;
	cvt.u32.u16 	%r181, %rs181;
	cvt.s32.s8 	%r182, %r181;
	setp.gt.s32 	%p69, %r180, %r182;
	setp.lt.u16 	%p70, %rs180, 9;
	and.pred  	%p71, %p69, %p70;
	selp.b16 	%rs183, %rs180, %rs181, %p71;
	selp.b16 	%rs184, 5, %rs182, %p71;
	ld.local.v2.u8 	{%rs185, %rs186}, [%rd3+142];
	cvt.u32.u16 	%r183, %rs185;
	cvt.u32.u16 	%r184, %rs183;
	cvt.s32.s8 	%r185, %r184;
	setp.gt.s32 	%p72, %r183, %r185;
	setp.lt.u16 	%p73, %rs185, 9;
	and.pred  	%p74, %p72, %p73;
	selp.b16 	%rs187, %rs185, %rs183, %p74;
	selp.b16 	%rs188, 6, %rs184, %p74;
	cvt.u32.u16 	%r186, %rs186;
	cvt.u32.u16 	%r187, %rs187;
	cvt.s32.s8 	%r188, %r187;
	setp.gt.s32 	%p75, %r186, %r188;
	setp.lt.u16 	%p76, %rs186, 9;
	and.pred  	%p77, %p75, %p76;
	selp.b16 	%rs189, %rs186, %rs187, %p77;
	selp.b16 	%rs190, 7, %rs188, %p77;
	ld.local.u8 	%r189, [%rd3+144];
	setp.lt.u32 	%p78, %r189, 9;
	cvt.u32.u16 	%r190, %rs189;
	cvt.s32.s8 	%r191, %r190;
	setp.gt.s32 	%p79, %r189, %r191;
	selp.b16 	%rs191, 8, %rs190, %p78;
	selp.b16 	%rs48, %rs191, %rs190, %p79;
	and.b16  	%rs192, %rs48, 255;
	setp.ne.s16 	%p80, %rs192, 255;
	@%p80 bra 	$L__BB3_38;
	mov.b64 	%rd125, 0;
$L__BB3_36:
	add.s64 	%rd122, %rd3, %rd125;
	ld.local.u8 	%rs496, [%rd122];
	add.s64 	%rd123, %rd1, %rd125;
	st.global.u8 	[%rd123], %rs496;
	add.s64 	%rd15, %rd125, 1;
	setp.lt.u64 	%p134, %rd125, 163;
	mov.u64 	%rd125, %rd15;
	@%p134 bra 	$L__BB3_36;
	mov.b32 	%r241, 1;
	st.global.u32 	[%rd2], %r241;
	bra.uni 	$L__BB3_107;
$L__BB3_38:
	cvt.u64.u16 	%rd67, %rs48;
	and.b64  	%rd12, %rd67, 255;
	cvt.u32.u16 	%r192, %rs48;
	and.b32  	%r193, %r192, 255;
	mul.wide.u32 	%rd68, %r193, 9;
	add.s64 	%rd13, %rd3, %rd68;
	ld.local.u8 	%rs193, [%rd13];
	setp.ne.s16 	%p81, %rs193, 0;
	ld.local.u8 	%rs194, [%rd3+145];
	selp.b16 	%rs500, -1, %rs194, %p81;
	selp.s16 	%rs501, -1, 0, %p81;
	ld.local.u8 	%rs195, [%rd13+1];
	setp.eq.s16 	%p82, %rs195, 0;
	@%p82 bra 	$L__BB3_39;
	bra.uni 	$L__BB3_40;
$L__BB3_39:
	ld.local.u8 	%rs196, [%rd3+146];
	cvt.u32.u16 	%r194, %rs196;
	and.b32  	%r195, %r194, 255;
	cvt.u32.u16 	%r196, %rs500;
	cvt.s32.s8 	%r197, %r196;
	setp.gt.s32 	%p83, %r195, %r197;
	selp.b16 	%rs500, %rs196, %rs500, %p83;
	selp.b16 	%rs501, 1, %rs501, %p83;
$L__BB3_40:
	ld.local.u8 	%rs197, [%rd13+2];
	setp.ne.s16 	%p84, %rs197, 0;
	@%p84 bra 	$L__BB3_42;
	ld.local.u8 	%rs198, [%rd3+147];
	cvt.u32.u16 	%r198, %rs198;
	and.b32  	%r199, %r198, 255;
	cvt.u32.u16 	%r200, %rs500;
	cvt.s32.s8 	%r201, %r200;
	setp.gt.s32 	%p85, %r199, %r201;
	selp.b16 	%rs500, %rs198, %rs500, %p85;
	selp.b16 	%rs501, 2, %rs501, %p85;
$L__BB3_42:
	ld.local.u8 	%rs199, [%rd13+3];
	setp.ne.s16 	%p86, %rs199, 0;
	@%p86 bra 	$L__BB3_44;
	ld.local.u8 	%rs200, [%rd3+148];
	cvt.u32.u16 	%r202, %rs200;
	and.b32  	%r203, %r202, 255;
	cvt.u32.u16 	%r204, %rs500;
	cvt.s32.s8 	%r205, %r204;
	setp.gt.s32 	%p87, %r203, %r205;
	selp.b16 	%rs500, %rs200, %rs500, %p87;
	selp.b16 	%rs501, 3, %rs501, %p87;
$L__BB3_44:
	ld.local.u8 	%rs201, [%rd13+4];
	setp.ne.s16 	%p88, %rs201, 0;
	@%p88 bra 	$L__BB3_46;
	ld.local.u8 	%rs202, [%rd3+149];
	cvt.u32.u16 	%r206, %rs202;
	and.b32  	%r207, %r206, 255;
	cvt.u32.u16 	%r208, %rs500;
	cvt.s32.s8 	%r209, %r208;
	setp.gt.s32 	%p89, %r207, %r209;
	selp.b16 	%rs500, %rs202, %rs500, %p89;
	selp.b16 	%rs501, 4, %rs501, %p89;
$L__BB3_46:
	ld.local.u8 	%rs203, [%rd13+5];
	setp.ne.s16 	%p90, %rs203, 0;
	@%p90 bra 	$L__BB3_48;
	ld.local.u8 	%rs204, [%rd3+150];
	cvt.u32.u16 	%r210, %rs204;
	and.b32  	%r211, %r210, 255;
	cvt.u32.u16 	%r212, %rs500;
	cvt.s32.s8 	%r213, %r212;
	setp.gt.s32 	%p91, %r211, %r213;
	selp.b16 	%rs500, %rs204, %rs500, %p91;
	selp.b16 	%rs501, 5, %rs501, %p91;
$L__BB3_48:
	ld.local.u8 	%rs205, [%rd13+6];
	setp.ne.s16 	%p92, %rs205, 0;
	@%p92 bra 	$L__BB3_50;
	ld.local.u8 	%rs206, [%rd3+151];
	cvt.u32.u16 	%r214, %rs206;
	and.b32  	%r215, %r214, 255;
	cvt.u32.u16 	%r216, %rs500;
	cvt.s32.s8 	%r217, %r216;
	setp.gt.s32 	%p93, %r215, %r217;
	selp.b16 	%rs500, %rs206, %rs500, %p93;
	selp.b16 	%rs501, 6, %rs501, %p93;
$L__BB3_50:
	ld.local.u8 	%rs207, [%rd13+7];
	setp.ne.s16 	%p94, %rs207, 0;
	@%p94 bra 	$L__BB3_52;
	ld.local.u8 	%rs208, [%rd3+152];
	cvt.u32.u16 	%r218, %rs208;
	and.b32  	%r219, %r218, 255;
	cvt.u32.u16 	%r220, %rs500;
	cvt.s32.s8 	%r221, %r220;
	setp.gt.s32 	%p95, %r219, %r221;
	selp.b16 	%rs500, %rs208, %rs500, %p95;
	selp.b16 	%rs501, 7, %rs501, %p95;
$L__BB3_52:
	ld.local.u8 	%rs209, [%rd13+8];
	setp.eq.s16 	%p96, %rs209, 0;
	ld.local.u8 	%rs210, [%rd3+153];
	cvt.u32.u16 	%r222, %rs210;
	and.b32  	%r223, %r222, 255;
	cvt.u32.u16 	%r224, %rs500;
	cvt.s32.s8 	%r225, %r224;
	setp.gt.s32 	%p97, %r223, %r225;
	selp.b16 	%rs212, 8, %rs501, %p97;
	selp.b16 	%rs213, %rs212, %rs501, %p96;
	mul.lo.s16 	%rs215, %rs192, 171;
	shr.u16 	%rs216, %rs215, 9;
	and.b16  	%rs217, %rs213, 255;
	mul.lo.s16 	%rs218, %rs217, 171;
	shr.u16 	%rs219, %rs218, 9;
	mad.lo.s16 	%rs220, %rs216, 3, %rs219;
	mad.lo.s64 	%rd16, %rd12, -7, %rd13;
	cvt.u64.u16 	%rd69, %rs213;
	and.b64  	%rd70, %rd69, 255;
	cvt.u32.u16 	%r226, %rs213;
	and.b32  	%r227, %r226, 255;
	mul.wide.u32 	%rd71, %r227, 2;
	add.s64 	%rd17, %rd3, %rd71;
	cvt.u64.u16 	%rd72, %rs220;
	and.b64  	%rd73, %rd72, 255;
	cvt.u32.u16 	%r228, %rs220;
	and.b32  	%r229, %r228, 255;
	mul.wide.u32 	%rd74, %r229, 2;
	add.s64 	%rd18, %rd3, %rd74;
	add.s64 	%rd19, %rd13, %rd70;
	sub.s64 	%rd20, %rd16, %rd12;
	sub.s64 	%rd21, %rd17, %rd70;
	sub.s64 	%rd22, %rd18, %rd73;
	mad.lo.s32 	%r230, %r1, 9, %r28;
	add.s32 	%r27, %r230, -9;
	ld.local.u16 	%rs513, [%rd16+82];
	and.b16  	%rs221, %rs513, 2;
	setp.ne.s16 	%p98, %rs221, 0;
	mul.wide.s32 	%rd75, %r27, 4;
	add.s64 	%rd23, %rd2, %rd75;
	@%p98 bra 	$L__BB3_58;
	ld.local.u8 	%rs222, [%rd17+100];
	and.b16  	%rs223, %rs222, 2;
	setp.ne.s16 	%p99, %rs223, 0;
	@%p99 bra 	$L__BB3_58;
	ld.local.u8 	%rs224, [%rd18+118];
	and.b16  	%rs225, %rs224, 2;
	setp.ne.s16 	%p100, %rs225, 0;
	@%p100 bra 	$L__BB3_58;
	mov.b16 	%rs226, 1;
	st.local.u8 	[%rd19], %rs226;
	ld.local.u16 	%rs227, [%rd16+82];
	or.b16  	%rs228, %rs227, 2;
	st.local.u16 	[%rd16+82], %rs228;
	ld.local.u16 	%rs229, [%rd17+100];
	or.b16  	%rs230, %rs229, 2;
	st.local.u16 	[%rd17+100], %rs230;
	ld.local.u16 	%rs231, [%rd18+118];
	or.b16  	%rs232, %rs231, 2;
	st.local.u16 	[%rd18+118], %rs232;
	ld.local.u8 	%rs233, [%rd20+136];
	add.s16 	%rs234, %rs233, 1;
	st.local.u8 	[%rd20+136], %rs234;
	ld.local.u8 	%rs235, [%rd21+145];
	add.s16 	%rs236, %rs235, 1;
	st.local.u8 	[%rd21+145], %rs236;
	ld.local.u8 	%rs237, [%rd22+154];
	add.s16 	%rs238, %rs237, 1;
	st.local.u8 	[%rd22+154], %rs238;
	mul.wide.s32 	%rd77, %r27, 164;
	add.s64 	%rd78, %rd77, %rd1;
	add.s64 	%rd24, %rd78, 164;
	mov.b64 	%rd126, 0;
$L__BB3_56:
	add.s64 	%rd79, %rd3, %rd126;
	ld.local.u8 	%rs239, [%rd79];
	add.s64 	%rd80, %rd24, %rd126;
	st.global.u8 	[%rd80], %rs239;
	add.s64 	%rd26, %rd126, 1;
	setp.lt.u64 	%p101, %rd126, 163;
	mov.u64 	%rd126, %rd26;
	@%p101 bra 	$L__BB3_56;
	mov.b32 	%r231, 1;
	st.global.u32 	[%rd23+4], %r231;
	ld.local.u16 	%rs240, [%rd16+82];
	and.b16  	%rs241, %rs240, -3;
	st.local.u16 	[%rd16+82], %rs241;
	ld.local.u16 	%rs242, [%rd17+100];
	and.b16  	%rs243, %rs242, -3;
	st.local.u16 	[%rd17+100], %rs243;
	ld.local.u16 	%rs244, [%rd18+118];
	and.b16  	%rs245, %rs244, -3;
	st.local.u16 	[%rd18+118], %rs245;
	ld.local.u8 	%rs246, [%rd20+136];
	add.s16 	%rs247, %rs246, -1;
	st.local.u8 	[%rd20+136], %rs247;
	ld.local.u8 	%rs248, [%rd21+145];
	add.s16 	%rs249, %rs248, -1;
	st.local.u8 	[%rd21+145], %rs249;
	ld.local.u8 	%rs250, [%rd22+154];
	add.s16 	%rs251, %rs250, -1;
	st.local.u8 	[%rd22+154], %rs251;
	mov.b16 	%rs252, 0;
	st.local.u8 	[%rd19], %rs252;
	ld.local.u16 	%rs513, [%rd16+82];
$L__BB3_58:
	and.b16  	%rs253, %rs513, 4;
	setp.ne.s16 	%p102, %rs253, 0;
	@%p102 bra 	$L__BB3_64;
	ld.local.u8 	%rs254, [%rd17+100];
	and.b16  	%rs255, %rs254, 4;
	setp.ne.s16 	%p103, %rs255, 0;
	@%p103 bra 	$L__BB3_64;
	ld.local.u8 	%rs256, [%rd18+118];
	and.b16  	%rs257, %rs256, 4;
	setp.ne.s16 	%p104, %rs257, 0;
	@%p104 bra 	$L__BB3_64;
	mov.b16 	%rs258, 2;
	st.local.u8 	[%rd19], %rs258;
	ld.local.u16 	%rs259, [%rd16+82];
	or.b16  	%rs260, %rs259, 4;
	st.local.u16 	[%rd16+82], %rs260;
	ld.local.u16 	%rs261, [%rd17+100];
	or.b16  	%rs262, %rs261, 4;
	st.local.u16 	[%rd17+100], %rs262;
	ld.local.u16 	%rs263, [%rd18+118];
	or.b16  	%rs264, %rs263, 4;
	st.local.u16 	[%rd18+118], %rs264;
	ld.local.u8 	%rs265, [%rd20+136];
	add.s16 	%rs266, %rs265, 1;
	st.local.u8 	[%rd20+136], %rs266;
	ld.local.u8 	%rs267, [%rd21+145];
	add.s16 	%rs268, %rs267, 1;
	st.local.u8 	[%rd21+145], %rs268;
	ld.local.u8 	%rs269, [%rd22+154];
	add.s16 	%rs270, %rs269, 1;
	st.local.u8 	[%rd22+154], %rs270;
	mul.wide.s32 	%rd82, %r27, 164;
	add.s64 	%rd83, %rd82, %rd1;
	add.s64 	%rd27, %rd83, 328;
	mov.b64 	%rd127, 0;
$L__BB3_62:
	add.s64 	%rd84, %rd3, %rd127;
	ld.local.u8 	%rs271, [%rd84];
	add.s64 	%rd85, %rd27, %rd127;
	st.global.u8 	[%rd85], %rs271;
	add.s64 	%rd29, %rd127, 1;
	setp.lt.u64 	%p105, %rd127, 163;
	mov.u64 	%rd127, %rd29;
	@%p105 bra 	$L__BB3_62;
	mov.b32 	%r232, 1;
	st.global.u32 	[%rd23+8], %r232;
	ld.local.u16 	%rs272, [%rd16+82];
	and.b16  	%rs273, %rs272, -5;
	st.local.u16 	[%rd16+82], %rs273;
	ld.local.u16 	%rs274, [%rd17+100];
	and.b16  	%rs275, %rs274, -5;
	st.local.u16 	[%rd17+100], %rs275;
	ld.local.u16 	%rs276, [%rd18+118];
	and.b16  	%rs277, %rs276, -5;
	st.local.u16 	[%rd18+118], %rs277;
	ld.local.u8 	%rs278, [%rd20+136];
	add.s16 	%rs279, %rs278, -1;
	st.local.u8 	[%rd20+136], %rs279;
	ld.local.u8 	%rs280, [%rd21+145];
	add.s16 	%rs281, %rs280, -1;
	st.local.u8 	[%rd21+145], %rs281;
	ld.local.u8 	%rs282, [%rd22+154];
	add.s16 	%rs283, %rs282, -1;
	st.local.u8 	[%rd22+154], %rs283;
	mov.b16 	%rs284, 0;
	st.local.u8 	[%rd19], %rs284;
	ld.local.u16 	%rs513, [%rd16+82];
$L__BB3_64:
	and.b16  	%rs285, %rs513, 8;
	setp.ne.s16 	%p106, %rs285, 0;
	@%p106 bra 	$L__BB3_70;
	ld.local.u8 	%rs286, [%rd17+100];
	and.b16  	%rs287, %rs286, 8;
	setp.ne.s16 	%p107, %rs287, 0;
	@%p107 bra 	$L__BB3_70;
	ld.local.u8 	%rs288, [%rd18+118];
	and.b16  	%rs289, %rs288, 8;
	setp.ne.s16 	%p108, %rs289, 0;
	@%p108 bra 	$L__BB3_70;
	mov.b16 	%rs290, 3;
	st.local.u8 	[%rd19], %rs290;
	ld.local.u16 	%rs291, [%rd16+82];
	or.b16  	%rs292, %rs291, 8;
	st.local.u16 	[%rd16+82], %rs292;
	ld.local.u16 	%rs293, [%rd17+100];
	or.b16  	%rs294, %rs293, 8;
	st.local.u16 	[%rd17+100], %rs294;
	ld.local.u16 	%rs295, [%rd18+118];
	or.b16  	%rs296, %rs295, 8;
	st.local.u16 	[%rd18+118], %rs296;
	ld.local.u8 	%rs297, [%rd20+136];
	add.s16 	%rs298, %rs297, 1;
	st.local.u8 	[%rd20+136], %rs298;
	ld.local.u8 	%rs299, [%rd21+145];
	add.s16 	%rs300, %rs299, 1;
	st.local.u8 	[%rd21+145], %rs300;
	ld.local.u8 	%rs301, [%rd22+154];
	add.s16 	%rs302, %rs301, 1;
	st.local.u8 	[%rd22+154], %rs302;
	mul.wide.s32 	%rd87, %r27, 164;
	add.s64 	%rd88, %rd87, %rd1;
	add.s64 	%rd30, %rd88, 492;
	mov.b64 	%rd128, 0;
$L__BB3_68:
	add.s64 	%rd89, %rd3, %rd128;
	ld.local.u8 	%rs303, [%rd89];
	add.s64 	%rd90, %rd30, %rd128;
	st.global.u8 	[%rd90], %rs303;
	add.s64 	%rd32, %rd128, 1;
	setp.lt.u64 	%p109, %rd128, 163;
	mov.u64 	%rd128, %rd32;
	@%p109 bra 	$L__BB3_68;
	mov.b32 	%r233, 1;
	st.global.u32 	[%rd23+12], %r233;
	ld.local.u16 	%rs304, [%rd16+82];
	and.b16  	%rs305, %rs304, -9;
	st.local.u16 	[%rd16+82], %rs305;
	ld.local.u16 	%rs306, [%rd17+100];
	and.b16  	%rs307, %rs306, -9;
	st.local.u16 	[%rd17+100], %rs307;
	ld.local.u16 	%rs308, [%rd18+118];
	and.b16  	%rs309, %rs308, -9;
	st.local.u16 	[%rd18+118], %rs309;
	ld.local.u8 	%rs310, [%rd20+136];
	add.s16 	%rs311, %rs310, -1;
	st.local.u8 	[%rd20+136], %rs311;
	ld.local.u8 	%rs312, [%rd21+145];
	add.s16 	%rs313, %rs312, -1;
	st.local.u8 	[%rd21+145], %rs313;
	ld.local.u8 	%rs314, [%rd22+154];
	add.s16 	%rs315, %rs314, -1;
	st.local.u8 	[%rd22+154], %rs315;
	mov.b16 	%rs316, 0;
	st.local.u8 	[%rd19], %rs316;
	ld.local.u16 	%rs513, [%rd16+82];
$L__BB3_70:
	and.b16  	%rs317, %rs513, 16;
	setp.ne.s16 	%p110, %rs317, 0;
	@%p110 bra 	$L__BB3_76;
	ld.local.u8 	%rs318, [%rd17+100];
	and.b16  	%rs319, %rs318, 16;
	setp.ne.s16 	%p111, %rs319, 0;
	@%p111 bra 	$L__BB3_76;
	ld.local.u8 	%rs320, [%rd18+118];
	and.b16  	%rs321, %rs320, 16;
	setp.ne.s16 	%p112, %rs321, 0;
	@%p112 bra 	$L__BB3_76;
	mov.b16 	%rs322, 4;
	st.local.u8 	[%rd19], %rs322;
	ld.local.u16 	%rs323, [%rd16+82];
	or.b16  	%rs324, %rs323, 16;
	st.local.u16 	[%rd16+82], %rs324;
	ld.local.u16 	%rs325, [%rd17+100];
	or.b16  	%rs326, %rs325, 16;
	st.local.u16 	[%rd17+100], %rs326;
	ld.local.u16 	%rs327, [%rd18+118];
	or.b16  	%rs328, %rs327, 16;
	st.local.u16 	[%rd18+118], %rs328;
	ld.local.u8 	%rs329, [%rd20+136];
	add.s16 	%rs330, %rs329, 1;
	st.local.u8 	[%rd20+136], %rs330;
	ld.local.u8 	%rs331, [%rd21+145];
	add.s16 	%rs332, %rs331, 1;
	st.local.u8 	[%rd21+145], %rs332;
	ld.local.u8 	%rs333, [%rd22+154];
	add.s16 	%rs334, %rs333, 1;
	st.local.u8 	[%rd22+154], %rs334;
	mul.wide.s32 	%rd92, %r27, 164;
	add.s64 	%rd93, %rd92, %rd1;
	add.s64 	%rd33, %rd93, 656;
	mov.b64 	%rd129, 0;
$L__BB3_74:
	add.s64 	%rd94, %rd3, %rd129;
	ld.local.u8 	%rs335, [%rd94];
	add.s64 	%rd95, %rd33, %rd129;
	st.global.u8 	[%rd95], %rs335;
	add.s64 	%rd35, %rd129, 1;
	setp.lt.u64 	%p113, %rd129, 163;
	mov.u64 	%rd129, %rd35;
	@%p113 bra 	$L__BB3_74;
	mov.b32 	%r234, 1;
	st.global.u32 	[%rd23+16], %r234;
	ld.local.u16 	%rs336, [%rd16+82];
	and.b16  	%rs337, %rs336, -17;
	st.local.u16 	[%rd16+82], %rs337;
	ld.local.u16 	%rs338, [%rd17+100];
	and.b16  	%rs339, %rs338, -17;
	st.local.u16 	[%rd17+100], %rs339;
	ld.local.u16 	%rs340, [%rd18+118];
	and.b16  	%rs341, %rs340, -17;
	st.local.u16 	[%rd18+118], %rs341;
	ld.local.u8 	%rs342, [%rd20+136];
	add.s16 	%rs343, %rs342, -1;
	st.local.u8 	[%rd20+136], %rs343;
	ld.local.u8 	%rs344, [%rd21+145];
	add.s16 	%rs345, %rs344, -1;
	st.local.u8 	[%rd21+145], %rs345;
	ld.local.u8 	%rs346, [%rd22+154];
	add.s16 	%rs347, %rs346, -1;
	st.local.u8 	[%rd22+154], %rs347;
	mov.b16 	%rs348, 0;
	st.local.u8 	[%rd19], %rs348;
	ld.local.u16 	%rs513, [%rd16+82];
$L__BB3_76:
	and.b16  	%rs349, %rs513, 32;
	setp.ne.s16 	%p114, %rs349, 0;
	@%p114 bra 	$L__BB3_82;
	ld.local.u8 	%rs350, [%rd17+100];
	and.b16  	%rs351, %rs350, 32;
	setp.ne.s16 	%p115, %rs351, 0;
	@%p115 bra 	$L__BB3_82;
	ld.local.u8 	%rs352, [%rd18+118];
	and.b16  	%rs353, %rs352, 32;
	setp.ne.s16 	%p116, %rs353, 0;
	@%p116 bra 	$L__BB3_82;
	mov.b16 	%rs354, 5;
	st.local.u8 	[%rd19], %rs354;
	ld.local.u16 	%rs355, [%rd16+82];
	or.b16  	%rs356, %rs355, 32;
	st.local.u16 	[%rd16+82], %rs356;
	ld.local.u16 	%rs357, [%rd17+100];
	or.b16  	%rs358, %rs357, 32;
	st.local.u16 	[%rd17+100], %rs358;
	ld.local.u16 	%rs359, [%rd18+118];
	or.b16  	%rs360, %rs359, 32;
	st.local.u16 	[%rd18+118], %rs360;
	ld.local.u8 	%rs361, [%rd20+136];
	add.s16 	%rs362, %rs361, 1;
	st.local.u8 	[%rd20+136], %rs362;
	ld.local.u8 	%rs363, [%rd21+145];
	add.s16 	%rs364, %rs363, 1;
	st.local.u8 	[%rd21+145], %rs364;
	ld.local.u8 	%rs365, [%rd22+154];
	add.s16 	%rs366, %rs365, 1;
	st.local.u8 	[%rd22+154], %rs366;
	mul.wide.s32 	%rd97, %r27, 164;
	add.s64 	%rd98, %rd97, %rd1;
	add.s64 	%rd36, %rd98, 820;
	mov.b64 	%rd130, 0;
$L__BB3_80:
	add.s64 	%rd99, %rd3, %rd130;
	ld.local.u8 	%rs367, [%rd99];
	add.s64 	%rd100, %rd36, %rd130;
	st.global.u8 	[%rd100], %rs367;
	add.s64 	%rd38, %rd130, 1;
	setp.lt.u64 	%p117, %rd130, 163;
	mov.u64 	%rd130, %rd38;
	@%p117 bra 	$L__BB3_80;
	mov.b32 	%r235, 1;
	st.global.u32 	[%rd23+20], %r235;
	ld.local.u16 	%rs368, [%rd16+82];
	and.b16  	%rs369, %rs368, -33;
	st.local.u16 	[%rd16+82], %rs369;
	ld.local.u16 	%rs370, [%rd17+100];
	and.b16  	%rs371, %rs370, -33;
	st.local.u16 	[%rd17+100], %rs371;
	ld.local.u16 	%rs372, [%rd18+118];
	and.b16  	%rs373, %rs372, -33;
	st.local.u16 	[%rd18+118], %rs373;
	ld.local.u8 	%rs374, [%rd20+136];
	add.s16 	%rs375, %rs374, -1;
	st.local.u8 	[%rd20+136], %rs375;
	ld.local.u8 	%rs376, [%rd21+145];
	add.s16 	%rs377, %rs376, -1;
	st.local.u8 	[%rd21+145], %rs377;
	ld.local.u8 	%rs378, [%rd22+154];
	add.s16 	%rs379, %rs378, -1;
	st.local.u8 	[%rd22+154], %rs379;
	mov.b16 	%rs380, 0;
	st.local.u8 	[%rd19], %rs380;
	ld.local.u16 	%rs513, [%rd16+82];
$L__BB3_82:
	and.b16  	%rs381, %rs513, 64;
	setp.ne.s16 	%p118, %rs381, 0;
	@%p118 bra 	$L__BB3_88;
	ld.local.u8 	%rs382, [%rd17+100];
	and.b16  	%rs383, %rs382, 64;
	setp.ne.s16 	%p119, %rs383, 0;
	@%p119 bra 	$L__BB3_88;
	ld.local.u8 	%rs384, [%rd18+118];
	and.b16  	%rs385, %rs384, 64;
	setp.ne.s16 	%p120, %rs385, 0;
	@%p120 bra 	$L__BB3_88;
	mov.b16 	%rs386, 6;
	st.local.u8 	[%rd19], %rs386;
	ld.local.u16 	%rs387, [%rd16+82];
	or.b16  	%rs388, %rs387, 64;
	st.local.u16 	[%rd16+82], %rs388;
	ld.local.u16 	%rs389, [%rd17+100];
	or.b16  	%rs390, %rs389, 64;
	st.local.u16 	[%rd17+100], %rs390;
	ld.local.u16 	%rs391, [%rd18+118];
	or.b16  	%rs392, %rs391, 64;
	st.local.u16 	[%rd18+118], %rs392;
	ld.local.u8 	%rs393, [%rd20+136];
	add.s16 	%rs394, %rs393, 1;
	st.local.u8 	[%rd20+136], %rs394;
	ld.local.u8 	%rs395, [%rd21+145];
	add.s16 	%rs396, %rs395, 1;
	st.local.u8 	[%rd21+145], %rs396;
	ld.local.u8 	%rs397, [%rd22+154];
	add.s16 	%rs398, %rs397, 1;
	st.local.u8 	[%rd22+154], %rs398;
	mul.wide.s32 	%rd102, %r27, 164;
	add.s64 	%rd103, %rd102, %rd1;
	add.s64 	%rd39, %rd103, 984;
	mov.b64 	%rd131, 0;
$L__BB3_86:
	add.s64 	%rd104, %rd3, %rd131;
	ld.local.u8 	%rs399, [%rd104];
	add.s64 	%rd105, %rd39, %rd131;
	st.global.u8 	[%rd105], %rs399;
	add.s64 	%rd41, %rd131, 1;
	setp.lt.u64 	%p121, %rd131, 163;
	mov.u64 	%rd131, %rd41;
	@%p121 bra 	$L__BB3_86;
	mov.b32 	%r236, 1;
	st.global.u32 	[%rd23+24], %r236;
	ld.local.u16 	%rs400, [%rd16+82];
	and.b16  	%rs401, %rs400, -65;
	st.local.u16 	[%rd16+82], %rs401;
	ld.local.u16 	%rs402, [%rd17+100];
	and.b16  	%rs403, %rs402, -65;
	st.local.u16 	[%rd17+100], %rs403;
	ld.local.u16 	%rs404, [%rd18+118];
	and.b16  	%rs405, %rs404, -65;
	st.local.u16 	[%rd18+118], %rs405;
	ld.local.u8 	%rs406, [%rd20+136];
	add.s16 	%rs407, %rs406, -1;
	st.local.u8 	[%rd20+136], %rs407;
	ld.local.u8 	%rs408, [%rd21+145];
	add.s16 	%rs409, %rs408, -1;
	st.local.u8 	[%rd21+145], %rs409;
	ld.local.u8 	%rs410, [%rd22+154];
	add.s16 	%rs411, %rs410, -1;
	st.local.u8 	[%rd22+154], %rs411;
	mov.b16 	%rs412, 0;
	st.local.u8 	[%rd19], %rs412;
	ld.local.u16 	%rs513, [%rd16+82];
$L__BB3_88:
	and.b16  	%rs413, %rs513, 128;
	setp.ne.s16 	%p122, %rs413, 0;
	@%p122 bra 	$L__BB3_94;
	ld.local.u8 	%rs414, [%rd17+100];
	and.b16  	%rs415, %rs414, 128;
	setp.ne.s16 	%p123, %rs415, 0;
	@%p123 bra 	$L__BB3_94;
	ld.local.u8 	%rs416, [%rd18+118];
	and.b16  	%rs417, %rs416, 128;
	setp.ne.s16 	%p124, %rs417, 0;
	@%p124 bra 	$L__BB3_94;
	mov.b16 	%rs418, 7;
	st.local.u8 	[%rd19], %rs418;
	ld.local.u16 	%rs419, [%rd16+82];
	or.b16  	%rs420, %rs419, 128;
	st.local.u16 	[%rd16+82], %rs420;
	ld.local.u16 	%rs421, [%rd17+100];
	or.b16  	%rs422, %rs421, 128;
	st.local.u16 	[%rd17+100], %rs422;
	ld.local.u16 	%rs423, [%rd18+118];
	or.b16  	%rs424, %rs423, 128;
	st.local.u16 	[%rd18+118], %rs424;
	ld.local.u8 	%rs425, [%rd20+136];
	add.s16 	%rs426, %rs425, 1;
	st.local.u8 	[%rd20+136], %rs426;
	ld.local.u8 	%rs427, [%rd21+145];
	add.s16 	%rs428, %rs427, 1;
	st.local.u8 	[%rd21+145], %rs428;
	ld.local.u8 	%rs429, [%rd22+154];
	add.s16 	%rs430, %rs429, 1;
	st.local.u8 	[%rd22+154], %rs430;
	mul.wide.s32 	%rd107, %r27, 164;
	add.s64 	%rd108, %rd107, %rd1;
	add.s64 	%rd42, %rd108, 1148;
	mov.b64 	%rd132, 0;
$L__BB3_92:
	add.s64 	%rd109, %rd3, %rd132;
	ld.local.u8 	%rs431, [%rd109];
	add.s64 	%rd110, %rd42, %rd132;
	st.global.u8 	[%rd110], %rs431;
	add.s64 	%rd44, %rd132, 1;
	setp.lt.u64 	%p125, %rd132, 163;
	mov.u64 	%rd132, %rd44;
	@%p125 bra 	$L__BB3_92;
	mov.b32 	%r237, 1;
	st.global.u32 	[%rd23+28], %r237;
	ld.local.u16 	%rs432, [%rd16+82];
	and.b16  	%rs433, %rs432, -129;
	st.local.u16 	[%rd16+82], %rs433;
	ld.local.u16 	%rs434, [%rd17+100];
	and.b16  	%rs435, %rs434, -129;
	st.local.u16 	[%rd17+100], %rs435;
	ld.local.u16 	%rs436, [%rd18+118];
	and.b16  	%rs437, %rs436, -129;
	st.local.u16 	[%rd18+118], %rs437;
	ld.local.u8 	%rs438, [%rd20+136];
	add.s16 	%rs439, %rs438, -1;
	st.local.u8 	[%rd20+136], %rs439;
	ld.local.u8 	%rs440, [%rd21+145];
	add.s16 	%rs441, %rs440, -1;
	st.local.u8 	[%rd21+145], %rs441;
	ld.local.u8 	%rs442, [%rd22+154];
	add.s16 	%rs443, %rs442, -1;
	st.local.u8 	[%rd22+154], %rs443;
	mov.b16 	%rs444, 0;
	st.local.u8 	[%rd19], %rs444;
	ld.local.u16 	%rs513, [%rd16+82];
$L__BB3_94:
	and.b16  	%rs445, %rs513, 256;
	setp.ne.s16 	%p126, %rs445, 0;
	@%p126 bra 	$L__BB3_100;
	ld.local.u8 	%rs446, [%rd17+101];
	and.b16  	%rs447, %rs446, 1;
	setp.eq.b16 	%p127, %rs447, 1;
	@%p127 bra 	$L__BB3_100;
	ld.local.u8 	%rs448, [%rd18+119];
	and.b16  	%rs449, %rs448, 1;
	setp.eq.b16 	%p128, %rs449, 1;
	@%p128 bra 	$L__BB3_100;
	mov.b16 	%rs450, 8;
	st.local.u8 	[%rd19], %rs450;
	ld.local.u16 	%rs451, [%rd16+82];
	or.b16  	%rs452, %rs451, 256;
	st.local.u16 	[%rd16+82], %rs452;
	ld.local.u16 	%rs453, [%rd17+100];
	or.b16  	%rs454, %rs453, 256;
	st.local.u16 	[%rd17+100], %rs454;
	ld.local.u16 	%rs455, [%rd18+118];
	or.b16  	%rs456, %rs455, 256;
	st.local.u16 	[%rd18+118], %rs456;
	ld.local.u8 	%rs457, [%rd20+136];
	add.s16 	%rs458, %rs457, 1;
	st.local.u8 	[%rd20+136], %rs458;
	ld.local.u8 	%rs459, [%rd21+145];
	add.s16 	%rs460, %rs459, 1;
	st.local.u8 	[%rd21+145], %rs460;
	ld.local.u8 	%rs461, [%rd22+154];
	add.s16 	%rs462, %rs461, 1;
	st.local.u8 	[%rd22+154], %rs462;
	mul.wide.s32 	%rd112, %r27, 164;
	add.s64 	%rd113, %rd112, %rd1;
	add.s64 	%rd45, %rd113, 1312;
	mov.b64 	%rd133, 0;
$L__BB3_98:
	add.s64 	%rd114, %rd3, %rd133;
	ld.local.u8 	%rs463, [%rd114];
	add.s64 	%rd115, %rd45, %rd133;
	st.global.u8 	[%rd115], %rs463;
	add.s64 	%rd47, %rd133, 1;
	setp.lt.u64 	%p129, %rd133, 163;
	mov.u64 	%rd133, %rd47;
	@%p129 bra 	$L__BB3_98;
	mov.b32 	%r238, 1;
	st.global.u32 	[%rd23+32], %r238;
	ld.local.u16 	%rs464, [%rd16+82];
	and.b16  	%rs465, %rs464, -257;
	st.local.u16 	[%rd16+82], %rs465;
	ld.local.u16 	%rs466, [%rd17+100];
	and.b16  	%rs467, %rs466, -257;
	st.local.u16 	[%rd17+100], %rs467;
	ld.local.u16 	%rs468, [%rd18+118];
	and.b16  	%rs469, %rs468, -257;
	st.local.u16 	[%rd18+118], %rs469;
	ld.local.u8 	%rs470, [%rd20+136];
	add.s16 	%rs471, %rs470, -1;
	st.local.u8 	[%rd20+136], %rs471;
	ld.local.u8 	%rs472, [%rd21+145];
	add.s16 	%rs473, %rs472, -1;
	st.local.u8 	[%rd21+145], %rs473;
	ld.local.u8 	%rs474, [%rd22+154];
	add.s16 	%rs475, %rs474, -1;
	st.local.u8 	[%rd22+154], %rs475;
	mov.b16 	%rs476, 0;
	st.local.u8 	[%rd19], %rs476;
	ld.local.u16 	%rs513, [%rd16+82];
$L__BB3_100:
	and.b16  	%rs477, %rs513, 512;
	setp.ne.s16 	%p130, %rs477, 0;
	@%p130 bra 	$L__BB3_106;
	ld.local.u8 	%rs478, [%rd17+101];
	and.b16  	%rs479, %rs478, 2;
	setp.ne.s16 	%p131, %rs479, 0;
	@%p131 bra 	$L__BB3_106;
	ld.local.u8 	%rs480, [%rd18+119];
	and.b16  	%rs481, %rs480, 2;
	setp.ne.s16 	%p132, %rs481, 0;
	@%p132 bra 	$L__BB3_106;
	mov.b16 	%rs482, 9;
	st.local.u8 	[%rd19], %rs482;
	ld.local.u16 	%rs483, [%rd16+82];
	or.b16  	%rs484, %rs483, 512;
	st.local.u16 	[%rd16+82], %rs484;
	ld.local.u16 	%rs485, [%rd17+100];
	or.b16  	%rs486, %rs485, 512;
	st.local.u16 	[%rd17+100], %rs486;
	ld.local.u16 	%rs487, [%rd18+118];
	or.b16  	%rs488, %rs487, 512;
	st.local.u16 	[%rd18+118], %rs488;
	ld.local.u8 	%rs489, [%rd20+136];
	add.s16 	%rs490, %rs489, 1;
	st.local.u8 	[%rd20+136], %rs490;
	ld.local.u8 	%rs491, [%rd21+145];
	add.s16 	%rs492, %rs491, 1;
	st.local.u8 	[%rd21+145], %rs492;
	ld.local.u8 	%rs493, [%rd22+154];
	add.s16 	%rs494, %rs493, 1;
	st.local.u8 	[%rd22+154], %rs494;
	mul.wide.s32 	%rd117, %r27, 164;
	add.s64 	%rd118, %rd117, %rd1;
	add.s64 	%rd48, %rd118, 1476;
	mov.b64 	%rd134, 0;
$L__BB3_104:
	add.s64 	%rd119, %rd3, %rd134;
	ld.local.u8 	%rs495, [%rd119];
	add.s64 	%rd120, %rd48, %rd134;
	st.global.u8 	[%rd120], %rs495;
	add.s64 	%rd50, %rd134, 1;
	setp.lt.u64 	%p133, %rd134, 163;
	mov.u64 	%rd134, %rd50;
	@%p133 bra 	$L__BB3_104;
	mov.b32 	%r239, 1;
	st.global.u32 	[%rd23+36], %r239;
$L__BB3_106:
	mov.b32 	%r240, 0;
	st.global.u32 	[%rd7], %r240;
$L__BB3_107:
	ret;

}
	// .globl	_ZN6thrust24THRUST_300001_SM_1000_NS8cuda_cub4core6detail13_kernel_agentINS1_8__reduce11ReduceAgentINS0_12zip_iteratorIN4cuda3std3__45tupleIJNS0_10device_ptrIiEENS0_17counting_iteratorIlNS0_11use_defaultESF_SF_EEEEEEEPNSB_IJilEEESJ_iNS1_9__extrema9arg_max_fIilNSA_4lessIiEEEEEEJSI_SK_iSP_EEEvDpT0_
.visible .entry _ZN6thrust24THRUST_300001_SM_1000_NS8cuda_cub4core6detail13_kernel_agentINS1_8__reduce11ReduceAgentINS0_12zip_iteratorIN4cuda3std3__45tupleIJNS0_10device_ptrIiEENS0_17counting_iteratorIlNS0_11use_defaultESF_SF_EEEEEEEPNSB_IJilEEESJ_iNS1_9__extrema9arg_max_fIilNSA_4lessIiEEEEEEJSI_SK_iSP_EEEvDpT0_(
	.param .align 8 .b8 _ZN6thrust24THRUST_300001_SM_1000_NS8cuda_cub4core6detail13_kernel_agentINS1_8__reduce11ReduceAgentINS0_12zip_iteratorIN4cuda3std3__45tupleIJNS0_10device_ptrIiEENS0_17counting_iteratorIlNS0_11use_defaultESF_SF_EEEEEEEPNSB_IJilEEESJ_iNS1_9__extrema9arg_max_fIilNSA_4lessIiEEEEEEJSI_SK_iSP_EEEvDpT0__param_0[16],
	.param .u64 .ptr .align 1 _ZN6thrust24THRUST_300001_SM_1000_NS8cuda_cub4core6detail13_kernel_agentINS1_8__reduce11ReduceAgentINS0_12zip_iteratorIN4cuda3std3__45tupleIJNS0_10device_ptrIiEENS0_17counting_iteratorIlNS0_11use_defaultESF_SF_EEEEEEEPNSB_IJilEEESJ_iNS1_9__extrema9arg_max_fIilNSA_4lessIiEEEEEEJSI_SK_iSP_EEEvDpT0__param_1,
	.param .u32 _ZN6thrust24THRUST_300001_SM_1000_NS8cuda_cub4core6detail13_kernel_agentINS1_8__reduce11ReduceAgentINS0_12zip_iteratorIN4cuda3std3__45tupleIJNS0_10device_ptrIiEENS0_17counting_iteratorIlNS0_11use_defaultESF_SF_EEEEEEEPNSB_IJilEEESJ_iNS1_9__extrema9arg_max_fIilNSA_4lessIiEEEEEEJSI_SK_iSP_EEEvDpT0__param_2,
	.param .align 1 .b8 _ZN6thrust24THRUST_300001_SM_1000_NS8cuda_cub4core6detail13_kernel_agentINS1_8__reduce11ReduceAgentINS0_12zip_iteratorIN4cuda3std3__45tupleIJNS0_10device_ptrIiEENS0_17counting_iteratorIlNS0_11use_defaultESF_SF_EEEEEEEPNSB_IJilEEESJ_iNS1_9__extrema9arg_max_fIilNSA_4lessIiEEEEEEJSI_SK_iSP_EEEvDpT0__param_3[1]
)
.maxntid 256
{
	.reg .pred 	%p<213>;
	.reg .b32 	%r<641>;
	.reg .b64 	%rd<305>;

	ld.param.u64 	%rd195, [_ZN6thrust24THRUST_300001_SM_1000_NS8cuda_cub4core6detail13_kernel_agentINS1_8__reduce11ReduceAgentINS0_12zip_iteratorIN4cuda3std3__45tupleIJNS0_10device_ptrIiEENS0_17counting_iteratorIlNS0_11use_defaultESF_SF_EEEEEEEPNSB_IJilEEESJ_iNS1_9__extrema9arg_max_fIilNSA_4lessIiEEEEEEJSI_SK_iSP_EEEvDpT0__param_0+8];
	ld.param.u64 	%rd194, [_ZN6thrust24THRUST_300001_SM_1000_NS8cuda_cub4core6detail13_kernel_agentINS1_8__reduce11ReduceAgentINS0_12zip_iteratorIN4cuda3std3__45tupleIJNS0_10device_ptrIiEENS0_17counting_iteratorIlNS0_11use_defaultESF_SF_EEEEEEEPNSB_IJilEEESJ_iNS1_9__extrema9arg_max_fIilNSA_4lessIiEEEEEEJSI_SK_iSP_EEEvDpT0__param_0];
	ld.param.u32 	%r205, [_ZN6thrust24THRUST_300001_SM_1000_NS8cuda_cub4core6detail13_kernel_agentINS1_8__reduce11ReduceAgentINS0_12zip_iteratorIN4cuda3std3__45tupleIJNS0_10device_ptrIiEENS0_17counting_iteratorIlNS0_11use_defaultESF_SF_EEEEEEEPNSB_IJilEEESJ_iNS1_9__extrema9arg_max_fIilNSA_4lessIiEEEEEEJSI_SK_iSP_EEEvDpT0__param_2];
	setp.eq.s32 	%p1, %r205, 0;
	@%p1 bra 	$L__BB4_206;
	cvta.to.global.u64 	%rd1, %rd194;
	setp.gt.s32 	%p2, %r205, 1279;
	@%p2 bra 	$L__BB4_122;
	mov.u32 	%r1, %tid.x;
	setp.ge.s32 	%p96, %r1, %r205;
	mov.b32 	%r580, 0;
	mov.b64 	%rd246, 0;
	mov.u32 	%r572, %r1;
	@%p96 bra 	$L__BB4_4;
	cvt.u64.u32 	%rd222, %r1;
	mul.wide.u32 	%rd223, %r1, 4;
	add.s64 	%rd224, %rd1, %rd223;
	add.s64 	%rd246, %rd195, %rd222;
	ld.global.u32 	%r580, [%rd224];
	add.s32 	%r572, %r1, 256;
$L__BB4_4:
	setp.ge.s32 	%p97, %r572, %r205;
	@%p97 bra 	$L__BB4_26;
	not.b32 	%r338, %r572;
	add.s32 	%r6, %r205, %r338;
	and.b32  	%r339, %r6, 768;
	setp.eq.s32 	%p98, %r339, 768;
	@%p98 bra 	$L__BB4_11;
	cvt.u64.u32 	%rd226, %r572;
	add.s64 	%rd237, %rd195, %rd226;
	mul.wide.u32 	%rd227, %r572, 4;
	add.s64 	%rd236, %rd1, %rd227;
	shr.u32 	%r340, %r6, 8;
	add.s32 	%r341, %r340, 1;
	and.b32  	%r342, %r341, 3;
	neg.s32 	%r568, %r342;
$L__BB4_7:
	.pragma "nounroll";
	mov.u64 	%rd9, %rd246;
	mov.u32 	%r10, %r580;
	ld.global.u32 	%r11, [%rd236];
	setp.lt.s32 	%p99, %r10, %r11;
	mov.u64 	%rd246, %rd237;
	mov.u32 	%r580, %r11;
	@%p99 bra 	$L__BB4_10;
	setp.lt.s32 	%p100, %r11, %r10;
	mov.u64 	%rd246, %rd9;
	mov.u32 	%r580, %r10;
	@%p100 bra 	$L__BB4_10;
	setp.lt.s64 	%p101, %rd9, %rd237;
	min.s64 	%rd246, %rd9, %rd237;
	selp.b32 	%r580, %r10, %r11, %p101;
$L__BB4_10:
	add.s32 	%r572, %r572, 256;
	add.s64 	%rd237, %rd237, 256;
	add.s64 	%rd236, %rd236, 1024;
	add.s32 	%r568, %r568, 1;
	setp.ne.s32 	%p102, %r568, 0;
	@%p102 bra 	$L__BB4_7;
$L__BB4_11:
	setp.lt.u32 	%p103, %r6, 768;
	@%p103 bra 	$L__BB4_26;
	add.s32 	%r575, %r572, 512;
$L__BB4_13:
	mov.u32 	%r20, %r575;
	add.s32 	%r343, %r20, -512;
	cvt.s64.s32 	%rd228, %r343;
	mul.wide.s32 	%rd229, %r343, 4;
	add.s64 	%rd17, %rd1, %rd229;
	add.s64 	%rd18, %rd195, %rd228;
	ld.global.u32 	%r22, [%rd17];
	setp.lt.s32 	%p104, %r580, %r22;
	mov.u64 	%rd243, %rd18;
	mov.u32 	%r577, %r22;
	@%p104 bra 	$L__BB4_16;
	setp.lt.s32 	%p105, %r22, %r580;
	mov.u64 	%rd243, %rd246;
	mov.u32 	%r577, %r580;
	@%p105 bra 	$L__BB4_16;
	setp.lt.s64 	%p106, %rd246, %rd18;
	min.s64 	%rd243, %rd246, %rd18;
	selp.b32 	%r577, %r580, %r22, %p106;
$L__BB4_16:
	add.s32 	%r344, %r20, -256;
	cvt.s64.s32 	%rd230, %r344;
	add.s64 	%rd21, %rd195, %rd230;
	ld.global.u32 	%r25, [%rd17+1024];
	setp.lt.s32 	%p107, %r577, %r25;
	mov.u64 	%rd244, %rd21;
	mov.u32 	%r578, %r25;
	@%p107 bra 	$L__BB4_19;
	setp.lt.s32 	%p108, %r25, %r577;
	mov.u64 	%rd244, %rd243;
	mov.u32 	%r578, %r577;
	@%p108 bra 	$L__BB4_19;
	setp.lt.s64 	%p109, %rd243, %rd21;
	min.s64 	%rd244, %rd243, %rd21;
	selp.b32 	%r578, %r577, %r25, %p109;
$L__BB4_19:
	cvt.s64.s32 	%rd231, %r20;
	add.s64 	%rd24, %rd195, %rd231;
	ld.global.u32 	%r28, [%rd17+2048];
	setp.lt.s32 	%p110, %r578, %r28;
	mov.u64 	%rd245, %rd24;
	mov.u32 	%r579, %r28;
	@%p110 bra 	$L__BB4_22;
	setp.lt.s32 	%p111, %r28, %r578;
	mov.u64 	%rd245, %rd244;
	mov.u32 	%r579, %r578;
	@%p111 bra 	$L__BB4_22;
	setp.lt.s64 	%p112, %rd244, %rd24;
	min.s64 	%rd245, %rd244, %rd24;
	selp.b32 	%r579, %r578, %r28, %p112;
$L__BB4_22:
	add.s32 	%r345, %r20, 256;
	cvt.s64.s32 	%rd232, %r345;
	add.s64 	%rd27, %rd195, %rd232;
	ld.global.u32 	%r31, [%rd17+3072];
	setp.lt.s32 	%p113, %r579, %r31;
	mov.u64 	%rd246, %rd27;
	mov.u32 	%r580, %r31;
	@%p113 bra 	$L__BB4_25;
	setp.lt.s32 	%p114, %r31, %r579;
	mov.u64 	%rd246, %rd245;
	mov.u32 	%r580, %r579;
	@%p114 bra 	$L__BB4_25;
	setp.lt.s64 	%p115, %rd245, %rd27;
	min.s64 	%rd246, %rd245, %rd27;
	selp.b32 	%r580, %r579, %r31, %p115;
$L__BB4_25:
	add.s32 	%r575, %r20, 1024;
	add.s32 	%r346, %r20, 512;
	setp.lt.s32 	%p116, %r346, %r205;
	@%p116 bra 	$L__BB4_13;
$L__BB4_26:
	setp.lt.s32 	%p117, %r205, 256;
	@%p117 bra 	$L__BB4_71;
	// begin inline asm
	mov.u32 %r460, %laneid;
	// end inline asm
	mov.b32 	%r478, 1;
	mov.b32 	%r479, 31;
	mov.b32 	%r480, -1;
	// begin inline asm
	shfl.sync.down.b32 %r461, %r580, %r478, %r479, %r480;
	// end inline asm
	// begin inline asm
	shfl.sync.down.b32 %r466, %r467, %r478, %r479, %r480;
	// end inline asm
	mov.b64 	{%r472, %r477}, %rd246;
	// begin inline asm
	shfl.sync.down.b32 %r471, %r472, %r478, %r479, %r480;
	// end inline asm
	// begin inline asm
	shfl.sync.down.b32 %r476, %r477, %r478, %r479, %r480;
	// end inline asm
	mov.b64 	%rd31, {%r471, %r476};
	setp.gt.s32 	%p169, %r460, 30;
	mov.u64 	%rd248, %rd246;
	mov.u32 	%r582, %r580;
	@%p169 bra 	$L__BB4_31;
	setp.lt.s32 	%p170, %r580, %r461;
	mov.u64 	%rd248, %rd31;
	mov.u32 	%r582, %r461;
	@%p170 bra 	$L__BB4_31;
	setp.lt.s32 	%p171, %r461, %r580;
	mov.u64 	%rd248, %rd246;
	mov.u32 	%r582, %r580;
	@%p171 bra 	$L__BB4_31;
	setp.lt.s64 	%p172, %rd246, %rd31;
	min.s64 	%rd248, %rd246, %rd31;
	selp.b32 	%r582, %r580, %r461, %p172;
$L__BB4_31:
	mov.b32 	%r498, 2;
	mov.b32 	%r499, 31;
	mov.b32 	%r500, -1;
	// begin inline asm
	shfl.sync.down.b32 %r481, %r582, %r498, %r499, %r500;
	// end inline asm
	// begin inline asm
	shfl.sync.down.b32 %r486, %r487, %r498, %r499, %r500;
	// end inline asm
	mov.b64 	{%r492, %r497}, %rd248;
	// begin inline asm
	shfl.sync.down.b32 %r491, %r492, %r498, %r499, %r500;
	// end inline asm
	// begin inline asm
	shfl.sync.down.b32 %r496, %r497, %r498, %r499, %r500;
	// end inline asm
	mov.b64 	%rd34, {%r491, %r496};
	setp.gt.s32 	%p173, %r460, 29;
	mov.u64 	%rd249, %rd248;
	mov.u32 	%r583, %r582;
	@%p173 bra 	$L__BB4_35;
	setp.lt.s32 	%p174, %r582, %r481;
	mov.u64 	%rd249, %rd34;
	mov.u32 	%r583, %r481;
	@%p174 bra 	$L__BB4_35;
	setp.lt.s32 	%p175, %r481, %r582;
	mov.u64 	%rd249, %rd248;
	mov.u32 	%r583, %r582;
	@%p175 bra 	$L__BB4_35;
	setp.lt.s64 	%p176, %rd248, %rd34;
	min.s64 	%rd249, %rd248, %rd34;
	selp.b32 	%r583, %r582, %r481, %p176;
$L__BB4_35:
	mov.b32 	%r518, 4;
	mov.b32 	%r519, 31;
	mov.b32 	%r520, -1;
	// begin inline asm
	shfl.sync.down.b32 %r501, %r583, %r518, %r519, %r520;
	// end inline asm
	// begin inline asm
	shfl.sync.down.b32 %r506, %r507, %r518, %r519, %r520;
	// end inline asm
	mov.b64 	{%r512, %r517}, %rd249;
	// begin inline asm
	shfl.sync.down.b32 %r511, %r512, %r518, %r519, %r520;
	// end inline asm
	// begin inline asm
	shfl.sync.down.b32 %r516, %r517, %r518, %r519, %r520;
	// end inline asm
	mov.b64 	%rd37, {%r511, %r516};
	setp.gt.s32 	%p177, %r460, 27;
	mov.u64 	%rd250, %rd249;
	mov.u32 	%r584, %r583;
	@%p177 bra 	$L__BB4_39;
	setp.lt.s32 	%p178, %r583, %r501;
	mov.u64 	%rd250, %rd37;
	mov.u32 	%r584, %r501;
	@%p178 bra 	$L__BB4_39;
	setp.lt.s32 	%p179, %r501, %r583;
	mov.u64 	%rd250, %rd249;
	mov.u32 	%r584, %r583;
	@%p179 bra 	$L__BB4_39;
	setp.lt.s64 	%p180, %rd249, %rd37;
	min.s64 	%rd250, %rd249, %rd37;
	selp.b32 	%r584, %r583, %r501, %p180;
$L__BB4_39:
	mov.b32 	%r538, 8;
	mov.b32 	%r539, 31;
	mov.b32 	%r540, -1;
	// begin inline asm
	shfl.sync.down.b32 %r521, %r584, %r538, %r539, %r540;
	// end inline asm
	// begin inline asm
	shfl.sync.down.b32 %r526, %r527, %r538, %r539, %r540;
	// end inline asm
	mov.b64 	{%r532, %r537}, %rd250;
	// begin inline asm
	shfl.sync.down.b32 %r531, %r532, %r538, %r539, %r540;
	// end inline asm
	// begin inline asm
	shfl.sync.down.b32 %r536, %r537, %r538, %r539, %r540;
	// end inline asm
	mov.b64 	%rd40, {%r531, %r536};
	setp.gt.s32 	%p181, %r460, 23;
	mov.u64 	%rd251, %rd250;
	mov.u32 	%r585, %r584;
	@%p181 bra 	$L__BB4_43;
	setp.lt.s32 	%p182, %r584, %r521;
	mov.u64 	%rd251, %rd40;
	mov.u32 	%r585, %r521;
	@%p182 bra 	$L__BB4_43;
	setp.lt.s32 	%p183, %r521, %r584;
	mov.u64 	%rd251, %rd250;
	mov.u32 	%r585, %r584;
	@%p183 bra 	$L__BB4_43;
	setp.lt.s64 	%p184, %rd250, %rd40;
	min.s64 	%rd251, %rd250, %rd40;
	selp.b32 	%r585, %r584, %r521, %p184;
$L__BB4_43:
	mov.b32 	%r558, 16;
	mov.b32 	%r559, 31;
	mov.b32 	%r560, -1;
	// begin inline asm
	shfl.sync.down.b32 %r541, %r585, %r558, %r559, %r560;
	// end inline asm
	// begin inline asm
	shfl.sync.down.b32 %r546, %r547, %r558, %r559, %r560;
	// end inline asm
	mov.b64 	{%r552, %r557}, %rd251;
	// begin inline asm
	shfl.sync.down.b32 %r551, %r552, %r558, %r559, %r560;
	// end inline asm
	// begin inline asm
	shfl.sync.down.b32 %r556, %r557, %r558, %r559, %r560;
	// end inline asm
	mov.b64 	%rd43, {%r551, %r556};
	setp.gt.s32 	%p185, %r460, 15;
	mov.u64 	%rd304, %rd251;
	mov.u32 	%r640, %r585;
	@%p185 bra 	$L__BB4_47;
	setp.lt.s32 	%p186, %r585, %r541;
	mov.u64 	%rd304, %rd43;
	mov.u32 	%r640, %r541;
	@%p186 bra 	$L__BB4_47;
	setp.lt.s32 	%p187, %r541, %r585;
	mov.u64 	%rd304, %rd251;
	mov.u32 	%r640, %r585;
	@%p187 bra 	$L__BB4_47;
	setp.lt.s64 	%p188, %rd251, %rd43;
	min.s64 	%rd304, %rd251, %rd43;
	selp.b32 	%r640, %r585, %r541, %p188;
$L__BB4_47:
	setp.ne.s32 	%p189, %r460, 0;
	@%p189 bra 	$L__BB4_49;
	shr.u32 	%r561, %r1, 1;
	and.b32  	%r562, %r561, 496;
	mov.u32 	%r563, _ZN6thrust24THRUST_300001_SM_1000_NS8cuda_cub4core6detail5shmemE;
	add.s32 	%r564, %r563, %r562;
	st.shared.u32 	[%r564+8], %r640;
	st.shared.u64 	[%r564+16], %rd304;
$L__BB4_49:
	bar.sync 	0;
	setp.ne.s32 	%p190, %r1, 0;
	@%p190 bra 	$L__BB4_204;
	ld.shared.u32 	%r52, [_ZN6thrust24THRUST_300001_SM_1000_NS8cuda_cub4core6detail5shmemE+24];
	ld.shared.u64 	%rd46, [_ZN6thrust24THRUST_300001_SM_1000_NS8cuda_cub4core6detail5shmemE+32];
	setp.lt.s32 	%p191, %r640, %r52;
	mov.u64 	%rd253, %rd46;
	mov.u32 	%r587, %r52;
	@%p191 bra 	$L__BB4_53;
	setp.lt.s32 	%p192, %r52, %r640;
	mov.u64 	%rd253, %rd304;
	mov.u32 	%r587, %r640;
	@%p192 bra 	$L__BB4_53;
	setp.lt.s64 	%p193, %rd304, %rd46;
	min.s64 	%rd253, %rd304, %rd46;
	selp.b32 	%r587, %r640, %r52, %p193;
$L__BB4_53:
	ld.shared.u32 	%r55, [_ZN6thrust24THRUST_300001_SM_1000_NS8cuda_cub4core6detail5shmemE+40];
	ld.shared.u64 	%rd49, [_ZN6thrust24THRUST_300001_SM_1000_NS8cuda_cub4core6detail5shmemE+48];
	setp.lt.s32 	%p194, %r587, %r55;
	mov.u64 	%rd254, %rd49;
	mov.u32 	%r588, %r55;
	@%p194 bra 	$L__BB4_56;
	setp.lt.s32 	%p195, %r55, %r587;
	mov.u64 	%rd254, %rd253;
	mov.u32 	%r588, %r587;
	@%p195 bra 	$L__BB4_56;
	setp.lt.s64 	%p196, %rd253, %rd49;
	min.s64 	%rd254, %rd253, %rd49;
	selp.b32 	%r588, %r587, %r55, %p196;
$L__BB4_56:
	ld.shared.u32 	%r58, [_ZN6thrust24THRUST_300001_SM_1000_NS8cuda_cub4core6detail5shmemE+56];
	ld.shared.u64 	%rd52, [_ZN6thrust24THRUST_300001_SM_1000_NS8cuda_cub4core6detail5shmemE+64];
	setp.lt.s32 	%p197, %r588, %r58;
	mov.u64 	%rd255, %rd52;
	mov.u32 	%r589, %r58;
	@%p197 bra 	$L__BB4_59;
	setp.lt.s32 	%p198, %r58, %r588;
	mov.u64 	%rd255, %rd254;
	mov.u32 	%r589, %r588;
	@%p198 bra 	$L__BB4_59;
	setp.lt.s64 	%p199, %rd254, %rd52;
	min.s64 	%rd255, %rd254, %rd52;
	selp.b32 	%r589, %r588, %r58, %p199;
$L__BB4_59:
	ld.shared.u32 	%r61, [_ZN6thrust24THRUST_300001_SM_1000_NS8cuda_cub4core6detail5shmemE+72];
	ld.shared.u64 	%rd55, [_ZN6thrust24THRUST_300001_SM_1000_NS8cuda_cub4core6detail5shmemE+80];
	setp.lt.s32 	%p200, %r589, %r61;
	mov.u64 	%rd256, %rd55;
	mov.u32 	%r590, %r61;
	@%p200 bra 	$L__BB4_62;
	setp.lt.s32 	%p201, %r61, %r589;
	mov.u64 	%rd256, %rd255;
	mov.u32 	%r590, %r589;
	@%p201 bra 	$L__BB4_62;
	setp.lt.s64 	%p202, %rd255, %rd55;
	min.s64 	%rd256, %rd255, %rd55;
	selp.b32 	%r590, %r589, %r61, %p202;
$L__BB4_62:
	ld.shared.u32 	%r64, [_ZN6thrust24THRUST_300001_SM_1000_NS8cuda_cub4core6detail5shmemE+88];
	ld.shared.u64 	%rd58, [_ZN6thrust24THRUST_300001_SM_1000_NS8cuda_cub4core6detail5shmemE+96];
	setp.lt.s32 	%p203, %r590, %r64;
	mov.u64 	%rd257, %rd58;
	mov.u32 	%r591, %r64;
	@%p203 bra 	$L__BB4_65;
	setp.lt.s32 	%p204, %r64, %r590;
	mov.u64 	%rd257, %rd256;
	mov.u32 	%r591, %r590;
	@%p204 bra 	$L__BB4_65;
	setp.lt.s64 	%p205, %rd256, %rd58;
	min.s64 	%rd257, %rd256, %rd58;
	selp.b32 	%r591, %r590, %r64, %p205;
$L__BB4_65:
	ld.shared.u32 	%r67, [_ZN6thrust24THRUST_300001_SM_1000_NS8cuda_cub4core6detail5shmemE+104];
	ld.shared.u64 	%rd61, [_ZN6thrust24THRUST_300001_SM_1000_NS8cuda_cub4core6detail5shmemE+112];
	setp.lt.s32 	%p206, %r591, %r67;
	mov.u64 	%rd258, %rd61;
	mov.u32 	%r592, %r67;
	@%p206 bra 	$L__BB4_68;
	setp.lt.s32 	%p207, %r67, %r591;
	mov.u64 	%rd258, %rd257;
	mov.u32 	%r592, %r591;
	@%p207 bra 	$L__BB4_68;
	setp.lt.s64 	%p208, %rd257, %rd61;
	min.s64 	%rd258, %rd257, %rd61;
	selp.b32 	%r592, %r591, %r67, %p208;
$L__BB4_68:
	ld.shared.u32 	%r70, [_ZN6thrust24THRUST_300001_SM_1000_NS8cuda_cub4core6detail5shmemE+120];
	ld.shared.u64 	%rd64, [_ZN6thrust24THRUST_300001_SM_1000_NS8cuda_cub4core6detail5shmemE+128];
	setp.lt.s32 	%p209, %r592, %r70;
	mov.u32 	%r640, %r70;
	mov.u64 	%rd304, %rd64;
	@%p209 bra 	$L__BB4_204;
	setp.lt.s32 	%p210, %r70, %r592;
	mov.u32 	%r640, %r592;
	mov.u64 	%rd304, %rd258;
	@%p210 bra 	$L__BB4_204;
	setp.lt.s64 	%p211, %rd258, %rd64;
	min.s64 	%rd304, %rd258, %rd64;
	selp.b32 	%r640, %r592, %r70, %p211;
	bra.uni 	$L__BB4_204;
$L__BB4_71:
	// begin inline asm
	mov.u32 %r347, %laneid;
	// end inline asm
	and.b32  	%r368, %r1, 992;
	add.s32 	%r369, %r368, 32;
	setp.gt.s32 	%p118, %r369, %r205;
	not.b32 	%r370, %r368;
	add.s32 	%r371, %r205, %r370;
	selp.b32 	%r366, %r371, 31, %p118;
	mov.b32 	%r365, 1;
	mov.b32 	%r367, -1;
	// begin inline asm
	shfl.sync.down.b32 %r348, %r580, %r365, %r366, %r367;
	// end inline asm
	// begin inline asm
	shfl.sync.down.b32 %r353, %r354, %r365, %r366, %r367;
	// end inline asm
	mov.b64 	{%r359, %r364}, %rd246;
	// begin inline asm
	shfl.sync.down.b32 %r358, %r359, %r365, %r366, %r367;
	// end inline asm
	// begin inline asm
	shfl.sync.down.b32 %r363, %r364, %r365, %r366, %r367;
	// end inline asm
	mov.b64 	%rd66, {%r358, %r363};
	setp.ge.s32 	%p119, %r347, %r366;
	mov.u32 	%r593, %r580;
	mov.u64 	%rd259, %rd246;
	@%p119 bra 	$L__BB4_75;
	setp.lt.s32 	%p120, %r580, %r348;
	mov.u32 	%r593, %r348;
	mov.u64 	%rd259, %rd66;
	@%p120 bra 	$L__BB4_75;
	setp.lt.s32 	%p121, %r348, %r580;
	mov.u32 	%r593, %r580;
	mov.u64 	%rd259, %rd246;
	@%p121 bra 	$L__BB4_75;
	setp.lt.s64 	%p122, %rd246, %rd66;
	selp.b32 	%r593, %r580, %r348, %p122;
	min.s64 	%rd259, %rd246, %rd66;
$L__BB4_75:
	mov.b32 	%r389, 2;
	mov.b32 	%r391, -1;
	// begin inline asm
	shfl.sync.down.b32 %r372, %r593, %r389, %r366, %r391;
	// end inline asm
	// begin inline asm
	shfl.sync.down.b32 %r377, %r378, %r389, %r366, %r391;
	// end inline asm
	mov.b64 	{%r383, %r388}, %rd259;
	// begin inline asm
	shfl.sync.down.b32 %r382, %r383, %r389, %r366, %r391;
	// end inline asm
	// begin inline asm
	shfl.sync.down.b32 %r387, %r388, %r389, %r366, %r391;
	// end inline asm
	mov.b64 	%rd69, {%r382, %r387};
	add.s32 	%r392, %r347, 2;
	setp.gt.s32 	%p123, %r392, %r366;
	mov.u32 	%r594, %r593;
	mov.u64 	%rd260, %rd259;
	@%p123 bra 	$L__BB4_79;
	setp.lt.s32 	%p124, %r593, %r372;
	mov.u32 	%r594, %r372;
	mov.u64 	%rd260, %rd69;
	@%p124 bra 	$L__BB4_79;
	setp.lt.s32 	%p125, %r372, %r593;
	mov.u32 	%r594, %r593;
	mov.u64 	%rd260, %rd259;
	@%p125 bra 	$L__BB4_79;
	setp.lt.s64 	%p126, %rd259, %rd69;
	selp.b32 	%r594, %r593, %r372, %p126;
	min.s64 	%rd260, %rd259, %rd69;
$L__BB4_79:
	mov.b32 	%r410, 4;
	mov.b32 	%r412, -1;
	// begin inline asm
	shfl.sync.down.b32 %r393, %r594, %r410, %r366, %r412;
	// end inline asm
	// begin inline asm
	shfl.sync.down.b32 %r398, %r399, %r410, %r366, %r412;
	// end inline asm
	mov.b64 	{%r404, %r409}, %rd260;
	// begin inline asm
	shfl.sync.down.b32 %r403, %r404, %r410, %r366, %r412;
	// end inline asm
	// begin inline asm
	shfl.sync.down.b32 %r408, %r409, %r410, %r366, %r412;
	// end inline asm
	mov.b64 	%rd72, {%r403, %r408};
	add.s32 	%r413, %r347, 4;
	setp.gt.s32 	%p127, %r413, %r366;
	mov.u32 	%r595, %r594;
	mov.u64 	%rd261, %rd260;
	@%p127 bra 	$L__BB4_83;
	setp.lt.s32 	%p128, %r594, %r393;
	mov.u32 	%r595, %r393;
	mov.u64 	%rd261, %rd72;
	@%p128 bra 	$L__BB4_83;
	setp.lt.s32 	%p129, %r393, %r594;
	mov.u32 	%r595, %r594;
	mov.u64 	%rd261, %rd260;
	@%p129 bra 	$L__BB4_83;
	setp.lt.s64 	%p130, %rd260, %rd72;
	selp.b32 	%r595, %r594, %r393, %p130;
	min.s64 	%rd261, %rd260, %rd72;
$L__BB4_83:
	mov.b32 	%r431, 8;
	mov.b32 	%r433, -1;
	// begin inline asm
	shfl.sync.down.b32 %r414, %r595, %r431, %r366, %r433;
	// end inline asm
	// begin inline asm
	shfl.sync.down.b32 %r419, %r420, %r431, %r366, %r433;
	// end inline asm
	mov.b64 	{%r425, %r430}, %rd261;
	// begin inline asm
	shfl.sync.down.b32 %r424, %r425, %r431, %r366, %r433;
	// end inline asm
	// begin inline asm
	shfl.sync.down.b32 %r429, %r430, %r431, %r366, %r433;
	// end inline asm
	mov.b64 	%rd75, {%r424, %r429};
	add.s32 	%r434, %r347, 8;
	setp.gt.s32 	%p131, %r434, %r366;
	mov.u32 	%r596, %r595;
	mov.u64 	%rd262, %rd261;
	@%p131 bra 	$L__BB4_87;
	setp.lt.s32 	%p132, %r595, %r414;
	mov.u32 	%r596, %r414;
	mov.u64 	%rd262, %rd75;
	@%p132 bra 	$L__BB4_87;
	setp.lt.s32 	%p133, %r414, %r595;
	mov.u32 	%r596, %r595;
	mov.u64 	%rd262, %rd261;
	@%p133 bra 	$L__BB4_87;
	setp.lt.s64 	%p134, %rd261, %rd75;
	selp.b32 	%r596, %r595, %r414, %p134;
	min.s64 	%rd262, %rd261, %rd75;
$L__BB4_87:
	mov.b32 	%r452, 16;
	mov.b32 	%r454, -1;
	// begin inline asm
	shfl.sync.down.b32 %r435, %r596, %r452, %r366, %r454;
	// end inline asm
	// begin inline asm
	shfl.sync.down.b32 %r440, %r441, %r452, %r366, %r454;
	// end inline asm
	mov.b64 	{%r446, %r451}, %rd262;
	// begin inline asm
	shfl.sync.down.b32 %r445, %r446, %r452, %r366, %r454;
	// end inline asm
	// begin inline asm
	shfl.sync.down.b32 %r450, %r451, %r452, %r366, %r454;
	// end inline asm
	mov.b64 	%rd78, {%r445, %r450};
	add.s32 	%r455, %r347, 16;
	setp.gt.s32 	%p135, %r455, %r366;
	mov.u32 	%r640, %r596;
	mov.u64 	%rd304, %rd262;
	@%p135 bra 	$L__BB4_91;
	setp.lt.s32 	%p136, %r596, %r435;
	mov.u32 	%r640, %r435;
	mov.u64 	%rd304, %rd78;
	@%p136 bra 	$L__BB4_91;
	setp.lt.s32 	%p137, %r435, %r596;
	mov.u32 	%r640, %r596;
	mov.u64 	%rd304, %rd262;
	@%p137 bra 	$L__BB4_91;
	setp.lt.s64 	%p138, %rd262, %rd78;
	selp.b32 	%r640, %r596, %r435, %p138;
	min.s64 	%rd304, %rd262, %rd78;
$L__BB4_91:
	setp.ne.s32 	%p139, %r347, 0;
	@%p139 bra 	$L__BB4_93;
	shr.u32 	%r456, %r1, 1;
	and.b32  	%r457, %r456, 496;
	mov.u32 	%r458, _ZN6thrust24THRUST_300001_SM_1000_NS8cuda_cub4core6detail5shmemE;
	add.s32 	%r459, %r458, %r457;
	st.shared.u32 	[%r459+8], %r640;
	st.shared.u64 	[%r459+16], %rd304;
$L__BB4_93:
	bar.sync 	0;
	setp.ne.s32 	%p140, %r1, 0;
	@%p140 bra 	$L__BB4_204;
	setp.lt.s32 	%p141, %r205, 33;
	mov.u32 	%r598, %r640;
	mov.u64 	%rd264, %rd304;
	@%p141 bra 	$L__BB4_98;
	ld.shared.u32 	%r89, [_ZN6thrust24THRUST_300001_SM_1000_NS8cuda_cub4core6detail5shmemE+24];
	ld.shared.u64 	%rd81, [_ZN6thrust24THRUST_300001_SM_1000_NS8cuda_cub4core6detail5shmemE+32];
	setp.lt.s32 	%p142, %r640, %r89;
	mov.u32 	%r598, %r89;
	mov.u64 	%rd264, %rd81;
	@%p142 bra 	$L__BB4_98;
	setp.lt.s32 	%p143, %r89, %r640;
	mov.u32 	%r598, %r640;
	mov.u64 	%rd264, %rd304;
	@%p143 bra 	$L__BB4_98;
	setp.lt.s64 	%p144, %rd304, %rd81;
	selp.b32 	%r598, %r640, %r89, %p144;
	min.s64 	%rd264, %rd304, %rd81;
$L__BB4_98:
	setp.lt.s32 	%p145, %r205, 65;
	mov.u32 	%r599, %r598;
	mov.u64 	%rd265, %rd264;
	@%p145 bra 	$L__BB4_102;
	ld.shared.u32 	%r92, [_ZN6thrust24THRUST_300001_SM_1000_NS8cuda_cub4core6detail5shmemE+40];
	ld.shared.u64 	%rd84, [_ZN6thrust24THRUST_300001_SM_1000_NS8cuda_cub4core6detail5shmemE+48];
	setp.lt.s32 	%p146, %r598, %r92;
	mov.u32 	%r599, %r92;
	mov.u64 	%rd265, %rd84;
	@%p146 bra 	$L__BB4_102;
	setp.lt.s32 	%p147, %r92, %r598;
	mov.u32 	%r599, %r598;
	mov.u64 	%rd265, %rd264;
	@%p147 bra 	$L__BB4_102;
	setp.lt.s64 	%p148, %rd264, %rd84;
	selp.b32 	%r599, %r598, %r92, %p148;
	min.s64 	%rd265, %rd264, %rd84;
$L__BB4_102:
	setp.lt.s32 	%p149, %r205, 97;
	mov.u32 	%r600, %r599;
	mov.u64 	%rd266, %rd265;
	@%p149 bra 	$L__BB4_106;
	ld.shared.u32 	%r95, [_ZN6thrust24THRUST_300001_SM_1000_NS8cuda_cub4core6detail5shmemE+56];
	ld.shared.u64 	%rd87, [_ZN6thrust24THRUST_300001_SM_1000_NS8cuda_cub4core6detail5shmemE+64];
	setp.lt.s32 	%p150, %r599, %r95;
	mov.u32 	%r600, %r95;
	mov.u64 	%rd266, %rd87;
	@%p150 bra 	$L__BB4_106;
	setp.lt.s32 	%p151, %r95, %r599;
	mov.u32 	%r600, %r599;
	mov.u64 	%rd266, %rd265;
	@%p151 bra 	$L__BB4_106;
	setp.lt.s64 	%p152, %rd265, %rd87;
	selp.b32 	%r600, %r599, %r95, %p152;
	min.s64 	%rd266, %rd265, %rd87;
$L__BB4_106:
	setp.lt.s32 	%p153, %r205, 129;
	mov.u32 	%r601, %r600;
	mov.u64 	%rd267, %rd266;
	@%p153 bra 	$L__BB4_110;
	ld.shared.u32 	%r98, [_ZN6thrust24THRUST_300001_SM_1000_NS8cuda_cub4core6detail5shmemE+72];
	ld.shared.u64 	%rd90, [_ZN6thrust24THRUST_300001_SM_1000_NS8cuda_cub4core6detail5shmemE+80];
	setp.lt.s32 	%p154, %r600, %r98;
	mov.u32 	%r601, %r98;
	mov.u64 	%rd267, %rd90;
	@%p154 bra 	$L__BB4_110;
	setp.lt.s32 	%p155, %r98, %r600;
	mov.u32 	%r601, %r600;
	mov.u64 	%rd267, %rd266;
	@%p155 bra 	$L__BB4_110;
	setp.lt.s64 	%p156, %rd266, %rd90;
	selp.b32 	%r601, %r600, %r98, %p156;
	min.s64 	%rd267, %rd266, %rd90;
$L__BB4_110:
	setp.lt.s32 	%p157, %r205, 161;
	mov.u32 	%r602, %r601;
	mov.u64 	%rd268, %rd267;
	@%p157 bra 	$L__BB4_114;
	ld.shared.u32 	%r101, [_ZN6thrust24THRUST_300001_SM_1000_NS8cuda_cub4core6detail5shmemE+88];
	ld.shared.u64 	%rd93, [_ZN6thrust24THRUST_300001_SM_1000_NS8cuda_cub4core6detail5shmemE+96];
	setp.lt.s32 	%p158, %r601, %r101;
	mov.u32 	%r602, %r101;
	mov.u64 	%rd268, %rd93;
	@%p158 bra 	$L__BB4_114;
	setp.lt.s32 	%p159, %r101, %r601;
	mov.u32 	%r602, %r601;
	mov.u64 	%rd268, %rd267;
	@%p159 bra 	$L__BB4_114;
	setp.lt.s64 	%p160, %rd267, %rd93;
	selp.b32 	%r602, %r601, %r101, %p160;
	min.s64 	%rd268, %rd267, %rd93;
$L__BB4_114:
	setp.lt.s32 	%p161, %r205, 193;
	mov.u32 	%r603, %r602;
	mov.u64 	%rd269, %rd268;
	@%p161 bra 	$L__BB4_118;
	ld.shared.u32 	%r104, [_ZN6thrust24THRUST_300001_SM_1000_NS8cuda_cub4core6detail5shmemE+104];
	ld.shared.u64 	%rd96, [_ZN6thrust24THRUST_300001_SM_1000_NS8cuda_cub4core6detail5shmemE+112];
	setp.lt.s32 	%p162, %r602, %r104;
	mov.u32 	%r603, %r104;
	mov.u64 	%rd269, %rd96;
	@%p162 bra 	$L__BB4_118;
	setp.lt.s32 	%p163, %r104, %r602;
	mov.u32 	%r603, %r602;
	mov.u64 	%rd269, %rd268;
	@%p163 bra 	$L__BB4_118;
	setp.lt.s64 	%p164, %rd268, %rd96;
	selp.b32 	%r603, %r602, %r104, %p164;
	min.s64 	%rd269, %rd268, %rd96;
$L__BB4_118:
	setp.lt.s32 	%p165, %r205, 225;
	mov.u32 	%r640, %r603;
	mov.u64 	%rd304, %rd269;
	@%p165 bra 	$L__BB4_204;
	ld.shared.u32 	%r107, [_ZN6thrust24THRUST_300001_SM_1000_NS8cuda_cub4core6detail5shmemE+120];
	ld.shared.u64 	%rd99, [_ZN6thrust24THRUST_300001_SM_1000_NS8cuda_cub4core6detail5shmemE+128];
	setp.lt.s32 	%p166, %r603, %r107;
	mov.u32 	%r640, %r107;
	mov.u64 	%rd304, %rd99;
	@%p166 bra 	$L__BB4_204;
	setp.lt.s32 	%p167, %r107, %r603;
	mov.u32 	%r640, %r603;
	mov.u64 	%rd304, %rd269;
	@%p167 bra 	$L__BB4_204;
	setp.lt.s64 	%p168, %rd269, %rd99;
	selp.b32 	%r640, %r603, %r107, %p168;
	min.s64 	%rd304, %rd269, %rd99;
	bra.uni 	$L__BB4_204;
$L__BB4_122:
	mov.u32 	%r109, %tid.x;
	cvt.u64.u32 	%rd101, %r109;
	mul.wide.u32 	%rd197, %r109, 4;
	add.s64 	%rd102, %rd1, %rd197;
	ld.global.u32 	%r206, [%rd102];
	add.s32 	%r207, %r109, 256;
	cvt.u64.u32 	%rd198, %r207;
	ld.global.u32 	%r208, [%rd102+1024];
	add.s32 	%r209, %r109, 512;
	cvt.u64.u32 	%rd199, %r209;
	ld.global.u32 	%r210, [%rd102+2048];
	add.s32 	%r211, %r109, 768;
	cvt.u64.u32 	%rd200, %r211;
	ld.global.u32 	%r212, [%rd102+3072];
	or.b32  	%r213, %r109, 1024;
	cvt.u64.u32 	%rd103, %r213;
	add.s64 	%rd291, %rd195, %rd103;
	ld.global.u32 	%r627, [%rd102+4096];
	setp.lt.s32 	%p3, %r206, %r208;
	max.s32 	%r214, %r206, %r208;
	selp.b64 	%rd201, %rd198, %rd101, %p3;
	setp.lt.s32 	%p4, %r214, %r210;
	max.s32 	%r215, %r214, %r210;
	selp.b64 	%rd202, %rd199, %rd201, %p4;
	setp.lt.s32 	%p5, %r215, %r212;
	max.s32 	%r111, %r215, %r212;
	selp.b64 	%rd105, %rd200, %rd202, %p5;
	setp.lt.s32 	%p6, %r111, %r627;
	@%p6 bra 	$L__BB4_124;
	setp.lt.s32 	%p7, %r627, %r111;
	setp.lt.u64 	%p8, %rd105, %rd103;
	or.pred  	%p9, %p7, %p8;
	selp.b32 	%r627, %r111, %r627, %p9;
	add.s64 	%rd203, %rd195, %rd105;
	selp.b64 	%rd291, %rd203, %rd291, %p9;
$L__BB4_124:
	setp.lt.u32 	%p10, %r205, 2560;
	mov.b32 	%r613, 1280;
	@%p10 bra 	$L__BB4_137;
	mov.b32 	%r605, 1280;
	mov.u32 	%r606, %r627;
	mov.u64 	%rd271, %rd291;
$L__BB4_126:
	cvt.u64.u32 	%rd204, %r605;
	add.s64 	%rd205, %rd101, %rd204;
	mul.wide.u32 	%rd206, %r605, 4;
	add.s64 	%rd207, %rd102, %rd206;
	add.s64 	%rd272, %rd205, %rd195;
	ld.global.u32 	%r607, [%rd207];
	add.s64 	%rd273, %rd272, 256;
	ld.global.u32 	%r608, [%rd207+1024];
	add.s64 	%rd274, %rd272, 512;
	ld.global.u32 	%r609, [%rd207+2048];
	add.s64 	%rd275, %rd272, 768;
	ld.global.u32 	%r610, [%rd207+3072];
	add.s64 	%rd291, %rd272, 1024;
	ld.global.u32 	%r627, [%rd207+4096];
	setp.lt.s32 	%p11, %r606, %r607;
	@%p11 bra 	$L__BB4_128;
	setp.lt.s32 	%p12, %r607, %r606;
	setp.lt.s64 	%p13, %rd271, %rd272;
	or.pred  	%p14, %p12, %p13;
	selp.b32 	%r607, %r606, %r607, %p14;
	selp.b64 	%rd272, %rd271, %rd272, %p14;
$L__BB4_128:
	setp.lt.s32 	%p15, %r607, %r608;
	@%p15 bra 	$L__BB4_130;
	setp.lt.s32 	%p16, %r608, %r607;
	setp.lt.s64 	%p17, %rd272, %rd273;
	or.pred  	%p18, %p16, %p17;
	selp.b32 	%r608, %r607, %r608, %p18;
	selp.b64 	%rd273, %rd272, %rd273, %p18;
$L__BB4_130:
	setp.lt.s32 	%p19, %r608, %r609;
	@%p19 bra 	$L__BB4_132;
	setp.lt.s32 	%p20, %r609, %r608;
	setp.lt.s64 	%p21, %rd273, %rd274;
	or.pred  	%p22, %p20, %p21;
	selp.b32 	%r609, %r608, %r609, %p22;
	selp.b64 	%rd274, %rd273, %rd274, %p22;
$L__BB4_132:
	setp.lt.s32 	%p23, %r609, %r610;
	@%p23 bra 	$L__BB4_134;
	setp.lt.s32 	%p24, %r610, %r609;
	setp.lt.s64 	%p25, %rd274, %rd275;
	or.pred  	%p26, %p24, %p25;
	selp.b32 	%r610, %r609, %r610, %p26;
	selp.b64 	%rd275, %rd274, %rd275, %p26;
$L__BB4_134:
	setp.lt.s32 	%p27, %r610, %r627;
	@%p27 bra 	$L__BB4_136;
	setp.lt.s32 	%p28, %r627, %r610;
	setp.lt.s64 	%p29, %rd275, %rd291;
	or.pred  	%p30, %p28, %p29;
	selp.b32 	%r627, %r610, %r627, %p30;
	selp.b64 	%rd291, %rd275, %rd291, %p30;
$L__BB4_136:
	add.s32 	%r613, %r605, 1280;
	add.s32 	%r218, %r605, 2560;
	setp.le.s32 	%p31, %r218, %r205;
	mov.u32 	%r605, %r613;
	mov.u32 	%r606, %r627;
	mov.u64 	%rd271, %rd291;
	@%p31 bra 	$L__BB4_126;
$L__BB4_137:
	setp.le.s32 	%p32, %r205, %r613;
	@%p32 bra 	$L__BB4_160;
	sub.s32 	%r134, %r205, %r613;
	setp.ge.s32 	%p33, %r109, %r134;
	@%p33 bra 	$L__BB4_160;
	not.b32 	%r220, %r109;
	add.s32 	%r221, %r205, %r220;
	sub.s32 	%r135, %r221, %r613;
	and.b32  	%r222, %r135, 768;
	setp.eq.s32 	%p34, %r222, 768;
	mov.u32 	%r618, %r109;
	@%p34 bra 	$L__BB4_145;
	add.s32 	%r223, %r109, %r613;
	cvt.u64.u32 	%rd209, %r223;
	add.s64 	%rd279, %rd195, %rd209;
	mul.wide.u32 	%rd210, %r223, 4;
	add.s64 	%rd278, %rd1, %rd210;
	shr.u32 	%r224, %r135, 8;
	add.s32 	%r225, %r224, 1;
	and.b32  	%r226, %r225, 3;
	neg.s32 	%r614, %r226;
	mov.u32 	%r618, %r109;
$L__BB4_141:
	.pragma "nounroll";
	mov.u64 	%rd129, %rd291;
	mov.u32 	%r139, %r627;
	ld.global.u32 	%r140, [%rd278];
	setp.lt.s32 	%p35, %r139, %r140;
	mov.u32 	%r627, %r140;
	mov.u64 	%rd291, %rd279;
	@%p35 bra 	$L__BB4_144;
	setp.lt.s32 	%p36, %r140, %r139;
	mov.u32 	%r627, %r139;
	mov.u64 	%rd291, %rd129;
	@%p36 bra 	$L__BB4_144;
	setp.lt.s64 	%p37, %rd129, %rd279;
	selp.b32 	%r627, %r139, %r140, %p37;
	min.s64 	%rd291, %rd129, %rd279;
$L__BB4_144:
	add.s32 	%r618, %r618, 256;
	add.s64 	%rd279, %rd279, 256;
	add.s64 	%rd278, %rd278, 1024;
	add.s32 	%r614, %r614, 1;
	setp.ne.s32 	%p38, %r614, 0;
	@%p38 bra 	$L__BB4_141;
$L__BB4_145:
	setp.lt.u32 	%p39, %r135, 768;
	@%p39 bra 	$L__BB4_160;
	add.s32 	%r621, %r618, %r613;
	cvt.u64.u32 	%rd211, %r621;
	add.s64 	%rd286, %rd195, %rd211;
	cvt.u64.u32 	%rd212, %r618;
	cvt.u64.u32 	%rd213, %r613;
	add.s64 	%rd214, %rd212, %rd213;
	shl.b64 	%rd215, %rd214, 2;
	add.s64 	%rd216, %rd215, %rd1;
	add.s64 	%rd285, %rd216, 3072;
	mul.wide.u32 	%rd217, %r621, 4;
	add.s64 	%rd284, %rd1, %rd217;
	add.s32 	%r622, %r618, 512;
$L__BB4_147:
	mov.u32 	%r151, %r622;
	ld.global.u32 	%r153, [%rd284];
	setp.lt.s32 	%p40, %r627, %r153;
	mov.u32 	%r624, %r153;
	mov.u64 	%rd288, %rd286;
	@%p40 bra 	$L__BB4_150;
	setp.lt.s32 	%p41, %r153, %r627;
	mov.u32 	%r624, %r627;
	mov.u64 	%rd288, %rd291;
	@%p41 bra 	$L__BB4_150;
	setp.lt.s64 	%p42, %rd291, %rd286;
	selp.b32 	%r624, %r627, %r153, %p42;
	min.s64 	%rd288, %rd291, %rd286;
$L__BB4_150:
	add.s32 	%r227, %r621, 256;
	cvt.u64.u32 	%rd218, %r227;
	add.s64 	%rd145, %rd195, %rd218;
	ld.global.u32 	%r156, [%rd285+-2048];
	setp.lt.s32 	%p43, %r624, %r156;
	mov.u32 	%r625, %r156;
	mov.u64 	%rd289, %rd145;
	@%p43 bra 	$L__BB4_153;
	setp.lt.s32 	%p44, %r156, %r624;
	mov.u32 	%r625, %r624;
	mov.u64 	%rd289, %rd288;
	@%p44 bra 	$L__BB4_153;
	setp.lt.s64 	%p45, %rd288, %rd145;
	selp.b32 	%r625, %r624, %r156, %p45;
	min.s64 	%rd289, %rd288, %rd145;
$L__BB4_153:
	add.s32 	%r228, %r621, 512;
	cvt.u64.u32 	%rd219, %r228;
	add.s64 	%rd148, %rd195, %rd219;
	ld.global.u32 	%r159, [%rd285+-1024];
	setp.lt.s32 	%p46, %r625, %r159;
	mov.u32 	%r626, %r159;
	mov.u64 	%rd290, %rd148;
	@%p46 bra 	$L__BB4_156;
	setp.lt.s32 	%p47, %r159, %r625;
	mov.u32 	%r626, %r625;
	mov.u64 	%rd290, %rd289;
	@%p47 bra 	$L__BB4_156;
	setp.lt.s64 	%p48, %rd289, %rd148;
	selp.b32 	%r626, %r625, %r159, %p48;
	min.s64 	%rd290, %rd289, %rd148;
$L__BB4_156:
	add.s32 	%r229, %r621, 768;
	cvt.u64.u32 	%rd220, %r229;
	add.s64 	%rd151, %rd195, %rd220;
	ld.global.u32 	%r162, [%rd285];
	setp.lt.s32 	%p49, %r626, %r162;
	mov.u32 	%r627, %r162;
	mov.u64 	%rd291, %rd151;
	@%p49 bra 	$L__BB4_159;
	setp.lt.s32 	%p50, %r162, %r626;
	mov.u32 	%r627, %r626;
	mov.u64 	%rd291, %rd290;
	@%p50 bra 	$L__BB4_159;
	setp.lt.s64 	%p51, %rd290, %rd151;
	selp.b32 	%r627, %r626, %r162, %p51;
	min.s64 	%rd291, %rd290, %rd151;
$L__BB4_159:
	add.s64 	%rd286, %rd286, 1024;
	add.s64 	%rd285, %rd285, 4096;
	add.s64 	%rd284, %rd284, 4096;
	add.s32 	%r622, %r151, 1024;
	add.s32 	%r230, %r151, 512;
	add.s32 	%r621, %r621, 1024;
	setp.lt.s32 	%p52, %r230, %r134;
	@%p52 bra 	$L__BB4_147;
$L__BB4_160:
	// begin inline asm
	mov.u32 %r231, %laneid;
	// end inline asm
	mov.b32 	%r249, 1;
	mov.b32 	%r250, 31;
	mov.b32 	%r251, -1;
	// begin inline asm
	shfl.sync.down.b32 %r232, %r627, %r249, %r250, %r251;
	// end inline asm
	// begin inline asm
	shfl.sync.down.b32 %r237, %r238, %r249, %r250, %r251;
	// end inline asm
	mov.b64 	{%r243, %r248}, %rd291;
	// begin inline asm
	shfl.sync.down.b32 %r242, %r243, %r249, %r250, %r251;
	// end inline asm
	// begin inline asm
	shfl.sync.down.b32 %r247, %r248, %r249, %r250, %r251;
	// end inline asm
	mov.b64 	%rd158, {%r242, %r247};
	setp.gt.s32 	%p53, %r231, 30;
	mov.u32 	%r629, %r627;
	mov.u64 	%rd293, %rd291;
	@%p53 bra 	$L__BB4_164;
	setp.lt.s32 	%p54, %r627, %r232;
	mov.u32 	%r629, %r232;
	mov.u64 	%rd293, %rd158;
	@%p54 bra 	$L__BB4_164;
	setp.lt.s32 	%p55, %r232, %r627;
	mov.u32 	%r629, %r627;
	mov.u64 	%rd293, %rd291;
	@%p55 bra 	$L__BB4_164;
	setp.lt.s64 	%p56, %rd291, %rd158;
	selp.b32 	%r629, %r627, %r232, %p56;
	min.s64 	%rd293, %rd291, %rd158;
$L__BB4_164:
	mov.b32 	%r269, 2;
	mov.b32 	%r270, 31;
	mov.b32 	%r271, -1;
	// begin inline asm
	shfl.sync.down.b32 %r252, %r629, %r269, %r270, %r271;
	// end inline asm
	// begin inline asm
	shfl.sync.down.b32 %r257, %r258, %r269, %r270, %r271;
	// end inline asm
	mov.b64 	{%r263, %r268}, %rd293;
	// begin inline asm
	shfl.sync.down.b32 %r262, %r263, %r269, %r270, %r271;
	// end inline asm
	// begin inline asm
	shfl.sync.down.b32 %r267, %r268, %r269, %r270, %r271;
	// end inline asm
	mov.b64 	%rd161, {%r262, %r267};
	setp.gt.s32 	%p57, %r231, 29;
	mov.u32 	%r630, %r629;
	mov.u64 	%rd294, %rd293;
	@%p57 bra 	$L__BB4_168;
	setp.lt.s32 	%p58, %r629, %r252;
	mov.u32 	%r630, %r252;
	mov.u64 	%rd294, %rd161;
	@%p58 bra 	$L__BB4_168;
	setp.lt.s32 	%p59, %r252, %r629;
	mov.u32 	%r630, %r629;
	mov.u64 	%rd294, %rd293;
	@%p59 bra 	$L__BB4_168;
	setp.lt.s64 	%p60, %rd293, %rd161;
	selp.b32 	%r630, %r629, %r252, %p60;
	min.s64 	%rd294, %rd293, %rd161;
$L__BB4_168:
	mov.b32 	%r289, 4;
	mov.b32 	%r290, 31;
	mov.b32 	%r291, -1;
	// begin inline asm
	shfl.sync.down.b32 %r272, %r630, %r289, %r290, %r291;
	// end inline asm
	// begin inline asm
	shfl.sync.down.b32 %r277, %r278, %r289, %r290, %r291;
	// end inline asm
	mov.b64 	{%r283, %r288}, %rd294;
	// begin inline asm
	shfl.sync.down.b32 %r282, %r283, %r289, %r290, %r291;
	// end inline asm
	// begin inline asm
	shfl.sync.down.b32 %r287, %r288, %r289, %r290, %r291;
	// end inline asm
	mov.b64 	%rd164, {%r282, %r287};
	setp.gt.s32 	%p61, %r231, 27;
	mov.u32 	%r631, %r630;
	mov.u64 	%rd295, %rd294;
	@%p61 bra 	$L__BB4_172;
	setp.lt.s32 	%p62, %r630, %r272;
	mov.u32 	%r631, %r272;
	mov.u64 	%rd295, %rd164;
	@%p62 bra 	$L__BB4_172;
	setp.lt.s32 	%p63, %r272, %r630;
	mov.u32 	%r631, %r630;
	mov.u64 	%rd295, %rd294;
	@%p63 bra 	$L__BB4_172;
	setp.lt.s64 	%p64, %rd294, %rd164;
	selp.b32 	%r631, %r630, %r272, %p64;
	min.s64 	%rd295, %rd294, %rd164;
$L__BB4_172:
	mov.b32 	%r309, 8;
	mov.b32 	%r310, 31;
	mov.b32 	%r311, -1;
	// begin inline asm
	shfl.sync.down.b32 %r292, %r631, %r309, %r310, %r311;
	// end inline asm
	// begin inline asm
	shfl.sync.down.b32 %r297, %r298, %r309, %r310, %r311;
	// end inline asm
	mov.b64 	{%r303, %r308}, %rd295;
	// begin inline asm
	shfl.sync.down.b32 %r302, %r303, %r309, %r310, %r311;
	// end inline asm
	// begin inline asm
	shfl.sync.down.b32 %r307, %r308, %r309, %r310, %r311;
	// end inline asm
	mov.b64 	%rd167, {%r302, %r307};
	setp.gt.s32 	%p65, %r231, 23;
	mov.u32 	%r632, %r631;
	mov.u64 	%rd296, %rd295;
	@%p65 bra 	$L__BB4_176;
	setp.lt.s32 	%p66, %r631, %r292;
	mov.u32 	%r632, %r292;
	mov.u64 	%rd296, %rd167;
	@%p66 bra 	$L__BB4_176;
	setp.lt.s32 	%p67, %r292, %r631;
	mov.u32 	%r632, %r631;
	mov.u64 	%rd296, %rd295;
	@%p67 bra 	$L__BB4_176;
	setp.lt.s64 	%p68, %rd295, %rd167;
	selp.b32 	%r632, %r631, %r292, %p68;
	min.s64 	%rd296, %rd295, %rd167;
$L__BB4_176:
	mov.b32 	%r329, 16;
	mov.b32 	%r330, 31;
	mov.b32 	%r331, -1;
	// begin inline asm
	shfl.sync.down.b32 %r312, %r632, %r329, %r330, %r331;
	// end inline asm
	// begin inline asm
	shfl.sync.down.b32 %r317, %r318, %r329, %r330, %r331;
	// end inline asm
	mov.b64 	{%r323, %r328}, %rd296;
	// begin inline asm
	shfl.sync.down.b32 %r322, %r323, %r329, %r330, %r331;
	// end inline asm
	// begin inline asm
	shfl.sync.down.b32 %r327, %r328, %r329, %r330, %r331;
	// end inline asm
	mov.b64 	%rd170, {%r322, %r327};
	setp.gt.s32 	%p69, %r231, 15;
	mov.u32 	%r640, %r632;
	mov.u64 	%rd304, %rd296;
	@%p69 bra 	$L__BB4_180;
	setp.lt.s32 	%p70, %r632, %r312;
	mov.u32 	%r640, %r312;
	mov.u64 	%rd304, %rd170;
	@%p70 bra 	$L__BB4_180;
	setp.lt.s32 	%p71, %r312, %r632;
	mov.u32 	%r640, %r632;
	mov.u64 	%rd304, %rd296;
	@%p71 bra 	$L__BB4_180;
	setp.lt.s64 	%p72, %rd296, %rd170;
	selp.b32 	%r640, %r632, %r312, %p72;
	min.s64 	%rd304, %rd296, %rd170;
$L__BB4_180:
	setp.ne.s32 	%p73, %r231, 0;
	@%p73 bra 	$L__BB4_182;
	shr.u32 	%r332, %r109, 1;
	and.b32  	%r333, %r332, 496;
	mov.u32 	%r334, _ZN6thrust24THRUST_300001_SM_1000_NS8cuda_cub4core6detail5shmemE;
	add.s32 	%r335, %r334, %r333;
	st.shared.u32 	[%r335+8], %r640;
	st.shared.u64 	[%r335+16], %rd304;
$L__BB4_182:
	bar.sync 	0;
	setp.ne.s32 	%p74, %r109, 0;
	@%p74 bra 	$L__BB4_204;
	ld.shared.u32 	%r184, [_ZN6thrust24THRUST_300001_SM_1000_NS8cuda_cub4core6detail5shmemE+24];
	ld.shared.u64 	%rd173, [_ZN6thrust24THRUST_300001_SM_1000_NS8cuda_cub4core6detail5shmemE+32];
	setp.lt.s32 	%p75, %r640, %r184;
	mov.u32 	%r634, %r184;
	mov.u64 	%rd298, %rd173;
	@%p75 bra 	$L__BB4_186;
	setp.lt.s32 	%p76, %r184, %r640;
	mov.u32 	%r634, %r640;
	mov.u64 	%rd298, %rd304;
	@%p76 bra 	$L__BB4_186;
	setp.lt.s64 	%p77, %rd304, %rd173;
	selp.b32 	%r634, %r640, %r184, %p77;
	min.s64 	%rd298, %rd304, %rd173;
$L__BB4_186:
	ld.shared.u32 	%r187, [_ZN6thrust24THRUST_300001_SM_1000_NS8cuda_cub4core6detail5shmemE+40];
	ld.shared.u64 	%rd176, [_ZN6thrust24THRUST_300001_SM_1000_NS8cuda_cub4core6detail5shmemE+48];
	setp.lt.s32 	%p78, %r634, %r187;
	mov.u32 	%r635, %r187;
	mov.u64 	%rd299, %rd176;
	@%p78 bra 	$L__BB4_189;
	setp.lt.s32 	%p79, %r187, %r634;
	mov.u32 	%r635, %r634;
	mov.u64 	%rd299, %rd298;
	@%p79 bra 	$L__BB4_189;
	setp.lt.s64 	%p80, %rd298, %rd176;
	selp.b32 	%r635, %r634, %r187, %p80;
	min.s64 	%rd299, %rd298, %rd176;
$L__BB4_189:
	ld.shared.u32 	%r190, [_ZN6thrust24THRUST_300001_SM_1000_NS8cuda_cub4core6detail5shmemE+56];
	ld.shared.u64 	%rd179, [_ZN6thrust24THRUST_300001_SM_1000_NS8cuda_cub4core6detail5shmemE+64];
	setp.lt.s32 	%p81, %r635, %r190;
	mov.u32 	%r636, %r190;
	mov.u64 	%rd300, %rd179;
	@%p81 bra 	$L__BB4_192;
	setp.lt.s32 	%p82, %r190, %r635;
	mov.u32 	%r636, %r635;
	mov.u64 	%rd300, %rd299;
	@%p82 bra 	$L__BB4_192;
	setp.lt.s64 	%p83, %rd299, %rd179;
	selp.b32 	%r636, %r635, %r190, %p83;
	min.s64 	%rd300, %rd299, %rd179;
$L__BB4_192:
	ld.shared.u32 	%r193, [_ZN6thrust24THRUST_300001_SM_1000_NS8cuda_cub4core6detail5shmemE+72];
	ld.shared.u64 	%rd182, [_ZN6thrust24THRUST_300001_SM_1000_NS8cuda_cub4core6detail5shmemE+80];
	setp.lt.s32 	%p84, %r636, %r193;
	mov.u32 	%r637, %r193;
	mov.u64 	%rd301, %rd182;
	@%p84 bra 	$L__BB4_195;
	setp.lt.s32 	%p85, %r193, %r636;
	mov.u32 	%r637, %r636;
	mov.u64 	%rd301, %rd300;
	@%p85 bra 	$L__BB4_195;
	setp.lt.s64 	%p86, %rd300, %rd182;
	selp.b32 	%r637, %r636, %r193, %p86;
	min.s64 	%rd301, %rd300, %rd182;
$L__BB4_195:
	ld.shared.u32 	%r196, [_ZN6thrust24THRUST_300001_SM_1000_NS8cuda_cub4core6detail5shmemE+88];
	ld.shared.u64 	%rd185, [_ZN6thrust24THRUST_300001_SM_1000_NS8cuda_cub4core6detail5shmemE+96];
	setp.lt.s32 	%p87, %r637, %r196;
	mov.u32 	%r638, %r196;
	mov.u64 	%rd302, %rd185;
	@%p87 bra 	$L__BB4_198;
	setp.lt.s32 	%p88, %r196, %r637;
	mov.u32 	%r638, %r637;
	mov.u64 	%rd302, %rd301;
	@%p88 bra 	$L__BB4_198;
	setp.lt.s64 	%p89, %rd301, %rd185;
	selp.b32 	%r638, %r637, %r196, %p89;
	min.s64 	%rd302, %rd301, %rd185;
$L__BB4_198:
	ld.shared.u32 	%r199, [_ZN6thrust24THRUST_300001_SM_1000_NS8cuda_cub4core6detail5shmemE+104];
	ld.shared.u64 	%rd188, [_ZN6thrust24THRUST_300001_SM_1000_NS8cuda_cub4core6detail5shmemE+112];
	setp.lt.s32 	%p90, %r638, %r199;
	mov.u32 	%r639, %r199;
	mov.u64 	%rd303, %rd188;
	@%p90 bra 	$L__BB4_201;
	setp.lt.s32 	%p91, %r199, %r638;
	mov.u32 	%r639, %r638;
	mov.u64 	%rd303, %rd302;
	@%p91 bra 	$L__BB4_201;
	setp.lt.s64 	%p92, %rd302, %rd188;
	selp.b32 	%r639, %r638, %r199, %p92;
	min.s64 	%rd303, %rd302, %rd188;
$L__BB4_201:
	ld.shared.u32 	%r202, [_ZN6thrust24THRUST_300001_SM_1000_NS8cuda_cub4core6detail5shmemE+120];
	ld.shared.u64 	%rd191, [_ZN6thrust24THRUST_300001_SM_1000_NS8cuda_cub4core6detail5shmemE+128];
	setp.lt.s32 	%p93, %r639, %r202;
	mov.u32 	%r640, %r202;
	mov.u64 	%rd304, %rd191;
	@%p93 bra 	$L__BB4_204;
	setp.lt.s32 	%p94, %r202, %r639;
	mov.u32 	%r640, %r639;
	mov.u64 	%rd304, %rd303;
	@%p94 bra 	$L__BB4_204;
	setp.lt.s64 	%p95, %rd303, %rd191;
	selp.b32 	%r640, %r639, %r202, %p95;
	min.s64 	%rd304, %rd303, %rd191;
$L__BB4_204:
	mov.u32 	%r565, %tid.x;
	setp.ne.s32 	%p212, %r565, 0;
	@%p212 bra 	$L__BB4_206;
	ld.param.u64 	%rd234, [_ZN6thrust24THRUST_300001_SM_1000_NS8cuda_cub4core6detail13_kernel_agentINS1_8__reduce11ReduceAgentINS0_12zip_iteratorIN4cuda3std3__45tupleIJNS0_10device_ptrIiEENS0_17counting_iteratorIlNS0_11use_defaultESF_SF_EEEEEEEPNSB_IJilEEESJ_iNS1_9__extrema9arg_max_fIilNSA_4lessIiEEEEEEJSI_SK_iSP_EEEvDpT0__param_1];
	cvta.to.global.u64 	%rd233, %rd234;
	st.global.u32 	[%rd233], %r640;
	st.global.u64 	[%rd233+8], %rd304;
$L__BB4_206:
	ret;

}
	// .globl	_ZN6thrust24THRUST_300001_SM_1000_NS8cuda_cub4core6detail13_kernel_agentINS1_8__reduce11ReduceAgentINS0_12zip_iteratorIN4cuda3std3__45tupleIJNS0_10device_ptrIiEENS0_17counting_iteratorIlNS0_11use_defaultESF_SF_EEEEEEEPNSB_IJilEEESJ_iNS1_9__extrema9arg_max_fIilNSA_4lessIiEEEEEEJSI_SK_iN3cub18CUB_300001_SM_100013GridEvenShareIiEENSS_9GridQueueIjEESP_EEEvDpT0_
.visible .entry _ZN6thrust24THRUST_300001_SM_1000_NS8cuda_cub4core6detail13_kernel_agentINS1_8__reduce11ReduceAgentINS0_12zip_iteratorIN4cuda3std3__45tupleIJNS0_10device_ptrIiEENS0_17counting_iteratorIlNS0_11use_defaultESF_SF_EEEEEEEPNSB_IJilEEESJ_iNS1_9__extrema9arg_max_fIilNSA_4lessIiEEEEEEJSI_SK_iN3cub18CUB_300001_SM_100013GridEvenShareIiEENSS_9GridQueueIjEESP_EEEvDpT0_(
	.param .align 8 .b8 _ZN6thrust24THRUST_300001_SM_1000_NS8cuda_cub4core6detail13_kernel_agentINS1_8__reduce11ReduceAgentINS0_12zip_iteratorIN4cuda3std3__45tupleIJNS0_10device_ptrIiEENS0_17counting_iteratorIlNS0_11use_defaultESF_SF_EEEEEEEPNSB_IJilEEESJ_iNS1_9__extrema9arg_max_fIilNSA_4lessIiEEEEEEJSI_SK_iN3cub18CUB_300001_SM_100013GridEvenShareIiEENSS_9GridQueueIjEESP_EEEvDpT0__param_0[16],
	.param .u64 .ptr .align 1 _ZN6thrust24THRUST_300001_SM_1000_NS8cuda_cub4core6detail13_kernel_agentINS1_8__reduce11ReduceAgentINS0_12zip_iteratorIN4cuda3std3__45tupleIJNS0_10device_ptrIiEENS0_17counting_iteratorIlNS0_11use_defaultESF_SF_EEEEEEEPNSB_IJilEEESJ_iNS1_9__extrema9arg_max_fIilNSA_4lessIiEEEEEEJSI_SK_iN3cub18CUB_300001_SM_100013GridEvenShareIiEENSS_9GridQueueIjEESP_EEEvDpT0__param_1,
	.param .u32 _ZN6thrust24THRUST_300001_SM_1000_NS8cuda_cub4core6detail13_kernel_agentINS1_8__reduce11ReduceAgentINS0_12zip_iteratorIN4cuda3std3__45tupleIJNS0_10device_ptrIiEENS0_17counting_iteratorIlNS0_11use_defaultESF_SF_EEEEEEEPNSB_IJilEEESJ_iNS1_9__extrema9arg_max_fIilNSA_4lessIiEEEEEEJSI_SK_iN3cub18CUB_300001_SM_100013GridEvenShareIiEENSS_9GridQueueIjEESP_EEEvDpT0__param_2,
	.param .align 4 .b8 _ZN6thrust24THRUST_300001_SM_1000_NS8cuda_cub4core6detail13_kernel_agentINS1_8__reduce11ReduceAgentINS0_12zip_iteratorIN4cuda3std3__45tupleIJNS0_10device_ptrIiEENS0_17counting_iteratorIlNS0_11use_defaultESF_SF_EEEEEEEPNSB_IJilEEESJ_iNS1_9__extrema9arg_max_fIilNSA_4lessIiEEEEEEJSI_SK_iN3cub18CUB_300001_SM_100013GridEvenShareIiEENSS_9GridQueueIjEESP_EEEvDpT0__param_3[40],
	.param .align 8 .b8 _ZN6thrust24THRUST_300001_SM_1000_NS8cuda_cub4core6detail13_kernel_agentINS1_8__reduce11ReduceAgentINS0_12zip_iteratorIN4cuda3std3__45tupleIJNS0_10device_ptrIiEENS0_17counting_iteratorIlNS0_11use_defaultESF_SF_EEEEEEEPNSB_IJilEEESJ_iNS1_9__extrema9arg_max_fIilNSA_4lessIiEEEEEEJSI_SK_iN3cub18CUB_300001_SM_100013GridEvenShareIiEENSS_9GridQueueIjEESP_EEEvDpT0__param_4[8],
	.param .align 1 .b8 _ZN6thrust24THRUST_300001_SM_1000_NS8cuda_cub4core6detail13_kernel_agentINS1_8__reduce11ReduceAgentINS0_12zip_iteratorIN4cuda3std3__45tupleIJNS0_10device_ptrIiEENS0_17counting_iteratorIlNS0_11use_defaultESF_SF_EEEEEEEPNSB_IJilEEESJ_iNS1_9__extrema9arg_max_fIilNSA_4lessIiEEEEEEJSI_SK_iN3cub18CUB_300001_SM_100013GridEvenShareIiEENSS_9GridQueueIjEESP_EEEvDpT0__param_5[1]
)
.maxntid 256
{
	.reg .pred 	%p<215>;
	.reg .b32 	%r<678>;
	.reg .b64 	%rd<286>;

	ld.param.u64 	%rd3, [_ZN6thrust24THRUST_300001_SM_1000_NS8cuda_cub4core6detail13_kernel_agentINS1_8__reduce11ReduceAgentINS0_12zip_iteratorIN4cuda3std3__45tupleIJNS0_10device_ptrIiEENS0_17counting_iteratorIlNS0_11use_defaultESF_SF_EEEEEEEPNSB_IJilEEESJ_iNS1_9__extrema9arg_max_fIilNSA_4lessIiEEEEEEJSI_SK_iN3cub18CUB_300001_SM_100013GridEvenShareIiEENSS_9GridQueueIjEESP_EEEvDpT0__param_0+8];
	ld.param.u64 	%rd181, [_ZN6thrust24THRUST_300001_SM_1000_NS8cuda_cub4core6detail13_kernel_agentINS1_8__reduce11ReduceAgentINS0_12zip_iteratorIN4cuda3std3__45tupleIJNS0_10device_ptrIiEENS0_17counting_iteratorIlNS0_11use_defaultESF_SF_EEEEEEEPNSB_IJilEEESJ_iNS1_9__extrema9arg_max_fIilNSA_4lessIiEEEEEEJSI_SK_iN3cub18CUB_300001_SM_100013GridEvenShareIiEENSS_9GridQueueIjEESP_EEEvDpT0__param_0];
	ld.param.u64 	%rd182, [_ZN6thrust24THRUST_300001_SM_1000_NS8cuda_cub4core6detail13_kernel_agentINS1_8__reduce11ReduceAgentINS0_12zip_iteratorIN4cuda3std3__45tupleIJNS0_10device_ptrIiEENS0_17counting_iteratorIlNS0_11use_defaultESF_SF_EEEEEEEPNSB_IJilEEESJ_iNS1_9__extrema9arg_max_fIilNSA_4lessIiEEEEEEJSI_SK_iN3cub18CUB_300001_SM_100013GridEvenShareIiEENSS_9GridQueueIjEESP_EEEvDpT0__param_4];
	ld.param.u32 	%r235, [_ZN6thrust24THRUST_300001_SM_1000_NS8cuda_cub4core6detail13_kernel_agentINS1_8__reduce11ReduceAgentINS0_12zip_iteratorIN4cuda3std3__45tupleIJNS0_10device_ptrIiEENS0_17counting_iteratorIlNS0_11use_defaultESF_SF_EEEEEEEPNSB_IJilEEESJ_iNS1_9__extrema9arg_max_fIilNSA_4lessIiEEEEEEJSI_SK_iN3cub18CUB_300001_SM_100013GridEvenShareIiEENSS_9GridQueueIjEESP_EEEvDpT0__param_2];
	cvta.to.global.u64 	%rd1, %rd182;
	cvta.to.global.u64 	%rd2, %rd181;
	mov.u32 	%r1, %ctaid.x;
	mul.lo.s32 	%r2, %r1, 1280;
	mov.u32 	%r236, %nctaid.x;
	mul.lo.s32 	%r3, %r236, 1280;
	add.s32 	%r237, %r2, 1280;
	setp.le.s32 	%p1, %r237, %r235;
	@%p1 bra 	$L__BB5_121;
	sub.s32 	%r4, %r235, %r2;
	mov.u32 	%r5, %tid.x;
	setp.ge.s32 	%p98, %r5, %r4;
	mov.b32 	%r613, 0;
	mov.b64 	%rd232, 0;
	mov.u32 	%r601, %r5;
	@%p98 bra 	$L__BB5_3;
	add.s32 	%r367, %r2, %r5;
	cvt.s64.s32 	%rd207, %r367;
	mul.wide.s32 	%rd208, %r367, 4;
	add.s64 	%rd209, %rd2, %rd208;
	add.s64 	%rd232, %rd3, %rd207;
	ld.global.u32 	%r613, [%rd209];
	add.s32 	%r601, %r5, 256;
$L__BB5_3:
	setp.ge.s32 	%p99, %r601, %r4;
	@%p99 bra 	$L__BB5_25;
	not.b32 	%r369, %r601;
	add.s32 	%r370, %r235, %r369;
	sub.s32 	%r10, %r370, %r2;
	and.b32  	%r371, %r10, 768;
	setp.eq.s32 	%p100, %r371, 768;
	@%p100 bra 	$L__BB5_10;
	add.s32 	%r597, %r601, %r2;
	shr.u32 	%r372, %r10, 8;
	add.s32 	%r373, %r372, 1;
	and.b32  	%r374, %r373, 3;
	neg.s32 	%r596, %r374;
$L__BB5_6:
	.pragma "nounroll";
	mov.u64 	%rd6, %rd232;
	mov.u32 	%r16, %r613;
	cvt.s64.s32 	%rd211, %r597;
	add.s64 	%rd7, %rd3, %rd211;
	mul.wide.s32 	%rd212, %r597, 4;
	add.s64 	%rd213, %rd2, %rd212;
	ld.global.u32 	%r17, [%rd213];
	setp.lt.s32 	%p101, %r16, %r17;
	mov.u64 	%rd232, %rd7;
	mov.u32 	%r613, %r17;
	@%p101 bra 	$L__BB5_9;
	setp.lt.s32 	%p102, %r17, %r16;
	mov.u64 	%rd232, %rd6;
	mov.u32 	%r613, %r16;
	@%p102 bra 	$L__BB5_9;
	setp.lt.s64 	%p103, %rd6, %rd7;
	min.s64 	%rd232, %rd6, %rd7;
	selp.b32 	%r613, %r16, %r17, %p103;
$L__BB5_9:
	add.s32 	%r601, %r601, 256;
	add.s32 	%r597, %r597, 256;
	add.s32 	%r596, %r596, 1;
	setp.ne.s32 	%p104, %r596, 0;
	@%p104 bra 	$L__BB5_6;
$L__BB5_10:
	setp.lt.u32 	%p105, %r10, 768;
	@%p105 bra 	$L__BB5_25;
	add.s32 	%r604, %r601, %r2;
	add.s32 	%r607, %r604, 256;
	add.s32 	%r606, %r604, 512;
	add.s32 	%r605, %r604, 768;
	add.s64 	%rd12, %rd2, 2048;
$L__BB5_12:
	cvt.s64.s32 	%rd214, %r607;
	add.s64 	%rd14, %rd3, %rd214;
	cvt.s64.s32 	%rd215, %r606;
	add.s64 	%rd15, %rd3, %rd215;
	cvt.s64.s32 	%rd216, %r605;
	add.s64 	%rd16, %rd3, %rd216;
	cvt.s64.s32 	%rd217, %r604;
	mul.wide.s32 	%rd218, %r604, 4;
	add.s64 	%rd17, %rd12, %rd218;
	add.s64 	%rd18, %rd3, %rd217;
	ld.global.u32 	%r36, [%rd17+-2048];
	setp.lt.s32 	%p106, %r613, %r36;
	mov.u64 	%rd229, %rd18;
	mov.u32 	%r610, %r36;
	@%p106 bra 	$L__BB5_15;
	setp.lt.s32 	%p107, %r36, %r613;
	mov.u64 	%rd229, %rd232;
	mov.u32 	%r610, %r613;
	@%p107 bra 	$L__BB5_15;
	setp.lt.s64 	%p108, %rd232, %rd18;
	min.s64 	%rd229, %rd232, %rd18;
	selp.b32 	%r610, %r613, %r36, %p108;
$L__BB5_15:
	ld.global.u32 	%r39, [%rd17+-1024];
	setp.lt.s32 	%p109, %r610, %r39;
	mov.u64 	%rd230, %rd14;
	mov.u32 	%r611, %r39;
	@%p109 bra 	$L__BB5_18;
	setp.lt.s32 	%p110, %r39, %r610;
	mov.u64 	%rd230, %rd229;
	mov.u32 	%r611, %r610;
	@%p110 bra 	$L__BB5_18;
	setp.lt.s64 	%p111, %rd229, %rd14;
	min.s64 	%rd230, %rd229, %rd14;
	selp.b32 	%r611, %r610, %r39, %p111;
$L__BB5_18:
	ld.global.u32 	%r42, [%rd17];
	setp.lt.s32 	%p112, %r611, %r42;
	mov.u64 	%rd231, %rd15;
	mov.u32 	%r612, %r42;
	@%p112 bra 	$L__BB5_21;
	setp.lt.s32 	%p113, %r42, %r611;
	mov.u64 	%rd231, %rd230;
	mov.u32 	%r612, %r611;
	@%p113 bra 	$L__BB5_21;
	setp.lt.s64 	%p114, %rd230, %rd15;
	min.s64 	%rd231, %rd230, %rd15;
	selp.b32 	%r612, %r611, %r42, %p114;
$L__BB5_21:
	ld.global.u32 	%r45, [%rd17+1024];
	setp.lt.s32 	%p115, %r612, %r45;
	mov.u64 	%rd232, %rd16;
	mov.u32 	%r613, %r45;
	@%p115 bra 	$L__BB5_24;
	setp.lt.s32 	%p116, %r45, %r612;
	mov.u64 	%rd232, %rd231;
	mov.u32 	%r613, %r612;
	@%p116 bra 	$L__BB5_24;
	setp.lt.s64 	%p117, %rd231, %rd16;
	min.s64 	%rd232, %rd231, %rd16;
	selp.b32 	%r613, %r612, %r45, %p117;
$L__BB5_24:
	add.s32 	%r601, %r601, 1024;
	add.s32 	%r607, %r607, 1024;
	add.s32 	%r606, %r606, 1024;
	add.s32 	%r605, %r605, 1024;
	add.s32 	%r604, %r604, 1024;
	setp.lt.s32 	%p118, %r601, %r4;
	@%p118 bra 	$L__BB5_12;
$L__BB5_25:
	setp.lt.s32 	%p119, %r4, 256;
	@%p119 bra 	$L__BB5_70;
	// begin inline asm
	mov.u32 %r488, %laneid;
	// end inline asm
	mov.b32 	%r506, 1;
	mov.b32 	%r507, 31;
	mov.b32 	%r508, -1;
	// begin inline asm
	shfl.sync.down.b32 %r489, %r613, %r506, %r507, %r508;
	// end inline asm
	// begin inline asm
	shfl.sync.down.b32 %r494, %r495, %r506, %r507, %r508;
	// end inline asm
	mov.b64 	{%r500, %r505}, %rd232;
	// begin inline asm
	shfl.sync.down.b32 %r499, %r500, %r506, %r507, %r508;
	// end inline asm
	// begin inline asm
	shfl.sync.down.b32 %r504, %r505, %r506, %r507, %r508;
	// end inline asm
	mov.b64 	%rd28, {%r499, %r504};
	setp.gt.s32 	%p171, %r488, 30;
	mov.u64 	%rd234, %rd232;
	mov.u32 	%r615, %r613;
	@%p171 bra 	$L__BB5_30;
	setp.lt.s32 	%p172, %r613, %r489;
	mov.u64 	%rd234, %rd28;
	mov.u32 	%r615, %r489;
	@%p172 bra 	$L__BB5_30;
	setp.lt.s32 	%p173, %r489, %r613;
	mov.u64 	%rd234, %rd232;
	mov.u32 	%r615, %r613;
	@%p173 bra 	$L__BB5_30;
	setp.lt.s64 	%p174, %rd232, %rd28;
	min.s64 	%rd234, %rd232, %rd28;
	selp.b32 	%r615, %r613, %r489, %p174;
$L__BB5_30:
	mov.b32 	%r526, 2;
	mov.b32 	%r527, 31;
	mov.b32 	%r528, -1;
	// begin inline asm
	shfl.sync.down.b32 %r509, %r615, %r526, %r527, %r528;
	// end inline asm
	// begin inline asm
	shfl.sync.down.b32 %r514, %r515, %r526, %r527, %r528;
	// end inline asm
	mov.b64 	{%r520, %r525}, %rd234;
	// begin inline asm
	shfl.sync.down.b32 %r519, %r520, %r526, %r527, %r528;
	// end inline asm
	// begin inline asm
	shfl.sync.down.b32 %r524, %r525, %r526, %r527, %r528;
	// end inline asm
	mov.b64 	%rd31, {%r519, %r524};
	setp.gt.s32 	%p175, %r488, 29;
	mov.u64 	%rd235, %rd234;
	mov.u32 	%r616, %r615;
	@%p175 bra 	$L__BB5_34;
	setp.lt.s32 	%p176, %r615, %r509;
	mov.u64 	%rd235, %rd31;
	mov.u32 	%r616, %r509;
	@%p176 bra 	$L__BB5_34;
	setp.lt.s32 	%p177, %r509, %r615;
	mov.u64 	%rd235, %rd234;
	mov.u32 	%r616, %r615;
	@%p177 bra 	$L__BB5_34;
	setp.lt.s64 	%p178, %rd234, %rd31;
	min.s64 	%rd235, %rd234, %rd31;
	selp.b32 	%r616, %r615, %r509, %p178;
$L__BB5_34:
	mov.b32 	%r546, 4;
	mov.b32 	%r547, 31;
	mov.b32 	%r548, -1;
	// begin inline asm
	shfl.sync.down.b32 %r529, %r616, %r546, %r547, %r548;
	// end inline asm
	// begin inline asm
	shfl.sync.down.b32 %r534, %r535, %r546, %r547, %r548;
	// end inline asm
	mov.b64 	{%r540, %r545}, %rd235;
	// begin inline asm
	shfl.sync.down.b32 %r539, %r540, %r546, %r547, %r548;
	// end inline asm
	// begin inline asm
	shfl.sync.down.b32 %r544, %r545, %r546, %r547, %r548;
	// end inline asm
	mov.b64 	%rd34, {%r539, %r544};
	setp.gt.s32 	%p179, %r488, 27;
	mov.u64 	%rd236, %rd235;
	mov.u32 	%r617, %r616;
	@%p179 bra 	$L__BB5_38;
	setp.lt.s32 	%p180, %r616, %r529;
	mov.u64 	%rd236, %rd34;
	mov.u32 	%r617, %r529;
	@%p180 bra 	$L__BB5_38;
	setp.lt.s32 	%p181, %r529, %r616;
	mov.u64 	%rd236, %rd235;
	mov.u32 	%r617, %r616;
	@%p181 bra 	$L__BB5_38;
	setp.lt.s64 	%p182, %rd235, %rd34;
	min.s64 	%rd236, %rd235, %rd34;
	selp.b32 	%r617, %r616, %r529, %p182;
$L__BB5_38:
	mov.b32 	%r566, 8;
	mov.b32 	%r567, 31;
	mov.b32 	%r568, -1;
	// begin inline asm
	shfl.sync.down.b32 %r549, %r617, %r566, %r567, %r568;
	// end inline asm
	// begin inline asm
	shfl.sync.down.b32 %r554, %r555, %r566, %r567, %r568;
	// end inline asm
	mov.b64 	{%r560, %r565}, %rd236;
	// begin inline asm
	shfl.sync.down.b32 %r559, %r560, %r566, %r567, %r568;
	// end inline asm
	// begin inline asm
	shfl.sync.down.b32 %r564, %r565, %r566, %r567, %r568;
	// end inline asm
	mov.b64 	%rd37, {%r559, %r564};
	setp.gt.s32 	%p183, %r488, 23;
	mov.u64 	%rd237, %rd236;
	mov.u32 	%r618, %r617;
	@%p183 bra 	$L__BB5_42;
	setp.lt.s32 	%p184, %r617, %r549;
	mov.u64 	%rd237, %rd37;
	mov.u32 	%r618, %r549;
	@%p184 bra 	$L__BB5_42;
	setp.lt.s32 	%p185, %r549, %r617;
	mov.u64 	%rd237, %rd236;
	mov.u32 	%r618, %r617;
	@%p185 bra 	$L__BB5_42;
	setp.lt.s64 	%p186, %rd236, %rd37;
	min.s64 	%rd237, %rd236, %rd37;
	selp.b32 	%r618, %r617, %r549, %p186;
$L__BB5_42:
	mov.b32 	%r586, 16;
	mov.b32 	%r587, 31;
	mov.b32 	%r588, -1;
	// begin inline asm
	shfl.sync.down.b32 %r569, %r618, %r586, %r587, %r588;
	// end inline asm
	// begin inline asm
	shfl.sync.down.b32 %r574, %r575, %r586, %r587, %r588;
	// end inline asm
	mov.b64 	{%r580, %r585}, %rd237;
	// begin inline asm
	shfl.sync.down.b32 %r579, %r580, %r586, %r587, %r588;
	// end inline asm
	// begin inline asm
	shfl.sync.down.b32 %r584, %r585, %r586, %r587, %r588;
	// end inline asm
	mov.b64 	%rd40, {%r579, %r584};
	setp.gt.s32 	%p187, %r488, 15;
	mov.u64 	%rd285, %rd237;
	mov.u32 	%r677, %r618;
	@%p187 bra 	$L__BB5_46;
	setp.lt.s32 	%p188, %r618, %r569;
	mov.u64 	%rd285, %rd40;
	mov.u32 	%r677, %r569;
	@%p188 bra 	$L__BB5_46;
	setp.lt.s32 	%p189, %r569, %r618;
	mov.u64 	%rd285, %rd237;
	mov.u32 	%r677, %r618;
	@%p189 bra 	$L__BB5_46;
	setp.lt.s64 	%p190, %rd237, %rd40;
	min.s64 	%rd285, %rd237, %rd40;
	selp.b32 	%r677, %r618, %r569, %p190;
$L__BB5_46:
	setp.ne.s32 	%p191, %r488, 0;
	@%p191 bra 	$L__BB5_48;
	shr.u32 	%r589, %r5, 1;
	and.b32  	%r590, %r589, 496;
	mov.u32 	%r591, _ZN6thrust24THRUST_300001_SM_1000_NS8cuda_cub4core6detail5shmemE;
	add.s32 	%r592, %r591, %r590;
	st.shared.u32 	[%r592+8], %r677;
	st.shared.u64 	[%r592+16], %rd285;
$L__BB5_48:
	bar.sync 	0;
	setp.ne.s32 	%p192, %r5, 0;
	@%p192 bra 	$L__BB5_208;
	ld.shared.u32 	%r70, [_ZN6thrust24THRUST_300001_SM_1000_NS8cuda_cub4core6detail5shmemE+24];
	ld.shared.u64 	%rd43, [_ZN6thrust24THRUST_300001_SM_1000_NS8cuda_cub4core6detail5shmemE+32];
	setp.lt.s32 	%p193, %r677, %r70;
	mov.u64 	%rd239, %rd43;
	mov.u32 	%r620, %r70;
	@%p193 bra 	$L__BB5_52;
	setp.lt.s32 	%p194, %r70, %r677;
	mov.u64 	%rd239, %rd285;
	mov.u32 	%r620, %r677;
	@%p194 bra 	$L__BB5_52;
	setp.lt.s64 	%p195, %rd285, %rd43;
	min.s64 	%rd239, %rd285, %rd43;
	selp.b32 	%r620, %r677, %r70, %p195;
$L__BB5_52:
	ld.shared.u32 	%r73, [_ZN6thrust24THRUST_300001_SM_1000_NS8cuda_cub4core6detail5shmemE+40];
	ld.shared.u64 	%rd46, [_ZN6thrust24THRUST_300001_SM_1000_NS8cuda_cub4core6detail5shmemE+48];
	setp.lt.s32 	%p196, %r620, %r73;
	mov.u64 	%rd240, %rd46;
	mov.u32 	%r621, %r73;
	@%p196 bra 	$L__BB5_55;
	setp.lt.s32 	%p197, %r73, %r620;
	mov.u64 	%rd240, %rd239;
	mov.u32 	%r621, %r620;
	@%p197 bra 	$L__BB5_55;
	setp.lt.s64 	%p198, %rd239, %rd46;
	min.s64 	%rd240, %rd239, %rd46;
	selp.b32 	%r621, %r620, %r73, %p198;
$L__BB5_55:
	ld.shared.u32 	%r76, [_ZN6thrust24THRUST_300001_SM_1000_NS8cuda_cub4core6detail5shmemE+56];
	ld.shared.u64 	%rd49, [_ZN6thrust24THRUST_300001_SM_1000_NS8cuda_cub4core6detail5shmemE+64];
	setp.lt.s32 	%p199, %r621, %r76;
	mov.u64 	%rd241, %rd49;
	mov.u32 	%r622, %r76;
	@%p199 bra 	$L__BB5_58;
	setp.lt.s32 	%p200, %r76, %r621;
	mov.u64 	%rd241, %rd240;
	mov.u32 	%r622, %r621;
	@%p200 bra 	$L__BB5_58;
	setp.lt.s64 	%p201, %rd240, %rd49;
	min.s64 	%rd241, %rd240, %rd49;
	selp.b32 	%r622, %r621, %r76, %p201;
$L__BB5_58:
	ld.shared.u32 	%r79, [_ZN6thrust24THRUST_300001_SM_1000_NS8cuda_cub4core6detail5shmemE+72];
	ld.shared.u64 	%rd52, [_ZN6thrust24THRUST_300001_SM_1000_NS8cuda_cub4core6detail5shmemE+80];
	setp.lt.s32 	%p202, %r622, %r79;
	mov.u64 	%rd242, %rd52;
	mov.u32 	%r623, %r79;
	@%p202 bra 	$L__BB5_61;
	setp.lt.s32 	%p203, %r79, %r622;
	mov.u64 	%rd242, %rd241;
	mov.u32 	%r623, %r622;
	@%p203 bra 	$L__BB5_61;
	setp.lt.s64 	%p204, %rd241, %rd52;
	min.s64 	%rd242, %rd241, %rd52;
	selp.b32 	%r623, %r622, %r79, %p204;
$L__BB5_61:
	ld.shared.u32 	%r82, [_ZN6thrust24THRUST_300001_SM_1000_NS8cuda_cub4core6detail5shmemE+88];
	ld.shared.u64 	%rd55, [_ZN6thrust24THRUST_300001_SM_1000_NS8cuda_cub4core6detail5shmemE+96];
	setp.lt.s32 	%p205, %r623, %r82;
	mov.u32 	%r624, %r82;
	mov.u64 	%rd243, %rd55;
	@%p205 bra 	$L__BB5_64;
	setp.lt.s32 	%p206, %r82, %r623;
	mov.u32 	%r624, %r623;
	mov.u64 	%rd243, %rd242;
	@%p206 bra 	$L__BB5_64;
	setp.lt.s64 	%p207, %rd242, %rd55;
	selp.b32 	%r624, %r623, %r82, %p207;
	min.s64 	%rd243, %rd242, %rd55;
$L__BB5_64:
	ld.shared.u32 	%r85, [_ZN6thrust24THRUST_300001_SM_1000_NS8cuda_cub4core6detail5shmemE+104];
	ld.shared.u64 	%rd58, [_ZN6thrust24THRUST_300001_SM_1000_NS8cuda_cub4core6detail5shmemE+112];
	setp.lt.s32 	%p208, %r624, %r85;
	mov.u32 	%r625, %r85;
	mov.u64 	%rd244, %rd58;
	@%p208 bra 	$L__BB5_67;
	setp.lt.s32 	%p209, %r85, %r624;
	mov.u32 	%r625, %r624;
	mov.u64 	%rd244, %rd243;
	@%p209 bra 	$L__BB5_67;
	setp.lt.s64 	%p210, %rd243, %rd58;
	selp.b32 	%r625, %r624, %r85, %p210;
	min.s64 	%rd244, %rd243, %rd58;
$L__BB5_67:
	ld.shared.u32 	%r88, [_ZN6thrust24THRUST_300001_SM_1000_NS8cuda_cub4core6detail5shmemE+120];
	ld.shared.u64 	%rd61, [_ZN6thrust24THRUST_300001_SM_1000_NS8cuda_cub4core6detail5shmemE+128];
	setp.lt.s32 	%p211, %r625, %r88;
	mov.u32 	%r677, %r88;
	mov.u64 	%rd285, %rd61;
	@%p211 bra 	$L__BB5_208;
	setp.lt.s32 	%p212, %r88, %r625;
	mov.u32 	%r677, %r625;
	mov.u64 	%rd285, %rd244;
	@%p212 bra 	$L__BB5_208;
	setp.lt.s64 	%p213, %rd244, %rd61;
	selp.b32 	%r677, %r625, %r88, %p213;
	min.s64 	%rd285, %rd244, %rd61;
	bra.uni 	$L__BB5_208;
$L__BB5_70:
	// begin inline asm
	mov.u32 %r375, %laneid;
	// end inline asm
	and.b32  	%r396, %r5, 992;
	add.s32 	%r397, %r396, 32;
	setp.gt.s32 	%p120, %r397, %r4;
	not.b32 	%r398, %r396;
	add.s32 	%r399, %r4, %r398;
	selp.b32 	%r394, %r399, 31, %p120;
	mov.b32 	%r393, 1;
	mov.b32 	%r395, -1;
	// begin inline asm
	shfl.sync.down.b32 %r376, %r613, %r393, %r394, %r395;
	// end inline asm
	// begin inline asm
	shfl.sync.down.b32 %r381, %r382, %r393, %r394, %r395;
	// end inline asm
	mov.b64 	{%r387, %r392}, %rd232;
	// begin inline asm
	shfl.sync.down.b32 %r386, %r387, %r393, %r394, %r395;
	// end inline asm
	// begin inline asm
	shfl.sync.down.b32 %r391, %r392, %r393, %r394, %r395;
	// end inline asm
	mov.b64 	%rd63, {%r386, %r391};
	setp.ge.s32 	%p121, %r375, %r394;
	mov.u32 	%r626, %r613;
	mov.u64 	%rd245, %rd232;
	@%p121 bra 	$L__BB5_74;
	setp.lt.s32 	%p122, %r613, %r376;
	mov.u32 	%r626, %r376;
	mov.u64 	%rd245, %rd63;
	@%p122 bra 	$L__BB5_74;
	setp.lt.s32 	%p123, %r376, %r613;
	mov.u32 	%r626, %r613;
	mov.u64 	%rd245, %rd232;
	@%p123 bra 	$L__BB5_74;
	setp.lt.s64 	%p124, %rd232, %rd63;
	selp.b32 	%r626, %r613, %r376, %p124;
	min.s64 	%rd245, %rd232, %rd63;
$L__BB5_74:
	mov.b32 	%r417, 2;
	mov.b32 	%r419, -1;
	// begin inline asm
	shfl.sync.down.b32 %r400, %r626, %r417, %r394, %r419;
	// end inline asm
	// begin inline asm
	shfl.sync.down.b32 %r405, %r406, %r417, %r394, %r419;
	// end inline asm
	mov.b64 	{%r411, %r416}, %rd245;
	// begin inline asm
	shfl.sync.down.b32 %r410, %r411, %r417, %r394, %r419;
	// end inline asm
	// begin inline asm
	shfl.sync.down.b32 %r415, %r416, %r417, %r394, %r419;
	// end inline asm
	mov.b64 	%rd66, {%r410, %r415};
	add.s32 	%r420, %r375, 2;
	setp.gt.s32 	%p125, %r420, %r394;
	mov.u32 	%r627, %r626;
	mov.u64 	%rd246, %rd245;
	@%p125 bra 	$L__BB5_78;
	setp.lt.s32 	%p126, %r626, %r400;
	mov.u32 	%r627, %r400;
	mov.u64 	%rd246, %rd66;
	@%p126 bra 	$L__BB5_78;
	setp.lt.s32 	%p127, %r400, %r626;
	mov.u32 	%r627, %r626;
	mov.u64 	%rd246, %rd245;
	@%p127 bra 	$L__BB5_78;
	setp.lt.s64 	%p128, %rd245, %rd66;
	selp.b32 	%r627, %r626, %r400, %p128;
	min.s64 	%rd246, %rd245, %rd66;
$L__BB5_78:
	mov.b32 	%r438, 4;
	mov.b32 	%r440, -1;
	// begin inline asm
	shfl.sync.down.b32 %r421, %r627, %r438, %r394, %r440;
	// end inline asm
	// begin inline asm
	shfl.sync.down.b32 %r426, %r427, %r438, %r394, %r440;
	// end inline asm
	mov.b64 	{%r432, %r437}, %rd246;
	// begin inline asm
	shfl.sync.down.b32 %r431, %r432, %r438, %r394, %r440;
	// end inline asm
	// begin inline asm
	shfl.sync.down.b32 %r436, %r437, %r438, %r394, %r440;
	// end inline asm
	mov.b64 	%rd69, {%r431, %r436};
	add.s32 	%r441, %r375, 4;
	setp.gt.s32 	%p129, %r441, %r394;
	mov.u32 	%r628, %r627;
	mov.u64 	%rd247, %rd246;
	@%p129 bra 	$L__BB5_82;
	setp.lt.s32 	%p130, %r627, %r421;
	mov.u32 	%r628, %r421;
	mov.u64 	%rd247, %rd69;
	@%p130 bra 	$L__BB5_82;
	setp.lt.s32 	%p131, %r421, %r627;
	mov.u32 	%r628, %r627;
	mov.u64 	%rd247, %rd246;
	@%p131 bra 	$L__BB5_82;
	setp.lt.s64 	%p132, %rd246, %rd69;
	selp.b32 	%r628, %r627, %r421, %p132;
	min.s64 	%rd247, %rd246, %rd69;
$L__BB5_82:
	mov.b32 	%r459, 8;
	mov.b32 	%r461, -1;
	// begin inline asm
	shfl.sync.down.b32 %r442, %r628, %r459, %r394, %r461;
	// end inline asm
	// begin inline asm
	shfl.sync.down.b32 %r447, %r448, %r459, %r394, %r461;
	// end inline asm
	mov.b64 	{%r453, %r458}, %rd247;
	// begin inline asm
	shfl.sync.down.b32 %r452, %r453, %r459, %r394, %r461;
	// end inline asm
	// begin inline asm
	shfl.sync.down.b32 %r457, %r458, %r459, %r394, %r461;
	// end inline asm
	mov.b64 	%rd72, {%r452, %r457};
	add.s32 	%r462, %r375, 8;
	setp.gt.s32 	%p133, %r462, %r394;
	mov.u32 	%r629, %r628;
	mov.u64 	%rd248, %rd247;
	@%p133 bra 	$L__BB5_86;
	setp.lt.s32 	%p134, %r628, %r442;
	mov.u32 	%r629, %r442;
	mov.u64 	%rd248, %rd72;
	@%p134 bra 	$L__BB5_86;
	setp.lt.s32 	%p135, %r442, %r628;
	mov.u32 	%r629, %r628;
	mov.u64 	%rd248, %rd247;
	@%p135 bra 	$L__BB5_86;
	setp.lt.s64 	%p136, %rd247, %rd72;
	selp.b32 	%r629, %r628, %r442, %p136;
	min.s64 	%rd248, %rd247, %rd72;
$L__BB5_86:
	mov.b32 	%r480, 16;
	mov.b32 	%r482, -1;
	// begin inline asm
	shfl.sync.down.b32 %r463, %r629, %r480, %r394, %r482;
	// end inline asm
	// begin inline asm
	shfl.sync.down.b32 %r468, %r469, %r480, %r394, %r482;
	// end inline asm
	mov.b64 	{%r474, %r479}, %rd248;
	// begin inline asm
	shfl.sync.down.b32 %r473, %r474, %r480, %r394, %r482;
	// end inline asm
	// begin inline asm
	shfl.sync.down.b32 %r478, %r479, %r480, %r394, %r482;
	// end inline asm
	mov.b64 	%rd75, {%r473, %r478};
	add.s32 	%r483, %r375, 16;
	setp.gt.s32 	%p137, %r483, %r394;
	mov.u32 	%r677, %r629;
	mov.u64 	%rd285, %rd248;
	@%p137 bra 	$L__BB5_90;
	setp.lt.s32 	%p138, %r629, %r463;
	mov.u32 	%r677, %r463;
	mov.u64 	%rd285, %rd75;
	@%p138 bra 	$L__BB5_90;
	setp.lt.s32 	%p139, %r463, %r629;
	mov.u32 	%r677, %r629;
	mov.u64 	%rd285, %rd248;
	@%p139 bra 	$L__BB5_90;
	setp.lt.s64 	%p140, %rd248, %rd75;
	selp.b32 	%r677, %r629, %r463, %p140;
	min.s64 	%rd285, %rd248, %rd75;
$L__BB5_90:
	setp.ne.s32 	%p141, %r375, 0;
	@%p141 bra 	$L__BB5_92;
	shr.u32 	%r484, %r5, 1;
	and.b32  	%r485, %r484, 496;
	mov.u32 	%r486, _ZN6thrust24THRUST_300001_SM_1000_NS8cuda_cub4core6detail5shmemE;
	add.s32 	%r487, %r486, %r485;
	st.shared.u32 	[%r487+8], %r677;
	st.shared.u64 	[%r487+16], %rd285;
$L__BB5_92:
	bar.sync 	0;
	setp.ne.s32 	%p142, %r5, 0;
	@%p142 bra 	$L__BB5_208;
	setp.lt.s32 	%p143, %r4, 33;
	mov.u32 	%r631, %r677;
	mov.u64 	%rd250, %rd285;
	@%p143 bra 	$L__BB5_97;
	ld.shared.u32 	%r107, [_ZN6thrust24THRUST_300001_SM_1000_NS8cuda_cub4core6detail5shmemE+24];
	ld.shared.u64 	%rd78, [_ZN6thrust24THRUST_300001_SM_1000_NS8cuda_cub4core6detail5shmemE+32];
	setp.lt.s32 	%p144, %r677, %r107;
	mov.u32 	%r631, %r107;
	mov.u64 	%rd250, %rd78;
	@%p144 bra 	$L__BB5_97;
	setp.lt.s32 	%p145, %r107, %r677;
	mov.u32 	%r631, %r677;
	mov.u64 	%rd250, %rd285;
	@%p145 bra 	$L__BB5_97;
	setp.lt.s64 	%p146, %rd285, %rd78;
	selp.b32 	%r631, %r677, %r107, %p146;
	min.s64 	%rd250, %rd285, %rd78;
$L__BB5_97:
	setp.lt.s32 	%p147, %r4, 65;
	mov.u32 	%r632, %r631;
	mov.u64 	%rd251, %rd250;
	@%p147 bra 	$L__BB5_101;
	ld.shared.u32 	%r110, [_ZN6thrust24THRUST_300001_SM_1000_NS8cuda_cub4core6detail5shmemE+40];
	ld.shared.u64 	%rd81, [_ZN6thrust24THRUST_300001_SM_1000_NS8cuda_cub4core6detail5shmemE+48];
	setp.lt.s32 	%p148, %r631, %r110;
	mov.u32 	%r632, %r110;
	mov.u64 	%rd251, %rd81;
	@%p148 bra 	$L__BB5_101;
	setp.lt.s32 	%p149, %r110, %r631;
	mov.u32 	%r632, %r631;
	mov.u64 	%rd251, %rd250;
	@%p149 bra 	$L__BB5_101;
	setp.lt.s64 	%p150, %rd250, %rd81;
	selp.b32 	%r632, %r631, %r110, %p150;
	min.s64 	%rd251, %rd250, %rd81;
$L__BB5_101:
	setp.lt.s32 	%p151, %r4, 97;
	mov.u32 	%r633, %r632;
	mov.u64 	%rd252, %rd251;
	@%p151 bra 	$L__BB5_105;
	ld.shared.u32 	%r113, [_ZN6thrust24THRUST_300001_SM_1000_NS8cuda_cub4core6detail5shmemE+56];
	ld.shared.u64 	%rd84, [_ZN6thrust24THRUST_300001_SM_1000_NS8cuda_cub4core6detail5shmemE+64];
	setp.lt.s32 	%p152, %r632, %r113;
	mov.u32 	%r633, %r113;
	mov.u64 	%rd252, %rd84;
	@%p152 bra 	$L__BB5_105;
	setp.lt.s32 	%p153, %r113, %r632;
	mov.u32 	%r633, %r632;
	mov.u64 	%rd252, %rd251;
	@%p153 bra 	$L__BB5_105;
	setp.lt.s64 	%p154, %rd251, %rd84;
	selp.b32 	%r633, %r632, %r113, %p154;
	min.s64 	%rd252, %rd251, %rd84;
$L__BB5_105:
	setp.lt.s32 	%p155, %r4, 129;
	mov.u32 	%r634, %r633;
	mov.u64 	%rd253, %rd252;
	@%p155 bra 	$L__BB5_109;
	ld.shared.u32 	%r116, [_ZN6thrust24THRUST_300001_SM_1000_NS8cuda_cub4core6detail5shmemE+72];
	ld.shared.u64 	%rd87, [_ZN6thrust24THRUST_300001_SM_1000_NS8cuda_cub4core6detail5shmemE+80];
	setp.lt.s32 	%p156, %r633, %r116;
	mov.u32 	%r634, %r116;
	mov.u64 	%rd253, %rd87;
	@%p156 bra 	$L__BB5_109;
	setp.lt.s32 	%p157, %r116, %r633;
	mov.u32 	%r634, %r633;
	mov.u64 	%rd253, %rd252;
	@%p157 bra 	$L__BB5_109;
	setp.lt.s64 	%p158, %rd252, %rd87;
	selp.b32 	%r634, %r633, %r116, %p158;
	min.s64 	%rd253, %rd252, %rd87;
$L__BB5_109:
	setp.lt.s32 	%p159, %r4, 161;
	mov.u32 	%r635, %r634;
	mov.u64 	%rd254, %rd253;
	@%p159 bra 	$L__BB5_113;
	ld.shared.u32 	%r119, [_ZN6thrust24THRUST_300001_SM_1000_NS8cuda_cub4core6detail5shmemE+88];
	ld.shared.u64 	%rd90, [_ZN6thrust24THRUST_300001_SM_1000_NS8cuda_cub4core6detail5shmemE+96];
	setp.lt.s32 	%p160, %r634, %r119;
	mov.u32 	%r635, %r119;
	mov.u64 	%rd254, %rd90;
	@%p160 bra 	$L__BB5_113;
	setp.lt.s32 	%p161, %r119, %r634;
	mov.u32 	%r635, %r634;
	mov.u64 	%rd254, %rd253;
	@%p161 bra 	$L__BB5_113;
	setp.lt.s64 	%p162, %rd253, %rd90;
	selp.b32 	%r635, %r634, %r119, %p162;
	min.s64 	%rd254, %rd253, %rd90;
$L__BB5_113:
	setp.lt.s32 	%p163, %r4, 193;
	mov.u32 	%r636, %r635;
	mov.u64 	%rd255, %rd254;
	@%p163 bra 	$L__BB5_117;
	ld.shared.u32 	%r122, [_ZN6thrust24THRUST_300001_SM_1000_NS8cuda_cub4core6detail5shmemE+104];
	ld.shared.u64 	%rd93, [_ZN6thrust24THRUST_300001_SM_1000_NS8cuda_cub4core6detail5shmemE+112];
	setp.lt.s32 	%p164, %r635, %r122;
	mov.u32 	%r636, %r122;
	mov.u64 	%rd255, %rd93;
	@%p164 bra 	$L__BB5_117;
	setp.lt.s32 	%p165, %r122, %r635;
	mov.u32 	%r636, %r635;
	mov.u64 	%rd255, %rd254;
	@%p165 bra 	$L__BB5_117;
	setp.lt.s64 	%p166, %rd254, %rd93;
	selp.b32 	%r636, %r635, %r122, %p166;
	min.s64 	%rd255, %rd254, %rd93;
$L__BB5_117:
	setp.lt.s32 	%p167, %r4, 225;
	mov.u32 	%r677, %r636;
	mov.u64 	%rd285, %rd255;
	@%p167 bra 	$L__BB5_208;
	ld.shared.u32 	%r125, [_ZN6thrust24THRUST_300001_SM_1000_NS8cuda_cub4core6detail5shmemE+120];
	ld.shared.u64 	%rd96, [_ZN6thrust24THRUST_300001_SM_1000_NS8cuda_cub4core6detail5shmemE+128];
	setp.lt.s32 	%p168, %r636, %r125;
	mov.u32 	%r677, %r125;
	mov.u64 	%rd285, %rd96;
	@%p168 bra 	$L__BB5_208;
	setp.lt.s32 	%p169, %r125, %r636;
	mov.u32 	%r677, %r636;
	mov.u64 	%rd285, %rd255;
	@%p169 bra 	$L__BB5_208;
	setp.lt.s64 	%p170, %rd255, %rd96;
	selp.b32 	%r677, %r636, %r125, %p170;
	min.s64 	%rd285, %rd255, %rd96;
	bra.uni 	$L__BB5_208;
$L__BB5_121:
	mov.u32 	%r127, %tid.x;
	cvt.s64.s32 	%rd183, %r2;
	add.s64 	%rd98, %rd3, %rd183;
	cvt.u64.u32 	%rd99, %r127;
	add.s64 	%rd184, %rd99, %rd183;
	shl.b64 	%rd185, %rd184, 2;
	add.s64 	%rd186, %rd2, %rd185;
	ld.global.u32 	%r238, [%rd186];
	add.s32 	%r239, %r127, 256;
	cvt.u64.u32 	%rd187, %r239;
	ld.global.u32 	%r240, [%rd186+1024];
	add.s32 	%r241, %r127, 512;
	cvt.u64.u32 	%rd188, %r241;
	ld.global.u32 	%r242, [%rd186+2048];
	add.s32 	%r243, %r127, 768;
	cvt.u64.u32 	%rd189, %r243;
	ld.global.u32 	%r244, [%rd186+3072];
	or.b32  	%r245, %r127, 1024;
	cvt.u64.u32 	%rd100, %r245;
	add.s64 	%rd273, %rd98, %rd100;
	ld.global.u32 	%r665, [%rd186+4096];
	setp.lt.s32 	%p2, %r238, %r240;
	max.s32 	%r246, %r238, %r240;
	selp.b64 	%rd190, %rd187, %rd99, %p2;
	setp.lt.s32 	%p3, %r246, %r242;
	max.s32 	%r247, %r246, %r242;
	selp.b64 	%rd191, %rd188, %rd190, %p3;
	setp.lt.s32 	%p4, %r247, %r244;
	max.s32 	%r129, %r247, %r244;
	selp.b64 	%rd102, %rd189, %rd191, %p4;
	setp.lt.s32 	%p5, %r129, %r665;
	@%p5 bra 	$L__BB5_123;
	setp.lt.s32 	%p6, %r665, %r129;
	setp.lt.u64 	%p7, %rd102, %rd100;
	or.pred  	%p8, %p6, %p7;
	selp.b32 	%r665, %r129, %r665, %p8;
	add.s64 	%rd192, %rd98, %rd102;
	selp.b64 	%rd273, %rd192, %rd273, %p8;
$L__BB5_123:
	setp.le.s32 	%p9, %r235, %r3;
	@%p9 bra 	$L__BB5_164;
	setp.ne.s32 	%p10, %r127, 0;
	@%p10 bra 	$L__BB5_126;
	atom.global.add.u32 	%r248, [%rd1+4], 1280;
	add.s32 	%r249, %r248, %r3;
	st.shared.u32 	[_ZN6thrust24THRUST_300001_SM_1000_NS8cuda_cub4core6detail5shmemE+152], %r249;
$L__BB5_126:
	bar.sync 	0;
	ld.shared.u32 	%r646, [_ZN6thrust24THRUST_300001_SM_1000_NS8cuda_cub4core6detail5shmemE+152];
	add.s32 	%r250, %r646, 1280;
	setp.gt.s32 	%p11, %r250, %r235;
	@%p11 bra 	$L__BB5_141;
	mov.u32 	%r639, %r665;
	mov.u64 	%rd257, %rd273;
$L__BB5_128:
	cvt.s64.s32 	%rd193, %r646;
	add.s64 	%rd194, %rd99, %rd193;
	shl.b64 	%rd195, %rd194, 2;
	add.s64 	%rd196, %rd2, %rd195;
	add.s64 	%rd258, %rd194, %rd3;
	ld.global.u32 	%r640, [%rd196];
	add.s64 	%rd259, %rd258, 256;
	ld.global.u32 	%r641, [%rd196+1024];
	add.s64 	%rd260, %rd258, 512;
	ld.global.u32 	%r642, [%rd196+2048];
	add.s64 	%rd261, %rd258, 768;
	ld.global.u32 	%r643, [%rd196+3072];
	add.s64 	%rd273, %rd258, 1024;
	ld.global.u32 	%r665, [%rd196+4096];
	setp.lt.s32 	%p12, %r639, %r640;
	@%p12 bra 	$L__BB5_130;
	setp.lt.s32 	%p13, %r640, %r639;
	setp.lt.s64 	%p14, %rd257, %rd258;
	or.pred  	%p15, %p13, %p14;
	selp.b32 	%r640, %r639, %r640, %p15;
	selp.b64 	%rd258, %rd257, %rd258, %p15;
$L__BB5_130:
	setp.lt.s32 	%p16, %r640, %r641;
	@%p16 bra 	$L__BB5_132;
	setp.lt.s32 	%p17, %r641, %r640;
	setp.lt.s64 	%p18, %rd258, %rd259;
	or.pred  	%p19, %p17, %p18;
	selp.b32 	%r641, %r640, %r641, %p19;
	selp.b64 	%rd259, %rd258, %rd259, %p19;
$L__BB5_132:
	setp.lt.s32 	%p20, %r641, %r642;
	@%p20 bra 	$L__BB5_134;
	setp.lt.s32 	%p21, %r642, %r641;
	setp.lt.s64 	%p22, %rd259, %rd260;
	or.pred  	%p23, %p21, %p22;
	selp.b32 	%r642, %r641, %r642, %p23;
	selp.b64 	%rd260, %rd259, %rd260, %p23;
$L__BB5_134:
	setp.lt.s32 	%p24, %r642, %r643;
	@%p24 bra 	$L__BB5_136;
	setp.lt.s32 	%p25, %r643, %r642;
	setp.lt.s64 	%p26, %rd260, %rd261;
	or.pred  	%p27, %p25, %p26;
	selp.b32 	%r643, %r642, %r643, %p27;
	selp.b64 	%rd261, %rd260, %rd261, %p27;
$L__BB5_136:
	setp.lt.s32 	%p28, %r643, %r665;
	@%p28 bra 	$L__BB5_138;
	setp.lt.s32 	%p29, %r665, %r643;
	setp.lt.s64 	%p30, %rd261, %rd273;
	or.pred  	%p31, %p29, %p30;
	selp.b32 	%r665, %r643, %r665, %p31;
	selp.b64 	%rd273, %rd261, %rd273, %p31;
$L__BB5_138:
	setp.ne.s32 	%p32, %r127, 0;
	bar.sync 	0;
	@%p32 bra 	$L__BB5_140;
	atom.global.add.u32 	%r251, [%rd1+4], 1280;
	add.s32 	%r252, %r251, %r3;
	st.shared.u32 	[_ZN6thrust24THRUST_300001_SM_1000_NS8cuda_cub4core6detail5shmemE+152], %r252;
$L__BB5_140:
	bar.sync 	0;
	ld.shared.u32 	%r646, [_ZN6thrust24THRUST_300001_SM_1000_NS8cuda_cub4core6detail5shmemE+152];
	add.s32 	%r253, %r646, 1280;
	setp.le.s32 	%p33, %r253, %r235;
	mov.u32 	%r639, %r665;
	mov.u64 	%rd257, %rd273;
	@%p33 bra 	$L__BB5_128;
$L__BB5_141:
	setp.le.s32 	%p34, %r235, %r646;
	@%p34 bra 	$L__BB5_164;
	sub.s32 	%r153, %r235, %r646;
	setp.ge.s32 	%p35, %r127, %r153;
	@%p35 bra 	$L__BB5_164;
	not.b32 	%r255, %r127;
	add.s32 	%r256, %r235, %r255;
	sub.s32 	%r154, %r256, %r646;
	and.b32  	%r257, %r154, 768;
	setp.eq.s32 	%p36, %r257, 768;
	mov.u32 	%r652, %r127;
	@%p36 bra 	$L__BB5_149;
	add.s32 	%r648, %r127, %r646;
	shr.u32 	%r258, %r154, 8;
	add.s32 	%r259, %r258, 1;
	and.b32  	%r260, %r259, 3;
	neg.s32 	%r647, %r260;
	mov.u32 	%r652, %r127;
$L__BB5_145:
	.pragma "nounroll";
	mov.u64 	%rd122, %rd273;
	mov.u32 	%r160, %r665;
	cvt.s64.s32 	%rd198, %r648;
	add.s64 	%rd123, %rd3, %rd198;
	mul.wide.s32 	%rd199, %r648, 4;
	add.s64 	%rd200, %rd2, %rd199;
	ld.global.u32 	%r161, [%rd200];
	setp.lt.s32 	%p37, %r160, %r161;
	mov.u32 	%r665, %r161;
	mov.u64 	%rd273, %rd123;
	@%p37 bra 	$L__BB5_148;
	setp.lt.s32 	%p38, %r161, %r160;
	mov.u32 	%r665, %r160;
	mov.u64 	%rd273, %rd122;
	@%p38 bra 	$L__BB5_148;
	setp.lt.s64 	%p39, %rd122, %rd123;
	selp.b32 	%r665, %r160, %r161, %p39;
	min.s64 	%rd273, %rd122, %rd123;
$L__BB5_148:
	add.s32 	%r652, %r652, 256;
	add.s32 	%r648, %r648, 256;
	add.s32 	%r647, %r647, 1;
	setp.ne.s32 	%p40, %r647, 0;
	@%p40 bra 	$L__BB5_145;
$L__BB5_149:
	setp.lt.u32 	%p41, %r154, 768;
	@%p41 bra 	$L__BB5_164;
	add.s32 	%r655, %r652, %r646;
	add.s32 	%r658, %r655, 256;
	add.s32 	%r657, %r655, 512;
	add.s32 	%r656, %r655, 768;
	add.s64 	%rd128, %rd2, 2048;
$L__BB5_151:
	cvt.s64.s32 	%rd201, %r658;
	add.s64 	%rd130, %rd3, %rd201;
	cvt.s64.s32 	%rd202, %r657;
	add.s64 	%rd131, %rd3, %rd202;
	cvt.s64.s32 	%rd203, %r656;
	add.s64 	%rd132, %rd3, %rd203;
	cvt.s64.s32 	%rd204, %r655;
	mul.wide.s32 	%rd205, %r655, 4;
	add.s64 	%rd133, %rd128, %rd205;
	add.s64 	%rd134, %rd3, %rd204;
	ld.global.u32 	%r180, [%rd133+-2048];
	setp.lt.s32 	%p42, %r665, %r180;
	mov.u32 	%r661, %r180;
	mov.u64 	%rd269, %rd134;
	@%p42 bra 	$L__BB5_154;
	setp.lt.s32 	%p43, %r180, %r665;
	mov.u32 	%r661, %r665;
	mov.u64 	%rd269, %rd273;
	@%p43 bra 	$L__BB5_154;
	setp.lt.s64 	%p44, %rd273, %rd134;
	selp.b32 	%r661, %r665, %r180, %p44;
	min.s64 	%rd269, %rd273, %rd134;
$L__BB5_154:
	ld.global.u32 	%r183, [%rd133+-1024];
	setp.lt.s32 	%p45, %r661, %r183;
	mov.u32 	%r662, %r183;
	mov.u64 	%rd270, %rd130;
	@%p45 bra 	$L__BB5_157;
	setp.lt.s32 	%p46, %r183, %r661;
	mov.u32 	%r662, %r661;
	mov.u64 	%rd270, %rd269;
	@%p46 bra 	$L__BB5_157;
	setp.lt.s64 	%p47, %rd269, %rd130;
	selp.b32 	%r662, %r661, %r183, %p47;
	min.s64 	%rd270, %rd269, %rd130;
$L__BB5_157:
	ld.global.u32 	%r186, [%rd133];
	setp.lt.s32 	%p48, %r662, %r186;
	mov.u32 	%r663, %r186;
	mov.u64 	%rd271, %rd131;
	@%p48 bra 	$L__BB5_160;
	setp.lt.s32 	%p49, %r186, %r662;
	mov.u32 	%r663, %r662;
	mov.u64 	%rd271, %rd270;
	@%p49 bra 	$L__BB5_160;
	setp.lt.s64 	%p50, %rd270, %rd131;
	selp.b32 	%r663, %r662, %r186, %p50;
	min.s64 	%rd271, %rd270, %rd131;
$L__BB5_160:
	ld.global.u32 	%r189, [%rd133+1024];
	setp.lt.s32 	%p51, %r663, %r189;
	mov.u32 	%r665, %r189;
	mov.u64 	%rd273, %rd132;
	@%p51 bra 	$L__BB5_163;
	setp.lt.s32 	%p52, %r189, %r663;
	mov.u32 	%r665, %r663;
	mov.u64 	%rd273, %rd271;
	@%p52 bra 	$L__BB5_163;
	setp.lt.s64 	%p53, %rd271, %rd132;
	selp.b32 	%r665, %r663, %r189, %p53;
	min.s64 	%rd273, %rd271, %rd132;
$L__BB5_163:
	add.s32 	%r652, %r652, 1024;
	add.s32 	%r658, %r658, 1024;
	add.s32 	%r657, %r657, 1024;
	add.s32 	%r656, %r656, 1024;
	add.s32 	%r655, %r655, 1024;
	setp.lt.s32 	%p54, %r652, %r153;
	@%p54 bra 	$L__BB5_151;
$L__BB5_164:
	// begin inline asm
	mov.u32 %r261, %laneid;
	// end inline asm
	mov.b32 	%r279, 1;
	mov.b32 	%r280, 31;
	mov.b32 	%r281, -1;
	// begin inline asm
	shfl.sync.down.b32 %r262, %r665, %r279, %r280, %r281;
	// end inline asm
	// begin inline asm
	shfl.sync.down.b32 %r267, %r268, %r279, %r280, %r281;
	// end inline asm
	mov.b64 	{%r273, %r278}, %rd273;
	// begin inline asm
	shfl.sync.down.b32 %r272, %r273, %r279, %r280, %r281;
	// end inline asm
	// begin inline asm
	shfl.sync.down.b32 %r277, %r278, %r279, %r280, %r281;
	// end inline asm
	mov.b64 	%rd144, {%r272, %r277};
	setp.gt.s32 	%p55, %r261, 30;
	mov.u32 	%r666, %r665;
	mov.u64 	%rd274, %rd273;
	@%p55 bra 	$L__BB5_168;
	setp.lt.s32 	%p56, %r665, %r262;
	mov.u32 	%r666, %r262;
	mov.u64 	%rd274, %rd144;
	@%p56 bra 	$L__BB5_168;
	setp.lt.s32 	%p57, %r262, %r665;
	mov.u32 	%r666, %r665;
	mov.u64 	%rd274, %rd273;
	@%p57 bra 	$L__BB5_168;
	setp.lt.s64 	%p58, %rd273, %rd144;
	selp.b32 	%r666, %r665, %r262, %p58;
	min.s64 	%rd274, %rd273, %rd144;
$L__BB5_168:
	mov.b32 	%r299, 2;
	mov.b32 	%r300, 31;
	mov.b32 	%r301, -1;
	// begin inline asm
	shfl.sync.down.b32 %r282, %r666, %r299, %r300, %r301;
	// end inline asm
	// begin inline asm
	shfl.sync.down.b32 %r287, %r288, %r299, %r300, %r301;
	// end inline asm
	mov.b64 	{%r293, %r298}, %rd274;
	// begin inline asm
	shfl.sync.down.b32 %r292, %r293, %r299, %r300, %r301;
	// end inline asm
	// begin inline asm
	shfl.sync.down.b32 %r297, %r298, %r299, %r300, %r301;
	// end inline asm
	mov.b64 	%rd147, {%r292, %r297};
	setp.gt.s32 	%p59, %r261, 29;
	mov.u32 	%r667, %r666;
	mov.u64 	%rd275, %rd274;
	@%p59 bra 	$L__BB5_172;
	setp.lt.s32 	%p60, %r666, %r282;
	mov.u32 	%r667, %r282;
	mov.u64 	%rd275, %rd147;
	@%p60 bra 	$L__BB5_172;
	setp.lt.s32 	%p61, %r282, %r666;
	mov.u32 	%r667, %r666;
	mov.u64 	%rd275, %rd274;
	@%p61 bra 	$L__BB5_172;
	setp.lt.s64 	%p62, %rd274, %rd147;
	selp.b32 	%r667, %r666, %r282, %p62;
	min.s64 	%rd275, %rd274, %rd147;
$L__BB5_172:
	mov.b32 	%r319, 4;
	mov.b32 	%r320, 31;
	mov.b32 	%r321, -1;
	// begin inline asm
	shfl.sync.down.b32 %r302, %r667, %r319, %r320, %r321;
	// end inline asm
	// begin inline asm
	shfl.sync.down.b32 %r307, %r308, %r319, %r320, %r321;
	// end inline asm
	mov.b64 	{%r313, %r318}, %rd275;
	// begin inline asm
	shfl.sync.down.b32 %r312, %r313, %r319, %r320, %r321;
	// end inline asm
	// begin inline asm
	shfl.sync.down.b32 %r317, %r318, %r319, %r320, %r321;
	// end inline asm
	mov.b64 	%rd150, {%r312, %r317};
	setp.gt.s32 	%p63, %r261, 27;
	mov.u32 	%r668, %r667;
	mov.u64 	%rd276, %rd275;
	@%p63 bra 	$L__BB5_176;
	setp.lt.s32 	%p64, %r667, %r302;
	mov.u32 	%r668, %r302;
	mov.u64 	%rd276, %rd150;
	@%p64 bra 	$L__BB5_176;
	setp.lt.s32 	%p65, %r302, %r667;
	mov.u32 	%r668, %r667;
	mov.u64 	%rd276, %rd275;
	@%p65 bra 	$L__BB5_176;
	setp.lt.s64 	%p66, %rd275, %rd150;
	selp.b32 	%r668, %r667, %r302, %p66;
	min.s64 	%rd276, %rd275, %rd150;
$L__BB5_176:
	mov.b32 	%r339, 8;
	mov.b32 	%r340, 31;
	mov.b32 	%r341, -1;
	// begin inline asm
	shfl.sync.down.b32 %r322, %r668, %r339, %r340, %r341;
	// end inline asm
	// begin inline asm
	shfl.sync.down.b32 %r327, %r328, %r339, %r340, %r341;
	// end inline asm
	mov.b64 	{%r333, %r338}, %rd276;
	// begin inline asm
	shfl.sync.down.b32 %r332, %r333, %r339, %r340, %r341;
	// end inline asm
	// begin inline asm
	shfl.sync.down.b32 %r337, %r338, %r339, %r340, %r341;
	// end inline asm
	mov.b64 	%rd153, {%r332, %r337};
	setp.gt.s32 	%p67, %r261, 23;
	mov.u32 	%r669, %r668;
	mov.u64 	%rd277, %rd276;
	@%p67 bra 	$L__BB5_180;
	setp.lt.s32 	%p68, %r668, %r322;
	mov.u32 	%r669, %r322;
	mov.u64 	%rd277, %rd153;
	@%p68 bra 	$L__BB5_180;
	setp.lt.s32 	%p69, %r322, %r668;
	mov.u32 	%r669, %r668;
	mov.u64 	%rd277, %rd276;
	@%p69 bra 	$L__BB5_180;
	setp.lt.s64 	%p70, %rd276, %rd153;
	selp.b32 	%r669, %r668, %r322, %p70;
	min.s64 	%rd277, %rd276, %rd153;
$L__BB5_180:
	mov.b32 	%r359, 16;
	mov.b32 	%r360, 31;
	mov.b32 	%r361, -1;
	// begin inline asm
	shfl.sync.down.b32 %r342, %r669, %r359, %r360, %r361;
	// end inline asm
	// begin inline asm
	shfl.sync.down.b32 %r347, %r348, %r359, %r360, %r361;
	// end inline asm
	mov.b64 	{%r353, %r358}, %rd277;
	// begin inline asm
	shfl.sync.down.b32 %r352, %r353, %r359, %r360, %r361;
	// end inline asm
	// begin inline asm
	shfl.sync.down.b32 %r357, %r358, %r359, %r360, %r361;
	// end inline asm
	mov.b64 	%rd156, {%r352, %r357};
	setp.gt.s32 	%p71, %r261, 15;
	mov.u32 	%r677, %r669;
	mov.u64 	%rd285, %rd277;
	@%p71 bra 	$L__BB5_184;
	setp.lt.s32 	%p72, %r669, %r342;
	mov.u32 	%r677, %r342;
	mov.u64 	%rd285, %rd156;
	@%p72 bra 	$L__BB5_184;
	setp.lt.s32 	%p73, %r342, %r669;
	mov.u32 	%r677, %r669;
	mov.u64 	%rd285, %rd277;
	@%p73 bra 	$L__BB5_184;
	setp.lt.s64 	%p74, %rd277, %rd156;
	selp.b32 	%r677, %r669, %r342, %p74;
	min.s64 	%rd285, %rd277, %rd156;
$L__BB5_184:
	setp.ne.s32 	%p75, %r261, 0;
	@%p75 bra 	$L__BB5_186;
	shr.u32 	%r362, %r127, 1;
	and.b32  	%r363, %r362, 496;
	mov.u32 	%r364, _ZN6thrust24THRUST_300001_SM_1000_NS8cuda_cub4core6detail5shmemE;
	add.s32 	%r365, %r364, %r363;
	st.shared.u32 	[%r365+8], %r677;
	st.shared.u64 	[%r365+16], %rd285;
$L__BB5_186:
	bar.sync 	0;
	setp.ne.s32 	%p76, %r127, 0;
	@%p76 bra 	$L__BB5_208;
	ld.shared.u32 	%r214, [_ZN6thrust24THRUST_300001_SM_1000_NS8cuda_cub4core6detail5shmemE+24];
	ld.shared.u64 	%rd159, [_ZN6thrust24THRUST_300001_SM_1000_NS8cuda_cub4core6detail5shmemE+32];
	setp.lt.s32 	%p77, %r677, %r214;
	mov.u32 	%r671, %r214;
	mov.u64 	%rd279, %rd159;
	@%p77 bra 	$L__BB5_190;
	setp.lt.s32 	%p78, %r214, %r677;
	mov.u32 	%r671, %r677;
	mov.u64 	%rd279, %rd285;
	@%p78 bra 	$L__BB5_190;
	setp.lt.s64 	%p79, %rd285, %rd159;
	selp.b32 	%r671, %r677, %r214, %p79;
	min.s64 	%rd279, %rd285, %rd159;
$L__BB5_190:
	ld.shared.u32 	%r217, [_ZN6thrust24THRUST_300001_SM_1000_NS8cuda_cub4core6detail5shmemE+40];
	ld.shared.u64 	%rd162, [_ZN6thrust24THRUST_300001_SM_1000_NS8cuda_cub4core6detail5shmemE+48];
	setp.lt.s32 	%p80, %r671, %r217;
	mov.u32 	%r672, %r217;
	mov.u64 	%rd280, %rd162;
	@%p80 bra 	$L__BB5_193;
	setp.lt.s32 	%p81, %r217, %r671;
	mov.u32 	%r672, %r671;
	mov.u64 	%rd280, %rd279;
	@%p81 bra 	$L__BB5_193;
	setp.lt.s64 	%p82, %rd279, %rd162;
	selp.b32 	%r672, %r671, %r217, %p82;
	min.s64 	%rd280, %rd279, %rd162;
$L__BB5_193:
	ld.shared.u32 	%r220, [_ZN6thrust24THRUST_300001_SM_1000_NS8cuda_cub4core6detail5shmemE+56];
	ld.shared.u64 	%rd165, [_ZN6thrust24THRUST_300001_SM_1000_NS8cuda_cub4core6detail5shmemE+64];
	setp.lt.s32 	%p83, %r672, %r220;
	mov.u32 	%r673, %r220;
	mov.u64 	%rd281, %rd165;
	@%p83 bra 	$L__BB5_196;
	setp.lt.s32 	%p84, %r220, %r672;
	mov.u32 	%r673, %r672;
	mov.u64 	%rd281, %rd280;
	@%p84 bra 	$L__BB5_196;
	setp.lt.s64 	%p85, %rd280, %rd165;
	selp.b32 	%r673, %r672, %r220, %p85;
	min.s64 	%rd281, %rd280, %rd165;
$L__BB5_196:
	ld.shared.u32 	%r223, [_ZN6thrust24THRUST_300001_SM_1000_NS8cuda_cub4core6detail5shmemE+72];
	ld.shared.u64 	%rd168, [_ZN6thrust24THRUST_300001_SM_1000_NS8cuda_cub4core6detail5shmemE+80];
	setp.lt.s32 	%p86, %r673, %r223;
	mov.u32 	%r674, %r223;
	mov.u64 	%rd282, %rd168;
	@%p86 bra 	$L__BB5_199;
	setp.lt.s32 	%p87, %r223, %r673;
	mov.u32 	%r674, %r673;
	mov.u64 	%rd282, %rd281;
	@%p87 bra 	$L__BB5_199;
	setp.lt.s64 	%p88, %rd281, %rd168;
	selp.b32 	%r674, %r673, %r223, %p88;
	min.s64 	%rd282, %rd281, %rd168;
$L__BB5_199:
	ld.shared.u32 	%r226, [_ZN6thrust24THRUST_300001_SM_1000_NS8cuda_cub4core6detail5shmemE+88];
	ld.shared.u64 	%rd171, [_ZN6thrust24THRUST_300001_SM_1000_NS8cuda_cub4core6detail5shmemE+96];
	setp.lt.s32 	%p89, %r674, %r226;
	mov.u32 	%r675, %r226;
	mov.u64 	%rd283, %rd171;
	@%p89 bra 	$L__BB5_202;
	setp.lt.s32 	%p90, %r226, %r674;
	mov.u32 	%r675, %r674;
	mov.u64 	%rd283, %rd282;
	@%p90 bra 	$L__BB5_202;
	setp.lt.s64 	%p91, %rd282, %rd171;
	selp.b32 	%r675, %r674, %r226, %p91;
	min.s64 	%rd283, %rd282, %rd171;
$L__BB5_202:
	ld.shared.u32 	%r229, [_ZN6thrust24THRUST_300001_SM_1000_NS8cuda_cub4core6detail5shmemE+104];
	ld.shared.u64 	%rd174, [_ZN6thrust24THRUST_300001_SM_1000_NS8cuda_cub4core6detail5shmemE+112];
	setp.lt.s32 	%p92, %r675, %r229;
	mov.u32 	%r676, %r229;
	mov.u64 	%rd284, %rd174;
	@%p92 bra 	$L__BB5_205;
	setp.lt.s32 	%p93, %r229, %r675;
	mov.u32 	%r676, %r675;
	mov.u64 	%rd284, %rd283;
	@%p93 bra 	$L__BB5_205;
	setp.lt.s64 	%p94, %rd283, %rd174;
	selp.b32 	%r676, %r675, %r229, %p94;
	min.s64 	%rd284, %rd283, %rd174;
$L__BB5_205:
	ld.shared.u32 	%r232, [_ZN6thrust24THRUST_300001_SM_1000_NS8cuda_cub4core6detail5shmemE+120];
	ld.shared.u64 	%rd177, [_ZN6thrust24THRUST_300001_SM_1000_NS8cuda_cub4core6detail5shmemE+128];
	setp.lt.s32 	%p95, %r676, %r232;
	mov.u32 	%r677, %r232;
	mov.u64 	%rd285, %rd177;
	@%p95 bra 	$L__BB5_208;
	setp.lt.s32 	%p96, %r232, %r676;
	mov.u32 	%r677, %r676;
	mov.u64 	%rd285, %rd284;
	@%p96 bra 	$L__BB5_208;
	setp.lt.s64 	%p97, %rd284, %rd177;
	selp.b32 	%r677, %r676, %r232, %p97;
	min.s64 	%rd285, %rd284, %rd177;
$L__BB5_208:
	mov.u32 	%r593, %tid.x;
	setp.ne.s32 	%p214, %r593, 0;
	@%p214 bra 	$L__BB5_210;
	ld.param.u64 	%rd222, [_ZN6thrust24THRUST_300001_SM_1000_NS8cuda_cub4core6detail13_kernel_agentINS1_8__reduce11ReduceAgentINS0_12zip_iteratorIN4cuda3std3__45tupleIJNS0_10device_ptrIiEENS0_17counting_iteratorIlNS0_11use_defaultESF_SF_EEEEEEEPNSB_IJilEEESJ_iNS1_9__extrema9arg_max_fIilNSA_4lessIiEEEEEEJSI_SK_iN3cub18CUB_300001_SM_100013GridEvenShareIiEENSS_9GridQueueIjEESP_EEEvDpT0__param_1];
	cvta.to.global.u64 	%rd219, %rd222;
	mul.wide.u32 	%rd220, %r1, 16;
	add.s64 	%rd221, %rd219, %rd220;
	st.global.u32 	[%rd221], %r677;
	st.global.u64 	[%rd221+8], %rd285;
$L__BB5_210:
	ret;

}
	// .globl	_ZN6thrust24THRUST_300001_SM_1000_NS8cuda_cub4core6detail13_kernel_agentINS1_8__reduce10DrainAgentIiEEJN3cub18CUB_300001_SM_10009GridQueueIjEEiEEEvDpT0_
.visible .entry _ZN6thrust24THRUST_300001_SM_1000_NS8cuda_cub4core6detail13_kernel_agentINS1_8__reduce10DrainAgentIiEEJN3cub18CUB_300001_SM_10009GridQueueIjEEiEEEvDpT0_(
	.param .align 8 .b8 _ZN6thrust24THRUST_300001_SM_1000_NS8cuda_cub4core6detail13_kernel_agentINS1_8__reduce10DrainAgentIiEEJN3cub18CUB_300001_SM_10009GridQueueIjEEiEEEvDpT0__param_0[8],
	.param .u32 _ZN6thrust24THRUST_300001_SM_1000_NS8cuda_cub4core6detail13_kernel_agentINS1_8__reduce10DrainAgentIiEEJN3cub18CUB_300001_SM_10009GridQueueIjEEiEEEvDpT0__param_1
)
.maxntid 1
{
	.reg .b32 	%r<3>;
	.reg .b64 	%rd<3>;

	ld.param.u64 	%rd1, [_ZN6thrust24THRUST_300001_SM_1000_NS8cuda_cub4core6detail13_kernel_agentINS1_8__reduce10DrainAgentIiEEJN3cub18CUB_300001_SM_10009GridQueueIjEEiEEEvDpT0__param_0];
	ld.param.u32 	%r1, [_ZN6thrust24THRUST_300001_SM_1000_NS8cuda_cub4core6detail13_kernel_agentINS1_8__reduce10DrainAgentIiEEJN3cub18CUB_300001_SM_10009GridQueueIjEEiEEEvDpT0__param_1];
	cvta.to.global.u64 	%rd2, %rd1;
	st.global.u32 	[%rd2], %r1;
	mov.b32 	%r2, 0;
	st.global.u32 	[%rd2+4], %r2;
	ret;

}
	// .globl	_ZN6thrust24THRUST_300001_SM_1000_NS8cuda_cub4core6detail13_kernel_agentINS1_8__reduce11ReduceAgentIPN4cuda3std3__45tupleIJilEEESC_SB_iNS1_9__extrema9arg_max_fIilNS9_4lessIiEEEEEEJSC_SC_iSH_EEEvDpT0_
.visible .entry _ZN6thrust24THRUST_300001_SM_1000_NS8cuda_cub4core6detail13_kernel_agentINS1_8__reduce11ReduceAgentIPN4cuda3std3__45tupleIJilEEESC_SB_iNS1_9__extrema9arg_max_fIilNS9_4lessIiEEEEEEJSC_SC_iSH_EEEvDpT0_(
	.param .u64 .ptr .align 1 _ZN6thrust24THRUST_300001_SM_1000_NS8cuda_cub4core6detail13_kernel_agentINS1_8__reduce11ReduceAgentIPN4cuda3std3__45tupleIJilEEESC_SB_iNS1_9__extrema9arg_max_fIilNS9_4lessIiEEEEEEJSC_SC_iSH_EEEvDpT0__param_0,
	.param .u64 .ptr .align 1 _ZN6thrust24THRUST_300001_SM_1000_NS8cuda_cub4core6detail13_kernel_agentINS1_8__reduce11ReduceAgentIPN4cuda3std3__45tupleIJilEEESC_SB_iNS1_9__extrema9arg_max_fIilNS9_4lessIiEEEEEEJSC_SC_iSH_EEEvDpT0__param_1,
	.param .u32 _ZN6thrust24THRUST_300001_SM_1000_NS8cuda_cub4core6detail13_kernel_agentINS1_8__reduce11ReduceAgentIPN4cuda3std3__45tupleIJilEEESC_SB_iNS1_9__extrema9arg_max_fIilNS9_4lessIiEEEEEEJSC_SC_iSH_EEEvDpT0__param_2,
	.param .align 1 .b8 _ZN6thrust24THRUST_300001_SM_1000_NS8cuda_cub4core6detail13_kernel_agentINS1_8__reduce11ReduceAgentIPN4cuda3std3__45tupleIJilEEESC_SB_iNS1_9__extrema9arg_max_fIilNS9_4lessIiEEEEEEJSC_SC_iSH_EEEvDpT0__param_3[1]
)
.maxntid 256
{
	.reg .pred 	%p<222>;
	.reg .b32 	%r<637>;
	.reg .b64 	%rd<356>;

	ld.param.u64 	%rd186, [_ZN6thrust24THRUST_300001_SM_1000_NS8cuda_cub4core6detail13_kernel_agentINS1_8__reduce11ReduceAgentIPN4cuda3std3__45tupleIJilEEESC_SB_iNS1_9__extrema9arg_max_fIilNS9_4lessIiEEEEEEJSC_SC_iSH_EEEvDpT0__param_0];
	ld.param.u64 	%rd187, [_ZN6thrust24THRUST_300001_SM_1000_NS8cuda_cub4core6detail13_kernel_agentINS1_8__reduce11ReduceAgentIPN4cuda3std3__45tupleIJilEEESC_SB_iNS1_9__extrema9arg_max_fIilNS9_4lessIiEEEEEEJSC_SC_iSH_EEEvDpT0__param_1];
	ld.param.u32 	%r215, [_ZN6thrust24THRUST_300001_SM_1000_NS8cuda_cub4core6detail13_kernel_agentINS1_8__reduce11ReduceAgentIPN4cuda3std3__45tupleIJilEEESC_SB_iNS1_9__extrema9arg_max_fIilNS9_4lessIiEEEEEEJSC_SC_iSH_EEEvDpT0__param_2];
	setp.eq.s32 	%p1, %r215, 0;
	@%p1 bra 	$L__BB7_211;
	setp.gt.s32 	%p2, %r215, 1279;
	@%p2 bra 	$L__BB7_121;
	mov.u32 	%r1, %tid.x;
	setp.ge.s32 	%p105, %r1, %r215;
	mov.b32 	%r572, 0;
	mov.b64 	%rd298, 0;
	mov.u32 	%r564, %r1;
	@%p105 bra 	$L__BB7_4;
	mul.wide.u32 	%rd263, %r1, 16;
	add.s64 	%rd260, %rd186, %rd263;
	// begin inline asm
	ld.global.nc.u64 %rd259, [%rd260];
	// end inline asm
	add.s64 	%rd262, %rd260, 8;
	// begin inline asm
	ld.global.nc.u64 %rd298, [%rd262];
	// end inline asm
	cvt.u32.u64 	%r572, %rd259;
	add.s32 	%r564, %r1, 256;
$L__BB7_4:
	setp.ge.s32 	%p106, %r564, %r215;
	@%p106 bra 	$L__BB7_25;
	not.b32 	%r334, %r564;
	add.s32 	%r6, %r215, %r334;
	and.b32  	%r335, %r6, 768;
	setp.eq.s32 	%p107, %r335, 768;
	@%p107 bra 	$L__BB7_11;
	mul.wide.u32 	%rd265, %r564, 16;
	add.s64 	%rd289, %rd186, %rd265;
	shr.u32 	%r336, %r6, 8;
	add.s32 	%r337, %r336, 1;
	and.b32  	%r338, %r337, 3;
	neg.s32 	%r560, %r338;
$L__BB7_7:
	.pragma "nounroll";
	mov.u64 	%rd5, %rd298;
	mov.u32 	%r10, %r572;
	// begin inline asm
	ld.global.nc.u64 %rd266, [%rd289];
	// end inline asm
	add.s64 	%rd269, %rd289, 8;
	// begin inline asm
	ld.global.nc.u64 %rd268, [%rd269];
	// end inline asm
	cvt.u32.u64 	%r11, %rd266;
	setp.lt.s32 	%p108, %r10, %r11;
	mov.u64 	%rd298, %rd268;
	mov.u32 	%r572, %r11;
	@%p108 bra 	$L__BB7_10;
	setp.lt.s32 	%p109, %r11, %r10;
	mov.u64 	%rd298, %rd5;
	mov.u32 	%r572, %r10;
	@%p109 bra 	$L__BB7_10;
	setp.lt.s64 	%p110, %rd5, %rd268;
	min.s64 	%rd298, %rd5, %rd268;
	selp.b32 	%r572, %r10, %r11, %p110;
$L__BB7_10:
	add.s32 	%r564, %r564, 256;
	add.s64 	%rd289, %rd289, 4096;
	add.s32 	%r560, %r560, 1;
	setp.ne.s32 	%p111, %r560, 0;
	@%p111 bra 	$L__BB7_7;
$L__BB7_11:
	setp.lt.u32 	%p112, %r6, 768;
	@%p112 bra 	$L__BB7_25;
$L__BB7_12:
	mul.wide.s32 	%rd274, %r564, 16;
	add.s64 	%rd271, %rd186, %rd274;
	// begin inline asm
	ld.global.nc.u64 %rd270, [%rd271];
	// end inline asm
	add.s64 	%rd273, %rd271, 8;
	// begin inline asm
	ld.global.nc.u64 %rd272, [%rd273];
	// end inline asm
	cvt.u32.u64 	%r21, %rd270;
	setp.lt.s32 	%p113, %r572, %r21;
	mov.u64 	%rd295, %rd272;
	mov.u32 	%r569, %r21;
	@%p113 bra 	$L__BB7_15;
	setp.lt.s32 	%p114, %r21, %r572;
	mov.u64 	%rd295, %rd298;
	mov.u32 	%r569, %r572;
	@%p114 bra 	$L__BB7_15;
	setp.lt.s64 	%p115, %rd298, %rd272;
	min.s64 	%rd295, %rd298, %rd272;
	selp.b32 	%r569, %r572, %r21, %p115;
$L__BB7_15:
	add.s64 	%rd276, %rd271, 4096;
	// begin inline asm
	ld.global.nc.u64 %rd275, [%rd276];
	// end inline asm
	add.s64 	%rd278, %rd271, 4104;
	// begin inline asm
	ld.global.nc.u64 %rd277, [%rd278];
	// end inline asm
	cvt.u32.u64 	%r24, %rd275;
	setp.lt.s32 	%p116, %r569, %r24;
	mov.u64 	%rd296, %rd277;
	mov.u32 	%r570, %r24;
	@%p116 bra 	$L__BB7_18;
	setp.lt.s32 	%p117, %r24, %r569;
	mov.u64 	%rd296, %rd295;
	mov.u32 	%r570, %r569;
	@%p117 bra 	$L__BB7_18;
	setp.lt.s64 	%p118, %rd295, %rd277;
	min.s64 	%rd296, %rd295, %rd277;
	selp.b32 	%r570, %r569, %r24, %p118;
$L__BB7_18:
	add.s64 	%rd280, %rd271, 8192;
	// begin inline asm
	ld.global.nc.u64 %rd279, [%rd280];
	// end inline asm
	add.s64 	%rd282, %rd271, 8200;
	// begin inline asm
	ld.global.nc.u64 %rd281, [%rd282];
	// end inline asm
	cvt.u32.u64 	%r27, %rd279;
	setp.lt.s32 	%p119, %r570, %r27;
	mov.u64 	%rd297, %rd281;
	mov.u32 	%r571, %r27;
	@%p119 bra 	$L__BB7_21;
	setp.lt.s32 	%p120, %r27, %r570;
	mov.u64 	%rd297, %rd296;
	mov.u32 	%r571, %r570;
	@%p120 bra 	$L__BB7_21;
	setp.lt.s64 	%p121, %rd296, %rd281;
	min.s64 	%rd297, %rd296, %rd281;
	selp.b32 	%r571, %r570, %r27, %p121;
$L__BB7_21:
	add.s64 	%rd284, %rd271, 12288;
	// begin inline asm
	ld.global.nc.u64 %rd283, [%rd284];
	// end inline asm
	add.s64 	%rd286, %rd271, 12296;
	// begin inline asm
	ld.global.nc.u64 %rd285, [%rd286];
	// end inline asm
	cvt.u32.u64 	%r30, %rd283;
	setp.lt.s32 	%p122, %r571, %r30;
	mov.u64 	%rd298, %rd285;
	mov.u32 	%r572, %r30;
	@%p122 bra 	$L__BB7_24;
	setp.lt.s32 	%p123, %r30, %r571;
	mov.u64 	%rd298, %rd297;
	mov.u32 	%r572, %r571;
	@%p123 bra 	$L__BB7_24;
	setp.lt.s64 	%p124, %rd297, %rd285;
	min.s64 	%rd298, %rd297, %rd285;
	selp.b32 	%r572, %r571, %r30, %p124;
$L__BB7_24:
	add.s32 	%r564, %r564, 1024;
	setp.lt.s32 	%p125, %r564, %r215;
	@%p125 bra 	$L__BB7_12;
$L__BB7_25:
	setp.lt.s32 	%p126, %r215, 256;
	@%p126 bra 	$L__BB7_70;
	// begin inline asm
	mov.u32 %r452, %laneid;
	// end inline asm
	mov.b32 	%r470, 1;
	mov.b32 	%r471, 31;
	mov.b32 	%r472, -1;
	// begin inline asm
	shfl.sync.down.b32 %r453, %r572, %r470, %r471, %r472;
	// end inline asm
	// begin inline asm
	shfl.sync.down.b32 %r458, %r459, %r470, %r471, %r472;
	// end inline asm
	mov.b64 	{%r464, %r469}, %rd298;
	// begin inline asm
	shfl.sync.down.b32 %r463, %r464, %r470, %r471, %r472;
	// end inline asm
	// begin inline asm
	shfl.sync.down.b32 %r468, %r469, %r470, %r471, %r472;
	// end inline asm
	mov.b64 	%rd27, {%r463, %r468};
	setp.gt.s32 	%p178, %r452, 30;
	mov.u64 	%rd300, %rd298;
	mov.u32 	%r574, %r572;
	@%p178 bra 	$L__BB7_30;
	setp.lt.s32 	%p179, %r572, %r453;
	mov.u64 	%rd300, %rd27;
	mov.u32 	%r574, %r453;
	@%p179 bra 	$L__BB7_30;
	setp.lt.s32 	%p180, %r453, %r572;
	mov.u64 	%rd300, %rd298;
	mov.u32 	%r574, %r572;
	@%p180 bra 	$L__BB7_30;
	setp.lt.s64 	%p181, %rd298, %rd27;
	min.s64 	%rd300, %rd298, %rd27;
	selp.b32 	%r574, %r572, %r453, %p181;
$L__BB7_30:
	mov.b32 	%r490, 2;
	mov.b32 	%r491, 31;
	mov.b32 	%r492, -1;
	// begin inline asm
	shfl.sync.down.b32 %r473, %r574, %r490, %r491, %r492;
	// end inline asm
	// begin inline asm
	shfl.sync.down.b32 %r478, %r479, %r490, %r491, %r492;
	// end inline asm
	mov.b64 	{%r484, %r489}, %rd300;
	// begin inline asm
	shfl.sync.down.b32 %r483, %r484, %r490, %r491, %r492;
	// end inline asm
	// begin inline asm
	shfl.sync.down.b32 %r488, %r489, %r490, %r491, %r492;
	// end inline asm
	mov.b64 	%rd30, {%r483, %r488};
	setp.gt.s32 	%p182, %r452, 29;
	mov.u64 	%rd301, %rd300;
	mov.u32 	%r575, %r574;
	@%p182 bra 	$L__BB7_34;
	setp.lt.s32 	%p183, %r574, %r473;
	mov.u64 	%rd301, %rd30;
	mov.u32 	%r575, %r473;
	@%p183 bra 	$L__BB7_34;
	setp.lt.s32 	%p184, %r473, %r574;
	mov.u64 	%rd301, %rd300;
	mov.u32 	%r575, %r574;
	@%p184 bra 	$L__BB7_34;
	setp.lt.s64 	%p185, %rd300, %rd30;
	min.s64 	%rd301, %rd300, %rd30;
	selp.b32 	%r575, %r574, %r473, %p185;
$L__BB7_34:
	mov.b32 	%r510, 4;
	mov.b32 	%r511, 31;
	mov.b32 	%r512, -1;
	// begin inline asm
	shfl.sync.down.b32 %r493, %r575, %r510, %r511, %r512;
	// end inline asm
	// begin inline asm
	shfl.sync.down.b32 %r498, %r499, %r510, %r511, %r512;
	// end inline asm
	mov.b64 	{%r504, %r509}, %rd301;
	// begin inline asm
	shfl.sync.down.b32 %r503, %r504, %r510, %r511, %r512;
	// end inline asm
	// begin inline asm
	shfl.sync.down.b32 %r508, %r509, %r510, %r511, %r512;
	// end inline asm
	mov.b64 	%rd33, {%r503, %r508};
	setp.gt.s32 	%p186, %r452, 27;
	mov.u64 	%rd302, %rd301;
	mov.u32 	%r576, %r575;
	@%p186 bra 	$L__BB7_38;
	setp.lt.s32 	%p187, %r575, %r493;
	mov.u64 	%rd302, %rd33;
	mov.u32 	%r576, %r493;
	@%p187 bra 	$L__BB7_38;
	setp.lt.s32 	%p188, %r493, %r575;
	mov.u64 	%rd302, %rd301;
	mov.u32 	%r576, %r575;
	@%p188 bra 	$L__BB7_38;
	setp.lt.s64 	%p189, %rd301, %rd33;
	min.s64 	%rd302, %rd301, %rd33;
	selp.b32 	%r576, %r575, %r493, %p189;
$L__BB7_38:
	mov.b32 	%r530, 8;
	mov.b32 	%r531, 31;
	mov.b32 	%r532, -1;
	// begin inline asm
	shfl.sync.down.b32 %r513, %r576, %r530, %r531, %r532;
	// end inline asm
	// begin inline asm
	shfl.sync.down.b32 %r518, %r519, %r530, %r531, %r532;
	// end inline asm
	mov.b64 	{%r524, %r529}, %rd302;
	// begin inline asm
	shfl.sync.down.b32 %r523, %r524, %r530, %r531, %r532;
	// end inline asm
	// begin inline asm
	shfl.sync.down.b32 %r528, %r529, %r530, %r531, %r532;
	// end inline asm
	mov.b64 	%rd36, {%r523, %r528};
	setp.gt.s32 	%p190, %r452, 23;
	mov.u64 	%rd303, %rd302;
	mov.u32 	%r577, %r576;
	@%p190 bra 	$L__BB7_42;
	setp.lt.s32 	%p191, %r576, %r513;
	mov.u64 	%rd303, %rd36;
	mov.u32 	%r577, %r513;
	@%p191 bra 	$L__BB7_42;
	setp.lt.s32 	%p192, %r513, %r576;
	mov.u64 	%rd303, %rd302;
	mov.u32 	%r577, %r576;
	@%p192 bra 	$L__BB7_42;
	setp.lt.s64 	%p193, %rd302, %rd36;
	min.s64 	%rd303, %rd302, %rd36;
	selp.b32 	%r577, %r576, %r513, %p193;
$L__BB7_42:
	mov.b32 	%r550, 16;
	mov.b32 	%r551, 31;
	mov.b32 	%r552, -1;
	// begin inline asm
	shfl.sync.down.b32 %r533, %r577, %r550, %r551, %r552;
	// end inline asm
	// begin inline asm
	shfl.sync.down.b32 %r538, %r539, %r550, %r551, %r552;
	// end inline asm
	mov.b64 	{%r544, %r549}, %rd303;
	// begin inline asm
	shfl.sync.down.b32 %r543, %r544, %r550, %r551, %r552;
	// end inline asm
	// begin inline asm
	shfl.sync.down.b32 %r548, %r549, %r550, %r551, %r552;
	// end inline asm
	mov.b64 	%rd39, {%r543, %r548};
	setp.gt.s32 	%p194, %r452, 15;
	mov.u64 	%rd355, %rd303;
	mov.u32 	%r636, %r577;
	@%p194 bra 	$L__BB7_46;
	setp.lt.s32 	%p195, %r577, %r533;
	mov.u64 	%rd355, %rd39;
	mov.u32 	%r636, %r533;
	@%p195 bra 	$L__BB7_46;
	setp.lt.s32 	%p196, %r533, %r577;
	mov.u64 	%rd355, %rd303;
	mov.u32 	%r636, %r577;
	@%p196 bra 	$L__BB7_46;
	setp.lt.s64 	%p197, %rd303, %rd39;
	min.s64 	%rd355, %rd303, %rd39;
	selp.b32 	%r636, %r577, %r533, %p197;
$L__BB7_46:
	setp.ne.s32 	%p198, %r452, 0;
	@%p198 bra 	$L__BB7_48;
	shr.u32 	%r553, %r1, 1;
	and.b32  	%r554, %r553, 496;
	mov.u32 	%r555, _ZN6thrust24THRUST_300001_SM_1000_NS8cuda_cub4core6detail5shmemE;
	add.s32 	%r556, %r555, %r554;
	st.shared.u32 	[%r556+8], %r636;
	st.shared.u64 	[%r556+16], %rd355;
$L__BB7_48:
	bar.sync 	0;
	setp.ne.s32 	%p199, %r1, 0;
	@%p199 bra 	$L__BB7_209;
	ld.shared.u32 	%r51, [_ZN6thrust24THRUST_300001_SM_1000_NS8cuda_cub4core6detail5shmemE+24];
	ld.shared.u64 	%rd42, [_ZN6thrust24THRUST_300001_SM_1000_NS8cuda_cub4core6detail5shmemE+32];
	setp.lt.s32 	%p200, %r636, %r51;
	mov.u64 	%rd305, %rd42;
	mov.u32 	%r579, %r51;
	@%p200 bra 	$L__BB7_52;
	setp.lt.s32 	%p201, %r51, %r636;
	mov.u64 	%rd305, %rd355;
	mov.u32 	%r579, %r636;
	@%p201 bra 	$L__BB7_52;
	setp.lt.s64 	%p202, %rd355, %rd42;
	min.s64 	%rd305, %rd355, %rd42;
	selp.b32 	%r579, %r636, %r51, %p202;
$L__BB7_52:
	ld.shared.u32 	%r54, [_ZN6thrust24THRUST_300001_SM_1000_NS8cuda_cub4core6detail5shmemE+40];
	ld.shared.u64 	%rd45, [_ZN6thrust24THRUST_300001_SM_1000_NS8cuda_cub4core6detail5shmemE+48];
	setp.lt.s32 	%p203, %r579, %r54;
	mov.u64 	%rd306, %rd45;
	mov.u32 	%r580, %r54;
	@%p203 bra 	$L__BB7_55;
	setp.lt.s32 	%p204, %r54, %r579;
	mov.u64 	%rd306, %rd305;
	mov.u32 	%r580, %r579;
	@%p204 bra 	$L__BB7_55;
	setp.lt.s64 	%p205, %rd305, %rd45;
	min.s64 	%rd306, %rd305, %rd45;
	selp.b32 	%r580, %r579, %r54, %p205;
$L__BB7_55:
	ld.shared.u32 	%r57, [_ZN6thrust24THRUST_300001_SM_1000_NS8cuda_cub4core6detail5shmemE+56];
	ld.shared.u64 	%rd48, [_ZN6thrust24THRUST_300001_SM_1000_NS8cuda_cub4core6detail5shmemE+64];
	setp.lt.s32 	%p206, %r580, %r57;
	mov.u64 	%rd307, %rd48;
	mov.u32 	%r581, %r57;
	@%p206 bra 	$L__BB7_58;
	setp.lt.s32 	%p207, %r57, %r580;
	mov.u64 	%rd307, %rd306;
	mov.u32 	%r581, %r580;
	@%p207 bra 	$L__BB7_58;
	setp.lt.s64 	%p208, %rd306, %rd48;
	min.s64 	%rd307, %rd306, %rd48;
	selp.b32 	%r581, %r580, %r57, %p208;
$L__BB7_58:
	ld.shared.u32 	%r60, [_ZN6thrust24THRUST_300001_SM_1000_NS8cuda_cub4core6detail5shmemE+72];
	ld.shared.u64 	%rd51, [_ZN6thrust24THRUST_300001_SM_1000_NS8cuda_cub4core6detail5shmemE+80];
	setp.lt.s32 	%p209, %r581, %r60;
	mov.u64 	%rd308, %rd51;
	mov.u32 	%r582, %r60;
	@%p209 bra 	$L__BB7_61;
	setp.lt.s32 	%p210, %r60, %r581;
	mov.u64 	%rd308, %rd307;
	mov.u32 	%r582, %r581;
	@%p210 bra 	$L__BB7_61;
	setp.lt.s64 	%p211, %rd307, %rd51;
	min.s64 	%rd308, %rd307, %rd51;
	selp.b32 	%r582, %r581, %r60, %p211;
$L__BB7_61:
	ld.shared.u32 	%r63, [_ZN6thrust24THRUST_300001_SM_1000_NS8cuda_cub4core6detail5shmemE+88];
	ld.shared.u64 	%rd54, [_ZN6thrust24THRUST_300001_SM_1000_NS8cuda_cub4core6detail5shmemE+96];
	setp.lt.s32 	%p212, %r582, %r63;
	mov.u64 	%rd309, %rd54;
	mov.u32 	%r583, %r63;
	@%p212 bra 	$L__BB7_64;
	setp.lt.s32 	%p213, %r63, %r582;
	mov.u64 	%rd309, %rd308;
	mov.u32 	%r583, %r582;
	@%p213 bra 	$L__BB7_64;
	setp.lt.s64 	%p214, %rd308, %rd54;
	min.s64 	%rd309, %rd308, %rd54;
	selp.b32 	%r583, %r582, %r63, %p214;
$L__BB7_64:
	ld.shared.u32 	%r66, [_ZN6thrust24THRUST_300001_SM_1000_NS8cuda_cub4core6detail5shmemE+104];
	ld.shared.u64 	%rd57, [_ZN6thrust24THRUST_300001_SM_1000_NS8cuda_cub4core6detail5shmemE+112];
	setp.lt.s32 	%p215, %r583, %r66;
	mov.u64 	%rd310, %rd57;
	mov.u32 	%r584, %r66;
	@%p215 bra 	$L__BB7_67;
	setp.lt.s32 	%p216, %r66, %r583;
	mov.u64 	%rd310, %rd309;
	mov.u32 	%r584, %r583;
	@%p216 bra 	$L__BB7_67;
	setp.lt.s64 	%p217, %rd309, %rd57;
	min.s64 	%rd310, %rd309, %rd57;
	selp.b32 	%r584, %r583, %r66, %p217;
$L__BB7_67:
	ld.shared.u32 	%r69, [_ZN6thrust24THRUST_300001_SM_1000_NS8cuda_cub4core6detail5shmemE+120];
	ld.shared.u64 	%rd60, [_ZN6thrust24THRUST_300001_SM_1000_NS8cuda_cub4core6detail5shmemE+128];
	setp.lt.s32 	%p218, %r584, %r69;
	mov.u32 	%r636, %r69;
	mov.u64 	%rd355, %rd60;
	@%p218 bra 	$L__BB7_209;
	setp.lt.s32 	%p219, %r69, %r584;
	mov.u32 	%r636, %r584;
	mov.u64 	%rd355, %rd310;
	@%p219 bra 	$L__BB7_209;
	setp.lt.s64 	%p220, %rd310, %rd60;
	min.s64 	%rd355, %rd310, %rd60;
	selp.b32 	%r636, %r584, %r69, %p220;
	bra.uni 	$L__BB7_209;
$L__BB7_70:
	// begin inline asm
	mov.u32 %r339, %laneid;
	// end inline asm
	and.b32  	%r360, %r1, 992;
	add.s32 	%r361, %r360, 32;
	setp.gt.s32 	%p127, %r361, %r215;
	not.b32 	%r362, %r360;
	add.s32 	%r363, %r215, %r362;
	selp.b32 	%r358, %r363, 31, %p127;
	mov.b32 	%r357, 1;
	mov.b32 	%r359, -1;
	// begin inline asm
	shfl.sync.down.b32 %r340, %r572, %r357, %r358, %r359;
	// end inline asm
	// begin inline asm
	shfl.sync.down.b32 %r345, %r346, %r357, %r358, %r359;
	// end inline asm
	mov.b64 	{%r351, %r356}, %rd298;
	// begin inline asm
	shfl.sync.down.b32 %r350, %r351, %r357, %r358, %r359;
	// end inline asm
	// begin inline asm
	shfl.sync.down.b32 %r355, %r356, %r357, %r358, %r359;
	// end inline asm
	mov.b64 	%rd62, {%r350, %r355};
	setp.ge.s32 	%p128, %r339, %r358;
	mov.u64 	%rd311, %rd298;
	mov.u32 	%r585, %r572;
	@%p128 bra 	$L__BB7_74;
	setp.lt.s32 	%p129, %r572, %r340;
	mov.u64 	%rd311, %rd62;
	mov.u32 	%r585, %r340;
	@%p129 bra 	$L__BB7_74;
	setp.lt.s32 	%p130, %r340, %r572;
	mov.u64 	%rd311, %rd298;
	mov.u32 	%r585, %r572;
	@%p130 bra 	$L__BB7_74;
	setp.lt.s64 	%p131, %rd298, %rd62;
	min.s64 	%rd311, %rd298, %rd62;
	selp.b32 	%r585, %r572, %r340, %p131;
$L__BB7_74:
	mov.b32 	%r381, 2;
	mov.b32 	%r383, -1;
	// begin inline asm
	shfl.sync.down.b32 %r364, %r585, %r381, %r358, %r383;
	// end inline asm
	// begin inline asm
	shfl.sync.down.b32 %r369, %r370, %r381, %r358, %r383;
	// end inline asm
	mov.b64 	{%r375, %r380}, %rd311;
	// begin inline asm
	shfl.sync.down.b32 %r374, %r375, %r381, %r358, %r383;
	// end inline asm
	// begin inline asm
	shfl.sync.down.b32 %r379, %r380, %r381, %r358, %r383;
	// end inline asm
	mov.b64 	%rd65, {%r374, %r379};
	add.s32 	%r384, %r339, 2;
	setp.gt.s32 	%p132, %r384, %r358;
	mov.u64 	%rd312, %rd311;
	mov.u32 	%r586, %r585;
	@%p132 bra 	$L__BB7_78;
	setp.lt.s32 	%p133, %r585, %r364;
	mov.u64 	%rd312, %rd65;
	mov.u32 	%r586, %r364;
	@%p133 bra 	$L__BB7_78;
	setp.lt.s32 	%p134, %r364, %r585;
	mov.u64 	%rd312, %rd311;
	mov.u32 	%r586, %r585;
	@%p134 bra 	$L__BB7_78;
	setp.lt.s64 	%p135, %rd311, %rd65;
	min.s64 	%rd312, %rd311, %rd65;
	selp.b32 	%r586, %r585, %r364, %p135;
$L__BB7_78:
	mov.b32 	%r402, 4;
	mov.b32 	%r404, -1;
	// begin inline asm
	shfl.sync.down.b32 %r385, %r586, %r402, %r358, %r404;
	// end inline asm
	// begin inline asm
	shfl.sync.down.b32 %r390, %r391, %r402, %r358, %r404;
	// end inline asm
	mov.b64 	{%r396, %r401}, %rd312;
	// begin inline asm
	shfl.sync.down.b32 %r395, %r396, %r402, %r358, %r404;
	// end inline asm
	// begin inline asm
	shfl.sync.down.b32 %r400, %r401, %r402, %r358, %r404;
	// end inline asm
	mov.b64 	%rd68, {%r395, %r400};
	add.s32 	%r405, %r339, 4;
	setp.gt.s32 	%p136, %r405, %r358;
	mov.u32 	%r587, %r586;
	mov.u64 	%rd313, %rd312;
	@%p136 bra 	$L__BB7_82;
	setp.lt.s32 	%p137, %r586, %r385;
	mov.u32 	%r587, %r385;
	mov.u64 	%rd313, %rd68;
	@%p137 bra 	$L__BB7_82;
	setp.lt.s32 	%p138, %r385, %r586;
	mov.u32 	%r587, %r586;
	mov.u64 	%rd313, %rd312;
	@%p138 bra 	$L__BB7_82;
	setp.lt.s64 	%p139, %rd312, %rd68;
	selp.b32 	%r587, %r586, %r385, %p139;
	min.s64 	%rd313, %rd312, %rd68;
$L__BB7_82:
	mov.b32 	%r423, 8;
	mov.b32 	%r425, -1;
	// begin inline asm
	shfl.sync.down.b32 %r406, %r587, %r423, %r358, %r425;
	// end inline asm
	// begin inline asm
	shfl.sync.down.b32 %r411, %r412, %r423, %r358, %r425;
	// end inline asm
	mov.b64 	{%r417, %r422}, %rd313;
	// begin inline asm
	shfl.sync.down.b32 %r416, %r417, %r423, %r358, %r425;
	// end inline asm
	// begin inline asm
	shfl.sync.down.b32 %r421, %r422, %r423, %r358, %r425;
	// end inline asm
	mov.b64 	%rd71, {%r416, %r421};
	add.s32 	%r426, %r339, 8;
	setp.gt.s32 	%p140, %r426, %r358;
	mov.u32 	%r588, %r587;
	mov.u64 	%rd314, %rd313;
	@%p140 bra 	$L__BB7_86;
	setp.lt.s32 	%p141, %r587, %r406;
	mov.u32 	%r588, %r406;
	mov.u64 	%rd314, %rd71;
	@%p141 bra 	$L__BB7_86;
	setp.lt.s32 	%p142, %r406, %r587;
	mov.u32 	%r588, %r587;
	mov.u64 	%rd314, %rd313;
	@%p142 bra 	$L__BB7_86;
	setp.lt.s64 	%p143, %rd313, %rd71;
	selp.b32 	%r588, %r587, %r406, %p143;
	min.s64 	%rd314, %rd313, %rd71;
$L__BB7_86:
	mov.b32 	%r444, 16;
	mov.b32 	%r446, -1;
	// begin inline asm
	shfl.sync.down.b32 %r427, %r588, %r444, %r358, %r446;
	// end inline asm
	// begin inline asm
	shfl.sync.down.b32 %r432, %r433, %r444, %r358, %r446;
	// end inline asm
	mov.b64 	{%r438, %r443}, %rd314;
	// begin inline asm
	shfl.sync.down.b32 %r437, %r438, %r444, %r358, %r446;
	// end inline asm
	// begin inline asm
	shfl.sync.down.b32 %r442, %r443, %r444, %r358, %r446;
	// end inline asm
	mov.b64 	%rd74, {%r437, %r442};
	add.s32 	%r447, %r339, 16;
	setp.gt.s32 	%p144, %r447, %r358;
	mov.u32 	%r636, %r588;
	mov.u64 	%rd355, %rd314;
	@%p144 bra 	$L__BB7_90;
	setp.lt.s32 	%p145, %r588, %r427;
	mov.u32 	%r636, %r427;
	mov.u64 	%rd355, %rd74;
	@%p145 bra 	$L__BB7_90;
	setp.lt.s32 	%p146, %r427, %r588;
	mov.u32 	%r636, %r588;
	mov.u64 	%rd355, %rd314;
	@%p146 bra 	$L__BB7_90;
	setp.lt.s64 	%p147, %rd314, %rd74;
	selp.b32 	%r636, %r588, %r427, %p147;
	min.s64 	%rd355, %rd314, %rd74;
$L__BB7_90:
	setp.ne.s32 	%p148, %r339, 0;
	@%p148 bra 	$L__BB7_92;
	shr.u32 	%r448, %r1, 1;
	and.b32  	%r449, %r448, 496;
	mov.u32 	%r450, _ZN6thrust24THRUST_300001_SM_1000_NS8cuda_cub4core6detail5shmemE;
	add.s32 	%r451, %r450, %r449;
	st.shared.u32 	[%r451+8], %r636;
	st.shared.u64 	[%r451+16], %rd355;
$L__BB7_92:
	bar.sync 	0;
	setp.ne.s32 	%p149, %r1, 0;
	@%p149 bra 	$L__BB7_209;
	setp.lt.s32 	%p150, %r215, 33;
	mov.u32 	%r590, %r636;
	mov.u64 	%rd316, %rd355;
	@%p150 bra 	$L__BB7_97;
	ld.shared.u32 	%r88, [_ZN6thrust24THRUST_300001_SM_1000_NS8cuda_cub4core6detail5shmemE+24];
	ld.shared.u64 	%rd77, [_ZN6thrust24THRUST_300001_SM_1000_NS8cuda_cub4core6detail5shmemE+32];
	setp.lt.s32 	%p151, %r636, %r88;
	mov.u32 	%r590, %r88;
	mov.u64 	%rd316, %rd77;
	@%p151 bra 	$L__BB7_97;
	setp.lt.s32 	%p152, %r88, %r636;
	mov.u32 	%r590, %r636;
	mov.u64 	%rd316, %rd355;
	@%p152 bra 	$L__BB7_97;
	setp.lt.s64 	%p153, %rd355, %rd77;
	selp.b32 	%r590, %r636, %r88, %p153;
	min.s64 	%rd316, %rd355, %rd77;
$L__BB7_97:
	setp.lt.s32 	%p154, %r215, 65;
	mov.u32 	%r591, %r590;
	mov.u64 	%rd317, %rd316;
	@%p154 bra 	$L__BB7_101;
	ld.shared.u32 	%r91, [_ZN6thrust24THRUST_300001_SM_1000_NS8cuda_cub4core6detail5shmemE+40];
	ld.shared.u64 	%rd80, [_ZN6thrust24THRUST_300001_SM_1000_NS8cuda_cub4core6detail5shmemE+48];
	setp.lt.s32 	%p155, %r590, %r91;
	mov.u32 	%r591, %r91;
	mov.u64 	%rd317, %rd80;
	@%p155 bra 	$L__BB7_101;
	setp.lt.s32 	%p156, %r91, %r590;
	mov.u32 	%r591, %r590;
	mov.u64 	%rd317, %rd316;
	@%p156 bra 	$L__BB7_101;
	setp.lt.s64 	%p157, %rd316, %rd80;
	selp.b32 	%r591, %r590, %r91, %p157;
	min.s64 	%rd317, %rd316, %rd80;
$L__BB7_101:
	setp.lt.s32 	%p158, %r215, 97;
	mov.u32 	%r592, %r591;
	mov.u64 	%rd318, %rd317;
	@%p158 bra 	$L__BB7_105;
	ld.shared.u32 	%r94, [_ZN6thrust24THRUST_300001_SM_1000_NS8cuda_cub4core6detail5shmemE+56];
	ld.shared.u64 	%rd83, [_ZN6thrust24THRUST_300001_SM_1000_NS8cuda_cub4core6detail5shmemE+64];
	setp.lt.s32 	%p159, %r591, %r94;
	mov.u32 	%r592, %r94;
	mov.u64 	%rd318, %rd83;
	@%p159 bra 	$L__BB7_105;
	setp.lt.s32 	%p160, %r94, %r591;
	mov.u32 	%r592, %r591;
	mov.u64 	%rd318, %rd317;
	@%p160 bra 	$L__BB7_105;
	setp.lt.s64 	%p161, %rd317, %rd83;
	selp.b32 	%r592, %r591, %r94, %p161;
	min.s64 	%rd318, %rd317, %rd83;
$L__BB7_105:
	setp.lt.s32 	%p162, %r215, 129;
	mov.u32 	%r593, %r592;
	mov.u64 	%rd319, %rd318;
	@%p162 bra 	$L__BB7_109;
	ld.shared.u32 	%r97, [_ZN6thrust24THRUST_300001_SM_1000_NS8cuda_cub4core6detail5shmemE+72];
	ld.shared.u64 	%rd86, [_ZN6thrust24THRUST_300001_SM_1000_NS8cuda_cub4core6detail5shmemE+80];
	setp.lt.s32 	%p163, %r592, %r97;
	mov.u32 	%r593, %r97;
	mov.u64 	%rd319, %rd86;
	@%p163 bra 	$L__BB7_109;
	setp.lt.s32 	%p164, %r97, %r592;
	mov.u32 	%r593, %r592;
	mov.u64 	%rd319, %rd318;
	@%p164 bra 	$L__BB7_109;
	setp.lt.s64 	%p165, %rd318, %rd86;
	selp.b32 	%r593, %r592, %r97, %p165;
	min.s64 	%rd319, %rd318, %rd86;
$L__BB7_109:
	setp.lt.s32 	%p166, %r215, 161;
	mov.u32 	%r594, %r593;
	mov.u64 	%rd320, %rd319;
	@%p166 bra 	$L__BB7_113;
	ld.shared.u32 	%r100, [_ZN6thrust24THRUST_300001_SM_1000_NS8cuda_cub4core6detail5shmemE+88];
	ld.shared.u64 	%rd89, [_ZN6thrust24THRUST_300001_SM_1000_NS8cuda_cub4core6detail5shmemE+96];
	setp.lt.s32 	%p167, %r593, %r100;
	mov.u32 	%r594, %r100;
	mov.u64 	%rd320, %rd89;
	@%p167 bra 	$L__BB7_113;
	setp.lt.s32 	%p168, %r100, %r593;
	mov.u32 	%r594, %r593;
	mov.u64 	%rd320, %rd319;
	@%p168 bra 	$L__BB7_113;
	setp.lt.s64 	%p169, %rd319, %rd89;
	selp.b32 	%r594, %r593, %r100, %p169;
	min.s64 	%rd320, %rd319, %rd89;
$L__BB7_113:
	setp.lt.s32 	%p170, %r215, 193;
	mov.u32 	%r595, %r594;
	mov.u64 	%rd321, %rd320;
	@%p170 bra 	$L__BB7_117;
	ld.shared.u32 	%r103, [_ZN6thrust24THRUST_300001_SM_1000_NS8cuda_cub4core6detail5shmemE+104];
	ld.shared.u64 	%rd92, [_ZN6thrust24THRUST_300001_SM_1000_NS8cuda_cub4core6detail5shmemE+112];
	setp.lt.s32 	%p171, %r594, %r103;
	mov.u32 	%r595, %r103;
	mov.u64 	%rd321, %rd92;
	@%p171 bra 	$L__BB7_117;
	setp.lt.s32 	%p172, %r103, %r594;
	mov.u32 	%r595, %r594;
	mov.u64 	%rd321, %rd320;
	@%p172 bra 	$L__BB7_117;
	setp.lt.s64 	%p173, %rd320, %rd92;
	selp.b32 	%r595, %r594, %r103, %p173;
	min.s64 	%rd321, %rd320, %rd92;
$L__BB7_117:
	setp.lt.s32 	%p174, %r215, 225;
	mov.u32 	%r636, %r595;
	mov.u64 	%rd355, %rd321;
	@%p174 bra 	$L__BB7_209;
	ld.shared.u32 	%r106, [_ZN6thrust24THRUST_300001_SM_1000_NS8cuda_cub4core6detail5shmemE+120];
	ld.shared.u64 	%rd95, [_ZN6thrust24THRUST_300001_SM_1000_NS8cuda_cub4core6detail5shmemE+128];
	setp.lt.s32 	%p175, %r595, %r106;
	mov.u32 	%r636, %r106;
	mov.u64 	%rd355, %rd95;
	@%p175 bra 	$L__BB7_209;
	setp.lt.s32 	%p176, %r106, %r595;
	mov.u32 	%r636, %r595;
	mov.u64 	%rd355, %rd321;
	@%p176 bra 	$L__BB7_209;
	setp.lt.s64 	%p177, %rd321, %rd95;
	selp.b32 	%r636, %r595, %r106, %p177;
	min.s64 	%rd355, %rd321, %rd95;
	bra.uni 	$L__BB7_209;
$L__BB7_121:
	mov.u32 	%r108, %tid.x;
	mul.wide.u32 	%rd208, %r108, 16;
	add.s64 	%rd189, %rd186, %rd208;
	// begin inline asm
	ld.global.nc.u64 %rd188, [%rd189];
	// end inline asm
	add.s64 	%rd191, %rd189, 8;
	// begin inline asm
	ld.global.nc.u64 %rd190, [%rd191];
	// end inline asm
	cvt.u32.u64 	%r109, %rd188;
	add.s64 	%rd193, %rd189, 4096;
	// begin inline asm
	ld.global.nc.u64 %rd192, [%rd193];
	// end inline asm
	add.s64 	%rd195, %rd189, 4104;
	// begin inline asm
	ld.global.nc.u64 %rd322, [%rd195];
	// end inline asm
	cvt.u32.u64 	%r596, %rd192;
	add.s64 	%rd197, %rd189, 8192;
	// begin inline asm
	ld.global.nc.u64 %rd196, [%rd197];
	// end inline asm
	add.s64 	%rd199, %rd189, 8200;
	// begin inline asm
	ld.global.nc.u64 %rd323, [%rd199];
	// end inline asm
	cvt.u32.u64 	%r597, %rd196;
	add.s64 	%rd201, %rd189, 12288;
	// begin inline asm
	ld.global.nc.u64 %rd200, [%rd201];
	// end inline asm
	add.s64 	%rd203, %rd189, 12296;
	// begin inline asm
	ld.global.nc.u64 %rd324, [%rd203];
	// end inline asm
	cvt.u32.u64 	%r598, %rd200;
	add.s64 	%rd205, %rd189, 16384;
	// begin inline asm
	ld.global.nc.u64 %rd204, [%rd205];
	// end inline asm
	add.s64 	%rd207, %rd189, 16392;
	// begin inline asm
	ld.global.nc.u64 %rd342, [%rd207];
	// end inline asm
	cvt.u32.u64 	%r623, %rd204;
	setp.lt.s32 	%p3, %r109, %r596;
	@%p3 bra 	$L__BB7_123;
	setp.lt.s32 	%p4, %r596, %r109;
	setp.lt.s64 	%p5, %rd190, %rd322;
	or.pred  	%p6, %p4, %p5;
	selp.b32 	%r596, %r109, %r596, %p6;
	selp.b64 	%rd322, %rd190, %rd322, %p6;
$L__BB7_123:
	setp.lt.s32 	%p7, %r596, %r597;
	@%p7 bra 	$L__BB7_125;
	setp.lt.s32 	%p8, %r597, %r596;
	setp.lt.s64 	%p9, %rd322, %rd323;
	or.pred  	%p10, %p8, %p9;
	selp.b32 	%r597, %r596, %r597, %p10;
	selp.b64 	%rd323, %rd322, %rd323, %p10;
$L__BB7_125:
	setp.lt.s32 	%p11, %r597, %r598;
	@%p11 bra 	$L__BB7_127;
	setp.lt.s32 	%p12, %r598, %r597;
	setp.lt.s64 	%p13, %rd323, %rd324;
	or.pred  	%p14, %p12, %p13;
	selp.b32 	%r598, %r597, %r598, %p14;
	selp.b64 	%rd324, %rd323, %rd324, %p14;
$L__BB7_127:
	setp.lt.s32 	%p15, %r598, %r623;
	@%p15 bra 	$L__BB7_129;
	setp.lt.s32 	%p16, %r623, %r598;
	setp.lt.s64 	%p17, %rd324, %rd342;
	or.pred  	%p18, %p16, %p17;
	selp.b32 	%r623, %r598, %r623, %p18;
	selp.b64 	%rd342, %rd324, %rd342, %p18;
$L__BB7_129:
	setp.lt.u32 	%p19, %r215, 2560;
	mov.b32 	%r608, 1280;
	@%p19 bra 	$L__BB7_142;
	mov.b32 	%r600, 1280;
	mov.u32 	%r601, %r623;
	mov.u64 	%rd326, %rd342;
$L__BB7_131:
	add.s32 	%r218, %r600, %r108;
	mul.wide.u32 	%rd229, %r218, 16;
	add.s64 	%rd210, %rd186, %rd229;
	// begin inline asm
	ld.global.nc.u64 %rd209, [%rd210];
	// end inline asm
	add.s64 	%rd212, %rd210, 8;
	// begin inline asm
	ld.global.nc.u64 %rd327, [%rd212];
	// end inline asm
	cvt.u32.u64 	%r602, %rd209;
	add.s64 	%rd214, %rd210, 4096;
	// begin inline asm
	ld.global.nc.u64 %rd213, [%rd214];
	// end inline asm
	add.s64 	%rd216, %rd210, 4104;
	// begin inline asm
	ld.global.nc.u64 %rd328, [%rd216];
	// end inline asm
	cvt.u32.u64 	%r603, %rd213;
	add.s64 	%rd218, %rd210, 8192;
	// begin inline asm
	ld.global.nc.u64 %rd217, [%rd218];
	// end inline asm
	add.s64 	%rd220, %rd210, 8200;
	// begin inline asm
	ld.global.nc.u64 %rd329, [%rd220];
	// end inline asm
	cvt.u32.u64 	%r604, %rd217;
	add.s64 	%rd222, %rd210, 12288;
	// begin inline asm
	ld.global.nc.u64 %rd221, [%rd222];
	// end inline asm
	add.s64 	%rd224, %rd210, 12296;
	// begin inline asm
	ld.global.nc.u64 %rd330, [%rd224];
	// end inline asm
	cvt.u32.u64 	%r605, %rd221;
	add.s64 	%rd226, %rd210, 16384;
	// begin inline asm
	ld.global.nc.u64 %rd225, [%rd226];
	// end inline asm
	add.s64 	%rd228, %rd210, 16392;
	// begin inline asm
	ld.global.nc.u64 %rd342, [%rd228];
	// end inline asm
	cvt.u32.u64 	%r623, %rd225;
	setp.lt.s32 	%p20, %r601, %r602;
	@%p20 bra 	$L__BB7_133;
	setp.lt.s32 	%p21, %r602, %r601;
	setp.lt.s64 	%p22, %rd326, %rd327;
	or.pred  	%p23, %p21, %p22;
	selp.b32 	%r602, %r601, %r602, %p23;
	selp.b64 	%rd327, %rd326, %rd327, %p23;
$L__BB7_133:
	setp.lt.s32 	%p24, %r602, %r603;
	@%p24 bra 	$L__BB7_135;
	setp.lt.s32 	%p25, %r603, %r602;
	setp.lt.s64 	%p26, %rd327, %rd328;
	or.pred  	%p27, %p25, %p26;
	selp.b32 	%r603, %r602, %r603, %p27;
	selp.b64 	%rd328, %rd327, %rd328, %p27;
$L__BB7_135:
	setp.lt.s32 	%p28, %r603, %r604;
	@%p28 bra 	$L__BB7_137;
	setp.lt.s32 	%p29, %r604, %r603;
	setp.lt.s64 	%p30, %rd328, %rd329;
	or.pred  	%p31, %p29, %p30;
	selp.b32 	%r604, %r603, %r604, %p31;
	selp.b64 	%rd329, %rd328, %rd329, %p31;
$L__BB7_137:
	setp.lt.s32 	%p32, %r604, %r605;
	@%p32 bra 	$L__BB7_139;
	setp.lt.s32 	%p33, %r605, %r604;
	setp.lt.s64 	%p34, %rd329, %rd330;
	or.pred  	%p35, %p33, %p34;
	selp.b32 	%r605, %r604, %r605, %p35;
	selp.b64 	%rd330, %rd329, %rd330, %p35;
$L__BB7_139:
	setp.lt.s32 	%p36, %r605, %r623;
	@%p36 bra 	$L__BB7_141;
	setp.lt.s32 	%p37, %r623, %r605;
	setp.lt.s64 	%p38, %rd330, %rd342;
	or.pred  	%p39, %p37, %p38;
	selp.b32 	%r623, %r605, %r623, %p39;
	selp.b64 	%rd342, %rd330, %rd342, %p39;
$L__BB7_141:
	add.s32 	%r608, %r600, 1280;
	add.s32 	%r219, %r600, 2560;
	setp.le.s32 	%p40, %r219, %r215;
	mov.u32 	%r600, %r608;
	mov.u32 	%r601, %r623;
	mov.u64 	%rd326, %rd342;
	@%p40 bra 	$L__BB7_131;
$L__BB7_142:
	setp.le.s32 	%p41, %r215, %r608;
	@%p41 bra 	$L__BB7_165;
	sub.s32 	%r142, %r215, %r608;
	setp.ge.s32 	%p42, %r108, %r142;
	@%p42 bra 	$L__BB7_165;
	not.b32 	%r221, %r108;
	add.s32 	%r222, %r215, %r221;
	sub.s32 	%r143, %r222, %r608;
	and.b32  	%r223, %r143, 768;
	setp.eq.s32 	%p43, %r223, 768;
	mov.u32 	%r614, %r108;
	@%p43 bra 	$L__BB7_150;
	add.s32 	%r610, %r108, %r608;
	shr.u32 	%r224, %r143, 8;
	add.s32 	%r225, %r224, 1;
	and.b32  	%r226, %r225, 3;
	neg.s32 	%r609, %r226;
	mov.u32 	%r614, %r108;
$L__BB7_146:
	.pragma "nounroll";
	mov.u64 	%rd127, %rd342;
	mov.u32 	%r149, %r623;
	mul.wide.u32 	%rd235, %r610, 16;
	add.s64 	%rd232, %rd186, %rd235;
	// begin inline asm
	ld.global.nc.u64 %rd231, [%rd232];
	// end inline asm
	add.s64 	%rd234, %rd232, 8;
	// begin inline asm
	ld.global.nc.u64 %rd233, [%rd234];
	// end inline asm
	cvt.u32.u64 	%r150, %rd231;
	setp.lt.s32 	%p44, %r149, %r150;
	mov.u32 	%r623, %r150;
	mov.u64 	%rd342, %rd233;
	@%p44 bra 	$L__BB7_149;
	setp.lt.s32 	%p45, %r150, %r149;
	mov.u32 	%r623, %r149;
	mov.u64 	%rd342, %rd127;
	@%p45 bra 	$L__BB7_149;
	setp.lt.s64 	%p46, %rd127, %rd233;
	selp.b32 	%r623, %r149, %r150, %p46;
	min.s64 	%rd342, %rd127, %rd233;
$L__BB7_149:
	add.s32 	%r614, %r614, 256;
	add.s32 	%r610, %r610, 256;
	add.s32 	%r609, %r609, 1;
	setp.ne.s32 	%p47, %r609, 0;
	@%p47 bra 	$L__BB7_146;
$L__BB7_150:
	setp.lt.u32 	%p48, %r143, 768;
	@%p48 bra 	$L__BB7_165;
	cvt.u64.u32 	%rd236, %r614;
	cvt.u64.u32 	%rd237, %r608;
	add.s64 	%rd238, %rd236, %rd237;
	shl.b64 	%rd239, %rd238, 4;
	add.s64 	%rd240, %rd239, %rd186;
	add.s64 	%rd337, %rd240, 12296;
	add.s32 	%r617, %r614, %r608;
$L__BB7_152:
	mul.wide.u32 	%rd245, %r617, 16;
	add.s64 	%rd242, %rd186, %rd245;
	// begin inline asm
	ld.global.nc.u64 %rd241, [%rd242];
	// end inline asm
	add.s64 	%rd244, %rd242, 8;
	// begin inline asm
	ld.global.nc.u64 %rd243, [%rd244];
	// end inline asm
	cvt.u32.u64 	%r163, %rd241;
	setp.lt.s32 	%p49, %r623, %r163;
	mov.u32 	%r620, %r163;
	mov.u64 	%rd339, %rd243;
	@%p49 bra 	$L__BB7_155;
	setp.lt.s32 	%p50, %r163, %r623;
	mov.u32 	%r620, %r623;
	mov.u64 	%rd339, %rd342;
	@%p50 bra 	$L__BB7_155;
	setp.lt.s64 	%p51, %rd342, %rd243;
	selp.b32 	%r620, %r623, %r163, %p51;
	min.s64 	%rd339, %rd342, %rd243;
$L__BB7_155:
	add.s64 	%rd247, %rd337, -8200;
	// begin inline asm
	ld.global.nc.u64 %rd246, [%rd247];
	// end inline asm
	add.s64 	%rd249, %rd337, -8192;
	// begin inline asm
	ld.global.nc.u64 %rd248, [%rd249];
	// end inline asm
	cvt.u32.u64 	%r166, %rd246;
	setp.lt.s32 	%p52, %r620, %r166;
	mov.u32 	%r621, %r166;
	mov.u64 	%rd340, %rd248;
	@%p52 bra 	$L__BB7_158;
	setp.lt.s32 	%p53, %r166, %r620;
	mov.u32 	%r621, %r620;
	mov.u64 	%rd340, %rd339;
	@%p53 bra 	$L__BB7_158;
	setp.lt.s64 	%p54, %rd339, %rd248;
	selp.b32 	%r621, %r620, %r166, %p54;
	min.s64 	%rd340, %rd339, %rd248;
$L__BB7_158:
	add.s64 	%rd251, %rd337, -4104;
	// begin inline asm
	ld.global.nc.u64 %rd250, [%rd251];
	// end inline asm
	add.s64 	%rd253, %rd337, -4096;
	// begin inline asm
	ld.global.nc.u64 %rd252, [%rd253];
	// end inline asm
	cvt.u32.u64 	%r169, %rd250;
	setp.lt.s32 	%p55, %r621, %r169;
	mov.u32 	%r622, %r169;
	mov.u64 	%rd341, %rd252;
	@%p55 bra 	$L__BB7_161;
	setp.lt.s32 	%p56, %r169, %r621;
	mov.u32 	%r622, %r621;
	mov.u64 	%rd341, %rd340;
	@%p56 bra 	$L__BB7_161;
	setp.lt.s64 	%p57, %rd340, %rd252;
	selp.b32 	%r622, %r621, %r169, %p57;
	min.s64 	%rd341, %rd340, %rd252;
$L__BB7_161:
	add.s64 	%rd255, %rd337, -8;
	// begin inline asm
	ld.global.nc.u64 %rd254, [%rd255];
	// end inline asm
	// begin inline asm
	ld.global.nc.u64 %rd256, [%rd337];
	// end inline asm
	cvt.u32.u64 	%r172, %rd254;
	setp.lt.s32 	%p58, %r622, %r172;
	mov.u32 	%r623, %r172;
	mov.u64 	%rd342, %rd256;
	@%p58 bra 	$L__BB7_164;
	setp.lt.s32 	%p59, %r172, %r622;
	mov.u32 	%r623, %r622;
	mov.u64 	%rd342, %rd341;
	@%p59 bra 	$L__BB7_164;
	setp.lt.s64 	%p60, %rd341, %rd256;
	selp.b32 	%r623, %r622, %r172, %p60;
	min.s64 	%rd342, %rd341, %rd256;
$L__BB7_164:
	add.s32 	%r614, %r614, 1024;
	add.s64 	%rd337, %rd337, 16384;
	add.s32 	%r617, %r617, 1024;
	setp.lt.s32 	%p61, %r614, %r142;
	@%p61 bra 	$L__BB7_152;
$L__BB7_165:
	// begin inline asm
	mov.u32 %r227, %laneid;
	// end inline asm
	mov.b32 	%r245, 1;
	mov.b32 	%r246, 31;
	mov.b32 	%r247, -1;
	// begin inline asm
	shfl.sync.down.b32 %r228, %r623, %r245, %r246, %r247;
	// end inline asm
	// begin inline asm
	shfl.sync.down.b32 %r233, %r234, %r245, %r246, %r247;
	// end inline asm
	mov.b64 	{%r239, %r244}, %rd342;
	// begin inline asm
	shfl.sync.down.b32 %r238, %r239, %r245, %r246, %r247;
	// end inline asm
	// begin inline asm
	shfl.sync.down.b32 %r243, %r244, %r245, %r246, %r247;
	// end inline asm
	mov.b64 	%rd150, {%r238, %r243};
	setp.gt.s32 	%p62, %r227, 30;
	mov.u32 	%r625, %r623;
	mov.u64 	%rd344, %rd342;
	@%p62 bra 	$L__BB7_169;
	setp.lt.s32 	%p63, %r623, %r228;
	mov.u32 	%r625, %r228;
	mov.u64 	%rd344, %rd150;
	@%p63 bra 	$L__BB7_169;
	setp.lt.s32 	%p64, %r228, %r623;
	mov.u32 	%r625, %r623;
	mov.u64 	%rd344, %rd342;
	@%p64 bra 	$L__BB7_169;
	setp.lt.s64 	%p65, %rd342, %rd150;
	selp.b32 	%r625, %r623, %r228, %p65;
	min.s64 	%rd344, %rd342, %rd150;
$L__BB7_169:
	mov.b32 	%r265, 2;
	mov.b32 	%r266, 31;
	mov.b32 	%r267, -1;
	// begin inline asm
	shfl.sync.down.b32 %r248, %r625, %r265, %r266, %r267;
	// end inline asm
	// begin inline asm
	shfl.sync.down.b32 %r253, %r254, %r265, %r266, %r267;
	// end inline asm
	mov.b64 	{%r259, %r264}, %rd344;
	// begin inline asm
	shfl.sync.down.b32 %r258, %r259, %r265, %r266, %r267;
	// end inline asm
	// begin inline asm
	shfl.sync.down.b32 %r263, %r264, %r265, %r266, %r267;
	// end inline asm
	mov.b64 	%rd153, {%r258, %r263};
	setp.gt.s32 	%p66, %r227, 29;
	mov.u32 	%r626, %r625;
	mov.u64 	%rd345, %rd344;
	@%p66 bra 	$L__BB7_173;
	setp.lt.s32 	%p67, %r625, %r248;
	mov.u32 	%r626, %r248;
	mov.u64 	%rd345, %rd153;
	@%p67 bra 	$L__BB7_173;
	setp.lt.s32 	%p68, %r248, %r625;
	mov.u32 	%r626, %r625;
	mov.u64 	%rd345, %rd344;
	@%p68 bra 	$L__BB7_173;
	setp.lt.s64 	%p69, %rd344, %rd153;
	selp.b32 	%r626, %r625, %r248, %p69;
	min.s64 	%rd345, %rd344, %rd153;
$L__BB7_173:
	mov.b32 	%r285, 4;
	mov.b32 	%r286, 31;
	mov.b32 	%r287, -1;
	// begin inline asm
	shfl.sync.down.b32 %r268, %r626, %r285, %r286, %r287;
	// end inline asm
	// begin inline asm
	shfl.sync.down.b32 %r273, %r274, %r285, %r286, %r287;
	// end inline asm
	mov.b64 	{%r279, %r284}, %rd345;
	// begin inline asm
	shfl.sync.down.b32 %r278, %r279, %r285, %r286, %r287;
	// end inline asm
	// begin inline asm
	shfl.sync.down.b32 %r283, %r284, %r285, %r286, %r287;
	// end inline asm
	mov.b64 	%rd156, {%r278, %r283};
	setp.gt.s32 	%p70, %r227, 27;
	mov.u32 	%r627, %r626;
	mov.u64 	%rd346, %rd345;
	@%p70 bra 	$L__BB7_177;
	setp.lt.s32 	%p71, %r626, %r268;
	mov.u32 	%r627, %r268;
	mov.u64 	%rd346, %rd156;
	@%p71 bra 	$L__BB7_177;
	setp.lt.s32 	%p72, %r268, %r626;
	mov.u32 	%r627, %r626;
	mov.u64 	%rd346, %rd345;
	@%p72 bra 	$L__BB7_177;
	setp.lt.s64 	%p73, %rd345, %rd156;
	selp.b32 	%r627, %r626, %r268, %p73;
	min.s64 	%rd346, %rd345, %rd156;
$L__BB7_177:
	mov.b32 	%r305, 8;
	mov.b32 	%r306, 31;
	mov.b32 	%r307, -1;
	// begin inline asm
	shfl.sync.down.b32 %r288, %r627, %r305, %r306, %r307;
	// end inline asm
	// begin inline asm
	shfl.sync.down.b32 %r293, %r294, %r305, %r306, %r307;
	// end inline asm
	mov.b64 	{%r299, %r304}, %rd346;
	// begin inline asm
	shfl.sync.down.b32 %r298, %r299, %r305, %r306, %r307;
	// end inline asm
	// begin inline asm
	shfl.sync.down.b32 %r303, %r304, %r305, %r306, %r307;
	// end inline asm
	mov.b64 	%rd159, {%r298, %r303};
	setp.gt.s32 	%p74, %r227, 23;
	mov.u32 	%r628, %r627;
	mov.u64 	%rd347, %rd346;
	@%p74 bra 	$L__BB7_181;
	setp.lt.s32 	%p75, %r627, %r288;
	mov.u32 	%r628, %r288;
	mov.u64 	%rd347, %rd159;
	@%p75 bra 	$L__BB7_181;
	setp.lt.s32 	%p76, %r288, %r627;
	mov.u32 	%r628, %r627;
	mov.u64 	%rd347, %rd346;
	@%p76 bra 	$L__BB7_181;
	setp.lt.s64 	%p77, %rd346, %rd159;
	selp.b32 	%r628, %r627, %r288, %p77;
	min.s64 	%rd347, %rd346, %rd159;
$L__BB7_181:
	mov.b32 	%r325, 16;
	mov.b32 	%r326, 31;
	mov.b32 	%r327, -1;
	// begin inline asm
	shfl.sync.down.b32 %r308, %r628, %r325, %r326, %r327;
	// end inline asm
	// begin inline asm
	shfl.sync.down.b32 %r313, %r314, %r325, %r326, %r327;
	// end inline asm
	mov.b64 	{%r319, %r324}, %rd347;
	// begin inline asm
	shfl.sync.down.b32 %r318, %r319, %r325, %r326, %r327;
	// end inline asm
	// begin inline asm
	shfl.sync.down.b32 %r323, %r324, %r325, %r326, %r327;
	// end inline asm
	mov.b64 	%rd162, {%r318, %r323};
	setp.gt.s32 	%p78, %r227, 15;
	mov.u32 	%r636, %r628;
	mov.u64 	%rd355, %rd347;
	@%p78 bra 	$L__BB7_185;
	setp.lt.s32 	%p79, %r628, %r308;
	mov.u32 	%r636, %r308;
	mov.u64 	%rd355, %rd162;
	@%p79 bra 	$L__BB7_185;
	setp.lt.s32 	%p80, %r308, %r628;
	mov.u32 	%r636, %r628;
	mov.u64 	%rd355, %rd347;
	@%p80 bra 	$L__BB7_185;
	setp.lt.s64 	%p81, %rd347, %rd162;
	selp.b32 	%r636, %r628, %r308, %p81;
	min.s64 	%rd355, %rd347, %rd162;
$L__BB7_185:
	setp.ne.s32 	%p82, %r227, 0;
	@%p82 bra 	$L__BB7_187;
	shr.u32 	%r328, %r108, 1;
	and.b32  	%r329, %r328, 496;
	mov.u32 	%r330, _ZN6thrust24THRUST_300001_SM_1000_NS8cuda_cub4core6detail5shmemE;
	add.s32 	%r331, %r330, %r329;
	st.shared.u32 	[%r331+8], %r636;
	st.shared.u64 	[%r331+16], %rd355;
$L__BB7_187:
	bar.sync 	0;
	setp.ne.s32 	%p83, %r108, 0;
	@%p83 bra 	$L__BB7_209;
	ld.shared.u32 	%r194, [_ZN6thrust24THRUST_300001_SM_1000_NS8cuda_cub4core6detail5shmemE+24];
	ld.shared.u64 	%rd165, [_ZN6thrust24THRUST_300001_SM_1000_NS8cuda_cub4core6detail5shmemE+32];
	setp.lt.s32 	%p84, %r636, %r194;
	mov.u32 	%r630, %r194;
	mov.u64 	%rd349, %rd165;
	@%p84 bra 	$L__BB7_191;
	setp.lt.s32 	%p85, %r194, %r636;
	mov.u32 	%r630, %r636;
	mov.u64 	%rd349, %rd355;
	@%p85 bra 	$L__BB7_191;
	setp.lt.s64 	%p86, %rd355, %rd165;
	selp.b32 	%r630, %r636, %r194, %p86;
	min.s64 	%rd349, %rd355, %rd165;
$L__BB7_191:
	ld.shared.u32 	%r197, [_ZN6thrust24THRUST_300001_SM_1000_NS8cuda_cub4core6detail5shmemE+40];
	ld.shared.u64 	%rd168, [_ZN6thrust24THRUST_300001_SM_1000_NS8cuda_cub4core6detail5shmemE+48];
	setp.lt.s32 	%p87, %r630, %r197;
	mov.u32 	%r631, %r197;
	mov.u64 	%rd350, %rd168;
	@%p87 bra 	$L__BB7_194;
	setp.lt.s32 	%p88, %r197, %r630;
	mov.u32 	%r631, %r630;
	mov.u64 	%rd350, %rd349;
	@%p88 bra 	$L__BB7_194;
	setp.lt.s64 	%p89, %rd349, %rd168;
	selp.b32 	%r631, %r630, %r197, %p89;
	min.s64 	%rd350, %rd349, %rd168;
$L__BB7_194:
	ld.shared.u32 	%r200, [_ZN6thrust24THRUST_300001_SM_1000_NS8cuda_cub4core6detail5shmemE+56];
	ld.shared.u64 	%rd171, [_ZN6thrust24THRUST_300001_SM_1000_NS8cuda_cub4core6detail5shmemE+64];
	setp.lt.s32 	%p90, %r631, %r200;
	mov.u32 	%r632, %r200;
	mov.u64 	%rd351, %rd171;
	@%p90 bra 	$L__BB7_197;
	setp.lt.s32 	%p91, %r200, %r631;
	mov.u32 	%r632, %r631;
	mov.u64 	%rd351, %rd350;
	@%p91 bra 	$L__BB7_197;
	setp.lt.s64 	%p92, %rd350, %rd171;
	selp.b32 	%r632, %r631, %r200, %p92;
	min.s64 	%rd351, %rd350, %rd171;
$L__BB7_197:
	ld.shared.u32 	%r203, [_ZN6thrust24THRUST_300001_SM_1000_NS8cuda_cub4core6detail5shmemE+72];
	ld.shared.u64 	%rd174, [_ZN6thrust24THRUST_300001_SM_1000_NS8cuda_cub4core6detail5shmemE+80];
	setp.lt.s32 	%p93, %r632, %r203;
	mov.u32 	%r633, %r203;
	mov.u64 	%rd352, %rd174;
	@%p93 bra 	$L__BB7_200;
	setp.lt.s32 	%p94, %r203, %r632;
	mov.u32 	%r633, %r632;
	mov.u64 	%rd352, %rd351;
	@%p94 bra 	$L__BB7_200;
	setp.lt.s64 	%p95, %rd351, %rd174;
	selp.b32 	%r633, %r632, %r203, %p95;
	min.s64 	%rd352, %rd351, %rd174;
$L__BB7_200:
	ld.shared.u32 	%r206, [_ZN6thrust24THRUST_300001_SM_1000_NS8cuda_cub4core6detail5shmemE+88];
	ld.shared.u64 	%rd177, [_ZN6thrust24THRUST_300001_SM_1000_NS8cuda_cub4core6detail5shmemE+96];
	setp.lt.s32 	%p96, %r633, %r206;
	mov.u32 	%r634, %r206;
	mov.u64 	%rd353, %rd177;
	@%p96 bra 	$L__BB7_203;
	setp.lt.s32 	%p97, %r206, %r633;
	mov.u32 	%r634, %r633;
	mov.u64 	%rd353, %rd352;
	@%p97 bra 	$L__BB7_203;
	setp.lt.s64 	%p98, %rd352, %rd177;
	selp.b32 	%r634, %r633, %r206, %p98;
	min.s64 	%rd353, %rd352, %rd177;
$L__BB7_203:
	ld.shared.u32 	%r209, [_ZN6thrust24THRUST_300001_SM_1000_NS8cuda_cub4core6detail5shmemE+104];
	ld.shared.u64 	%rd180, [_ZN6thrust24THRUST_300001_SM_1000_NS8cuda_cub4core6detail5shmemE+112];
	setp.lt.s32 	%p99, %r634, %r209;
	mov.u32 	%r635, %r209;
	mov.u64 	%rd354, %rd180;
	@%p99 bra 	$L__BB7_206;
	setp.lt.s32 	%p100, %r209, %r634;
	mov.u32 	%r635, %r634;
	mov.u64 	%rd354, %rd353;
	@%p100 bra 	$L__BB7_206;
	setp.lt.s64 	%p101, %rd353, %rd180;
	selp.b32 	%r635, %r634, %r209, %p101;
	min.s64 	%rd354, %rd353, %rd180;
$L__BB7_206:
	ld.shared.u32 	%r212, [_ZN6thrust24THRUST_300001_SM_1000_NS8cuda_cub4core6detail5shmemE+120];
	ld.shared.u64 	%rd183, [_ZN6thrust24THRUST_300001_SM_1000_NS8cuda_cub4core6detail5shmemE+128];
	setp.lt.s32 	%p102, %r635, %r212;
	mov.u32 	%r636, %r212;
	mov.u64 	%rd355, %rd183;
	@%p102 bra 	$L__BB7_209;
	setp.lt.s32 	%p103, %r212, %r635;
	mov.u32 	%r636, %r635;
	mov.u64 	%rd355, %rd354;
	@%p103 bra 	$L__BB7_209;
	setp.lt.s64 	%p104, %rd354, %rd183;
	selp.b32 	%r636, %r635, %r212, %p104;
	min.s64 	%rd355, %rd354, %rd183;
$L__BB7_209:
	mov.u32 	%r557, %tid.x;
	setp.ne.s32 	%p221, %r557, 0;
	@%p221 bra 	$L__BB7_211;
	cvta.to.global.u64 	%rd287, %rd187;
	st.global.u32 	[%rd287], %r636;
	st.global.u64 	[%rd287+8], %rd355;
$L__BB7_211:
	ret;

}
	// .globl	_ZN6thrust24THRUST_300001_SM_1000_NS8cuda_cub4core6detail13_kernel_agentINS1_8__reduce11ReduceAgentINS0_12zip_iteratorIN4cuda3std3__45tupleIJNS0_10device_ptrIiEENS0_17counting_iteratorIlNS0_11use_defaultESF_SF_EEEEEEEPNSB_IJilEEESJ_lNS1_9__extrema9arg_max_fIilNSA_4lessIiEEEEEEJSI_SK_lSP_EEEvDpT0_
.visible .entry _ZN6thrust24THRUST_300001_SM_1000_NS8cuda_cub4core6detail13_kernel_agentINS1_8__reduce11ReduceAgentINS0_12zip_iteratorIN4cuda3std3__45tupleIJNS0_10device_ptrIiEENS0_17counting_iteratorIlNS0_11use_defaultESF_SF_EEEEEEEPNSB_IJilEEESJ_lNS1_9__extrema9arg_max_fIilNSA_4lessIiEEEEEEJSI_SK_lSP_EEEvDpT0_(
	.param .align 8 .b8 _ZN6thrust24THRUST_300001_SM_1000_NS8cuda_cub4core6detail13_kernel_agentINS1_8__reduce11ReduceAgentINS0_12zip_iteratorIN4cuda3std3__45tupleIJNS0_10device_ptrIiEENS0_17counting_iteratorIlNS0_11use_defaultESF_SF_EEEEEEEPNSB_IJilEEESJ_lNS1_9__extrema9arg_max_fIilNSA_4lessIiEEEEEEJSI_SK_lSP_EEEvDpT0__param_0[16],
	.param .u64 .ptr .align 1 _ZN6thrust24THRUST_300001_SM_1000_NS8cuda_cub4core6detail13_kernel_agentINS1_8__reduce11ReduceAgentINS0_12zip_iteratorIN4cuda3std3__45tupleIJNS0_10device_ptrIiEENS0_17counting_iteratorIlNS0_11use_defaultESF_SF_EEEEEEEPNSB_IJilEEESJ_lNS1_9__extrema9arg_max_fIilNSA_4lessIiEEEEEEJSI_SK_lSP_EEEvDpT0__param_1,
	.param .u64 _ZN6thrust24THRUST_300001_SM_1000_NS8cuda_cub4core6detail13_kernel_agentINS1_8__reduce11ReduceAgentINS0_12zip_iteratorIN4cuda3std3__45tupleIJNS0_10device_ptrIiEENS0_17counting_iteratorIlNS0_11use_defaultESF_SF_EEEEEEEPNSB_IJilEEESJ_lNS1_9__extrema9arg_max_fIilNSA_4lessIiEEEEEEJSI_SK_lSP_EEEvDpT0__param_2,
	.param .align 1 .b8 _ZN6thrust24THRUST_300001_SM_1000_NS8cuda_cub4core6detail13_kernel_agentINS1_8__reduce11ReduceAgentINS0_12zip_iteratorIN4cuda3std3__45tupleIJNS0_10device_ptrIiEENS0_17counting_iteratorIlNS0_11use_defaultESF_SF_EEEEEEEPNSB_IJilEEESJ_lNS1_9__extrema9arg_max_fIilNSA_4lessIiEEEEEEJSI_SK_lSP_EEEvDpT0__param_3[1]
)
.maxntid 256
{
	.reg .pred 	%p<213>;
	.reg .b32 	%r<632>;
	.reg .b64 	%rd<307>;

	ld.param.u64 	%rd192, [_ZN6thrust24THRUST_300001_SM_1000_NS8cuda_cub4core6detail13_kernel_agentINS1_8__reduce11ReduceAgentINS0_12zip_iteratorIN4cuda3std3__45tupleIJNS0_10device_ptrIiEENS0_17counting_iteratorIlNS0_11use_defaultESF_SF_EEEEEEEPNSB_IJilEEESJ_lNS1_9__extrema9arg_max_fIilNSA_4lessIiEEEEEEJSI_SK_lSP_EEEvDpT0__param_0+8];
	ld.param.u64 	%rd191, [_ZN6thrust24THRUST_300001_SM_1000_NS8cuda_cub4core6detail13_kernel_agentINS1_8__reduce11ReduceAgentINS0_12zip_iteratorIN4cuda3std3__45tupleIJNS0_10device_ptrIiEENS0_17counting_iteratorIlNS0_11use_defaultESF_SF_EEEEEEEPNSB_IJilEEESJ_lNS1_9__extrema9arg_max_fIilNSA_4lessIiEEEEEEJSI_SK_lSP_EEEvDpT0__param_0];
	ld.param.u64 	%rd194, [_ZN6thrust24THRUST_300001_SM_1000_NS8cuda_cub4core6detail13_kernel_agentINS1_8__reduce11ReduceAgentINS0_12zip_iteratorIN4cuda3std3__45tupleIJNS0_10device_ptrIiEENS0_17counting_iteratorIlNS0_11use_defaultESF_SF_EEEEEEEPNSB_IJilEEESJ_lNS1_9__extrema9arg_max_fIilNSA_4lessIiEEEEEEJSI_SK_lSP_EEEvDpT0__param_2];
	setp.eq.s64 	%p1, %rd194, 0;
	@%p1 bra 	$L__BB8_206;
	cvta.to.global.u64 	%rd1, %rd191;
	setp.gt.s64 	%p2, %rd194, 1279;
	@%p2 bra 	$L__BB8_122;
	cvt.u32.u64 	%r1, %rd194;
	mov.u32 	%r2, %tid.x;
	setp.ge.s32 	%p96, %r2, %r1;
	mov.b32 	%r574, 0;
	mov.b64 	%rd249, 0;
	mov.u32 	%r566, %r2;
	@%p96 bra 	$L__BB8_4;
	cvt.u64.u32 	%rd225, %r2;
	mul.wide.u32 	%rd226, %r2, 4;
	add.s64 	%rd227, %rd1, %rd226;
	add.s64 	%rd249, %rd192, %rd225;
	ld.global.u32 	%r574, [%rd227];
	add.s32 	%r566, %r2, 256;
$L__BB8_4:
	setp.ge.s32 	%p97, %r566, %r1;
	@%p97 bra 	$L__BB8_26;
	not.b32 	%r332, %r566;
	add.s32 	%r7, %r332, %r1;
	and.b32  	%r333, %r7, 768;
	setp.eq.s32 	%p98, %r333, 768;
	@%p98 bra 	$L__BB8_11;
	cvt.u64.u32 	%rd229, %r566;
	add.s64 	%rd240, %rd192, %rd229;
	mul.wide.u32 	%rd230, %r566, 4;
	add.s64 	%rd239, %rd1, %rd230;
	shr.u32 	%r334, %r7, 8;
	add.s32 	%r335, %r334, 1;
	and.b32  	%r336, %r335, 3;
	neg.s32 	%r562, %r336;
$L__BB8_7:
	.pragma "nounroll";
	mov.u64 	%rd9, %rd249;
	mov.u32 	%r11, %r574;
	ld.global.u32 	%r12, [%rd239];
	setp.lt.s32 	%p99, %r11, %r12;
	mov.u64 	%rd249, %rd240;
	mov.u32 	%r574, %r12;
	@%p99 bra 	$L__BB8_10;
	setp.lt.s32 	%p100, %r12, %r11;
	mov.u64 	%rd249, %rd9;
	mov.u32 	%r574, %r11;
	@%p100 bra 	$L__BB8_10;
	setp.lt.s64 	%p101, %rd9, %rd240;
	min.s64 	%rd249, %rd9, %rd240;
	selp.b32 	%r574, %r11, %r12, %p101;
$L__BB8_10:
	add.s32 	%r566, %r566, 256;
	add.s64 	%rd240, %rd240, 256;
	add.s64 	%rd239, %rd239, 1024;
	add.s32 	%r562, %r562, 1;
	setp.ne.s32 	%p102, %r562, 0;
	@%p102 bra 	$L__BB8_7;
$L__BB8_11:
	setp.lt.u32 	%p103, %r7, 768;
	@%p103 bra 	$L__BB8_26;
	add.s32 	%r569, %r566, 512;
$L__BB8_13:
	mov.u32 	%r21, %r569;
	add.s32 	%r337, %r21, -512;
	cvt.s64.s32 	%rd231, %r337;
	mul.wide.s32 	%rd232, %r337, 4;
	add.s64 	%rd17, %rd1, %rd232;
	add.s64 	%rd18, %rd192, %rd231;
	ld.global.u32 	%r23, [%rd17];
	setp.lt.s32 	%p104, %r574, %r23;
	mov.u64 	%rd246, %rd18;
	mov.u32 	%r571, %r23;
	@%p104 bra 	$L__BB8_16;
	setp.lt.s32 	%p105, %r23, %r574;
	mov.u64 	%rd246, %rd249;
	mov.u32 	%r571, %r574;
	@%p105 bra 	$L__BB8_16;
	setp.lt.s64 	%p106, %rd249, %rd18;
	min.s64 	%rd246, %rd249, %rd18;
	selp.b32 	%r571, %r574, %r23, %p106;
$L__BB8_16:
	add.s32 	%r338, %r21, -256;
	cvt.s64.s32 	%rd233, %r338;
	add.s64 	%rd21, %rd192, %rd233;
	ld.global.u32 	%r26, [%rd17+1024];
	setp.lt.s32 	%p107, %r571, %r26;
	mov.u64 	%rd247, %rd21;
	mov.u32 	%r572, %r26;
	@%p107 bra 	$L__BB8_19;
	setp.lt.s32 	%p108, %r26, %r571;
	mov.u64 	%rd247, %rd246;
	mov.u32 	%r572, %r571;
	@%p108 bra 	$L__BB8_19;
	setp.lt.s64 	%p109, %rd246, %rd21;
	min.s64 	%rd247, %rd246, %rd21;
	selp.b32 	%r572, %r571, %r26, %p109;
$L__BB8_19:
	cvt.s64.s32 	%rd234, %r21;
	add.s64 	%rd24, %rd192, %rd234;
	ld.global.u32 	%r29, [%rd17+2048];
	setp.lt.s32 	%p110, %r572, %r29;
	mov.u64 	%rd248, %rd24;
	mov.u32 	%r573, %r29;
	@%p110 bra 	$L__BB8_22;
	setp.lt.s32 	%p111, %r29, %r572;
	mov.u64 	%rd248, %rd247;
	mov.u32 	%r573, %r572;
	@%p111 bra 	$L__BB8_22;
	setp.lt.s64 	%p112, %rd247, %rd24;
	min.s64 	%rd248, %rd247, %rd24;
	selp.b32 	%r573, %r572, %r29, %p112;
$L__BB8_22:
	add.s32 	%r339, %r21, 256;
	cvt.s64.s32 	%rd235, %r339;
	add.s64 	%rd27, %rd192, %rd235;
	ld.global.u32 	%r32, [%rd17+3072];
	setp.lt.s32 	%p113, %r573, %r32;
	mov.u64 	%rd249, %rd27;
	mov.u32 	%r574, %r32;
	@%p113 bra 	$L__BB8_25;
	setp.lt.s32 	%p114, %r32, %r573;
	mov.u64 	%rd249, %rd248;
	mov.u32 	%r574, %r573;
	@%p114 bra 	$L__BB8_25;
	setp.lt.s64 	%p115, %rd248, %rd27;
	min.s64 	%rd249, %rd248, %rd27;
	selp.b32 	%r574, %r573, %r32, %p115;
$L__BB8_25:
	add.s32 	%r569, %r21, 1024;
	add.s32 	%r340, %r21, 512;
	setp.lt.s32 	%p116, %r340, %r1;
	@%p116 bra 	$L__BB8_13;
$L__BB8_26:
	setp.lt.s32 	%p117, %r1, 256;
	@%p117 bra 	$L__BB8_71;
	// begin inline asm
	mov.u32 %r454, %laneid;
	// end inline asm
	mov.b32 	%r472, 1;
	mov.b32 	%r473, 31;
	mov.b32 	%r474, -1;
	// begin inline asm
	shfl.sync.down.b32 %r455, %r574, %r472, %r473, %r474;
	// end inline asm
	// begin inline asm
	shfl.sync.down.b32 %r460, %r461, %r472, %r473, %r474;
	// end inline asm
	mov.b64 	{%r466, %r471}, %rd249;
	// begin inline asm
	shfl.sync.down.b32 %r465, %r466, %r472, %r473, %r474;
	// end inline asm
	// begin inline asm
	shfl.sync.down.b32 %r470, %r471, %r472, %r473, %r474;
	// end inline asm
	mov.b64 	%rd31, {%r465, %r470};
	setp.gt.s32 	%p169, %r454, 30;
	mov.u64 	%rd251, %rd249;
	mov.u32 	%r576, %r574;
	@%p169 bra 	$L__BB8_31;
	setp.lt.s32 	%p170, %r574, %r455;
	mov.u64 	%rd251, %rd31;
	mov.u32 	%r576, %r455;
	@%p170 bra 	$L__BB8_31;
	setp.lt.s32 	%p171, %r455, %r574;
	mov.u64 	%rd251, %rd249;
	mov.u32 	%r576, %r574;
	@%p171 bra 	$L__BB8_31;
	setp.lt.s64 	%p172, %rd249, %rd31;
	min.s64 	%rd251, %rd249, %rd31;
	selp.b32 	%r576, %r574, %r455, %p172;
$L__BB8_31:
	mov.b32 	%r492, 2;
	mov.b32 	%r493, 31;
	mov.b32 	%r494, -1;
	// begin inline asm
	shfl.sync.down.b32 %r475, %r576, %r492, %r493, %r494;
	// end inline asm
	// begin inline asm
	shfl.sync.down.b32 %r480, %r481, %r492, %r493, %r494;
	// end inline asm
	mov.b64 	{%r486, %r491}, %rd251;
	// begin inline asm
	shfl.sync.down.b32 %r485, %r486, %r492, %r493, %r494;
	// end inline asm
	// begin inline asm
	shfl.sync.down.b32 %r490, %r491, %r492, %r493, %r494;
	// end inline asm
	mov.b64 	%rd34, {%r485, %r490};
	setp.gt.s32 	%p173, %r454, 29;
	mov.u64 	%rd252, %rd251;
	mov.u32 	%r577, %r576;
	@%p173 bra 	$L__BB8_35;
	setp.lt.s32 	%p174, %r576, %r475;
	mov.u64 	%rd252, %rd34;
	mov.u32 	%r577, %r475;
	@%p174 bra 	$L__BB8_35;
	setp.lt.s32 	%p175, %r475, %r576;
	mov.u64 	%rd252, %rd251;
	mov.u32 	%r577, %r576;
	@%p175 bra 	$L__BB8_35;
	setp.lt.s64 	%p176, %rd251, %rd34;
	min.s64 	%rd252, %rd251, %rd34;
	selp.b32 	%r577, %r576, %r475, %p176;
$L__BB8_35:
	mov.b32 	%r512, 4;
	mov.b32 	%r513, 31;
	mov.b32 	%r514, -1;
	// begin inline asm
	shfl.sync.down.b32 %r495, %r577, %r512, %r513, %r514;
	// end inline asm
	// begin inline asm
	shfl.sync.down.b32 %r500, %r501, %r512, %r513, %r514;
	// end inline asm
	mov.b64 	{%r506, %r511}, %rd252;
	// begin inline asm
	shfl.sync.down.b32 %r505, %r506, %r512, %r513, %r514;
	// end inline asm
	// begin inline asm
	shfl.sync.down.b32 %r510, %r511, %r512, %r513, %r514;
	// end inline asm
	mov.b64 	%rd37, {%r505, %r510};
	setp.gt.s32 	%p177, %r454, 27;
	mov.u64 	%rd253, %rd252;
	mov.u32 	%r578, %r577;
	@%p177 bra 	$L__BB8_39;
	setp.lt.s32 	%p178, %r577, %r495;
	mov.u64 	%rd253, %rd37;
	mov.u32 	%r578, %r495;
	@%p178 bra 	$L__BB8_39;
	setp.lt.s32 	%p179, %r495, %r577;
	mov.u64 	%rd253, %rd252;
	mov.u32 	%r578, %r577;
	@%p179 bra 	$L__BB8_39;
	setp.lt.s64 	%p180, %rd252, %rd37;
	min.s64 	%rd253, %rd252, %rd37;
	selp.b32 	%r578, %r577, %r495, %p180;
$L__BB8_39:
	mov.b32 	%r532, 8;
	mov.b32 	%r533, 31;
	mov.b32 	%r534, -1;
	// begin inline asm
	shfl.sync.down.b32 %r515, %r578, %r532, %r533, %r534;
	// end inline asm
	// begin inline asm
	shfl.sync.down.b32 %r520, %r521, %r532, %r533, %r534;
	// end inline asm
	mov.b64 	{%r526, %r531}, %rd253;
	// begin inline asm
	shfl.sync.down.b32 %r525, %r526, %r532, %r533, %r534;
	// end inline asm
	// begin inline asm
	shfl.sync.down.b32 %r530, %r531, %r532, %r533, %r534;
	// end inline asm
	mov.b64 	%rd40, {%r525, %r530};
	setp.gt.s32 	%p181, %r454, 23;
	mov.u64 	%rd254, %rd253;
	mov.u32 	%r579, %r578;
	@%p181 bra 	$L__BB8_43;
	setp.lt.s32 	%p182, %r578, %r515;
	mov.u64 	%rd254, %rd40;
	mov.u32 	%r579, %r515;
	@%p182 bra 	$L__BB8_43;
	setp.lt.s32 	%p183, %r515, %r578;
	mov.u64 	%rd254, %rd253;
	mov.u32 	%r579, %r578;
	@%p183 bra 	$L__BB8_43;
	setp.lt.s64 	%p184, %rd253, %rd40;
	min.s64 	%rd254, %rd253, %rd40;
	selp.b32 	%r579, %r578, %r515, %p184;
$L__BB8_43:
	mov.b32 	%r552, 16;
	mov.b32 	%r553, 31;
	mov.b32 	%r554, -1;
	// begin inline asm
	shfl.sync.down.b32 %r535, %r579, %r552, %r553, %r554;
	// end inline asm
	// begin inline asm
	shfl.sync.down.b32 %r540, %r541, %r552, %r553, %r554;
	// end inline asm
	mov.b64 	{%r546, %r551}, %rd254;
	// begin inline asm
	shfl.sync.down.b32 %r545, %r546, %r552, %r553, %r554;
	// end inline asm
	// begin inline asm
	shfl.sync.down.b32 %r550, %r551, %r552, %r553, %r554;
	// end inline asm
	mov.b64 	%rd43, {%r545, %r550};
	setp.gt.s32 	%p185, %r454, 15;
	mov.u64 	%rd306, %rd254;
	mov.u32 	%r631, %r579;
	@%p185 bra 	$L__BB8_47;
	setp.lt.s32 	%p186, %r579, %r535;
	mov.u64 	%rd306, %rd43;
	mov.u32 	%r631, %r535;
	@%p186 bra 	$L__BB8_47;
	setp.lt.s32 	%p187, %r535, %r579;
	mov.u64 	%rd306, %rd254;
	mov.u32 	%r631, %r579;
	@%p187 bra 	$L__BB8_47;
	setp.lt.s64 	%p188, %rd254, %rd43;
	min.s64 	%rd306, %rd254, %rd43;
	selp.b32 	%r631, %r579, %r535, %p188;
$L__BB8_47:
	setp.ne.s32 	%p189, %r454, 0;
	@%p189 bra 	$L__BB8_49;
	shr.u32 	%r555, %r2, 1;
	and.b32  	%r556, %r555, 496;
	mov.u32 	%r557, _ZN6thrust24THRUST_300001_SM_1000_NS8cuda_cub4core6detail5shmemE;
	add.s32 	%r558, %r557, %r556;
	st.shared.u32 	[%r558+8], %r631;
	st.shared.u64 	[%r558+16], %rd306;
$L__BB8_49:
	bar.sync 	0;
	setp.ne.s32 	%p190, %r2, 0;
	@%p190 bra 	$L__BB8_204;
	ld.shared.u32 	%r53, [_ZN6thrust24THRUST_300001_SM_1000_NS8cuda_cub4core6detail5shmemE+24];
	ld.shared.u64 	%rd46, [_ZN6thrust24THRUST_300001_SM_1000_NS8cuda_cub4core6detail5shmemE+32];
	setp.lt.s32 	%p191, %r631, %r53;
	mov.u64 	%rd256, %rd46;
	mov.u32 	%r581, %r53;
	@%p191 bra 	$L__BB8_53;
	setp.lt.s32 	%p192, %r53, %r631;
	mov.u64 	%rd256, %rd306;
	mov.u32 	%r581, %r631;
	@%p192 bra 	$L__BB8_53;
	setp.lt.s64 	%p193, %rd306, %rd46;
	min.s64 	%rd256, %rd306, %rd46;
	selp.b32 	%r581, %r631, %r53, %p193;
$L__BB8_53:
	ld.shared.u32 	%r56, [_ZN6thrust24THRUST_300001_SM_1000_NS8cuda_cub4core6detail5shmemE+40];
	ld.shared.u64 	%rd49, [_ZN6thrust24THRUST_300001_SM_1000_NS8cuda_cub4core6detail5shmemE+48];
	setp.lt.s32 	%p194, %r581, %r56;
	mov.u64 	%rd257, %rd49;
	mov.u32 	%r582, %r56;
	@%p194 bra 	$L__BB8_56;
	setp.lt.s32 	%p195, %r56, %r581;
	mov.u64 	%rd257, %rd256;
	mov.u32 	%r582, %r581;
	@%p195 bra 	$L__BB8_56;
	setp.lt.s64 	%p196, %rd256, %rd49;
	min.s64 	%rd257, %rd256, %rd49;
	selp.b32 	%r582, %r581, %r56, %p196;
$L__BB8_56:
	ld.shared.u32 	%r59, [_ZN6thrust24THRUST_300001_SM_1000_NS8cuda_cub4core6detail5shmemE+56];
	ld.shared.u64 	%rd52, [_ZN6thrust24THRUST_300001_SM_1000_NS8cuda_cub4core6detail5shmemE+64];
	setp.lt.s32 	%p197, %r582, %r59;
	mov.u64 	%rd258, %rd52;
	mov.u32 	%r583, %r59;
	@%p197 bra 	$L__BB8_59;
	setp.lt.s32 	%p198, %r59, %r582;
	mov.u64 	%rd258, %rd257;
	mov.u32 	%r583, %r582;
	@%p198 bra 	$L__BB8_59;
	setp.lt.s64 	%p199, %rd257, %rd52;
	min.s64 	%rd258, %rd257, %rd52;
	selp.b32 	%r583, %r582, %r59, %p199;
$L__BB8_59:
	ld.shared.u32 	%r62, [_ZN6thrust24THRUST_300001_SM_1000_NS8cuda_cub4core6detail5shmemE+72];
	ld.shared.u64 	%rd55, [_ZN6thrust24THRUST_300001_SM_1000_NS8cuda_cub4core6detail5shmemE+80];
	setp.lt.s32 	%p200, %r583, %r62;
	mov.u64 	%rd259, %rd55;
	mov.u32 	%r584, %r62;
	@%p200 bra 	$L__BB8_62;
	setp.lt.s32 	%p201, %r62, %r583;
	mov.u64 	%rd259, %rd258;
	mov.u32 	%r584, %r583;
	@%p201 bra 	$L__BB8_62;
	setp.lt.s64 	%p202, %rd258, %rd55;
	min.s64 	%rd259, %rd258, %rd55;
	selp.b32 	%r584, %r583, %r62, %p202;
$L__BB8_62:
	ld.shared.u32 	%r65, [_ZN6thrust24THRUST_300001_SM_1000_NS8cuda_cub4core6detail5shmemE+88];
	ld.shared.u64 	%rd58, [_ZN6thrust24THRUST_300001_SM_1000_NS8cuda_cub4core6detail5shmemE+96];
	setp.lt.s32 	%p203, %r584, %r65;
	mov.u64 	%rd260, %rd58;
	mov.u32 	%r585, %r65;
	@%p203 bra 	$L__BB8_65;
	setp.lt.s32 	%p204, %r65, %r584;
	mov.u64 	%rd260, %rd259;
	mov.u32 	%r585, %r584;
	@%p204 bra 	$L__BB8_65;
	setp.lt.s64 	%p205, %rd259, %rd58;
	min.s64 	%rd260, %rd259, %rd58;
	selp.b32 	%r585, %r584, %r65, %p205;
$L__BB8_65:
	ld.shared.u32 	%r68, [_ZN6thrust24THRUST_300001_SM_1000_NS8cuda_cub4core6detail5shmemE+104];
	ld.shared.u64 	%rd61, [_ZN6thrust24THRUST_300001_SM_1000_NS8cuda_cub4core6detail5shmemE+112];
	setp.lt.s32 	%p206, %r585, %r68;
	mov.u64 	%rd261, %rd61;
	mov.u32 	%r586, %r68;
	@%p206 bra 	$L__BB8_68;
	setp.lt.s32 	%p207, %r68, %r585;
	mov.u64 	%rd261, %rd260;
	mov.u32 	%r586, %r585;
	@%p207 bra 	$L__BB8_68;
	setp.lt.s64 	%p208, %rd260, %rd61;
	min.s64 	%rd261, %rd260, %rd61;
	selp.b32 	%r586, %r585, %r68, %p208;
$L__BB8_68:
	ld.shared.u32 	%r71, [_ZN6thrust24THRUST_300001_SM_1000_NS8cuda_cub4core6detail5shmemE+120];
	ld.shared.u64 	%rd64, [_ZN6thrust24THRUST_300001_SM_1000_NS8cuda_cub4core6detail5shmemE+128];
	setp.lt.s32 	%p209, %r586, %r71;
	mov.u32 	%r631, %r71;
	mov.u64 	%rd306, %rd64;
	@%p209 bra 	$L__BB8_204;
	setp.lt.s32 	%p210, %r71, %r586;
	mov.u32 	%r631, %r586;
	mov.u64 	%rd306, %rd261;
	@%p210 bra 	$L__BB8_204;
	setp.lt.s64 	%p211, %rd261, %rd64;
	min.s64 	%rd306, %rd261, %rd64;
	selp.b32 	%r631, %r586, %r71, %p211;
	bra.uni 	$L__BB8_204;
$L__BB8_71:
	// begin inline asm
	mov.u32 %r341, %laneid;
	// end inline asm
	and.b32  	%r362, %r2, 992;
	add.s32 	%r363, %r362, 32;
	setp.gt.s32 	%p118, %r363, %r1;
	not.b32 	%r364, %r362;
	add.s32 	%r365, %r1, %r364;
	selp.b32 	%r360, %r365, 31, %p118;
	mov.b32 	%r359, 1;
	mov.b32 	%r361, -1;
	// begin inline asm
	shfl.sync.down.b32 %r342, %r574, %r359, %r360, %r361;
	// end inline asm
	// begin inline asm
	shfl.sync.down.b32 %r347, %r348, %r359, %r360, %r361;
	// end inline asm
	mov.b64 	{%r353, %r358}, %rd249;
	// begin inline asm
	shfl.sync.down.b32 %r352, %r353, %r359, %r360, %r361;
	// end inline asm
	// begin inline asm
	shfl.sync.down.b32 %r357, %r358, %r359, %r360, %r361;
	// end inline asm
	mov.b64 	%rd66, {%r352, %r357};
	setp.ge.s32 	%p119, %r341, %r360;
	mov.u32 	%r587, %r574;
	mov.u64 	%rd262, %rd249;
	@%p119 bra 	$L__BB8_75;
	setp.lt.s32 	%p120, %r574, %r342;
	mov.u32 	%r587, %r342;
	mov.u64 	%rd262, %rd66;
	@%p120 bra 	$L__BB8_75;
	setp.lt.s32 	%p121, %r342, %r574;
	mov.u32 	%r587, %r574;
	mov.u64 	%rd262, %rd249;
	@%p121 bra 	$L__BB8_75;
	setp.lt.s64 	%p122, %rd249, %rd66;
	selp.b32 	%r587, %r574, %r342, %p122;
	min.s64 	%rd262, %rd249, %rd66;
$L__BB8_75:
	mov.b32 	%r383, 2;
	mov.b32 	%r385, -1;
	// begin inline asm
	shfl.sync.down.b32 %r366, %r587, %r383, %r360, %r385;
	// end inline asm
	// begin inline asm
	shfl.sync.down.b32 %r371, %r372, %r383, %r360, %r385;
	// end inline asm
	mov.b64 	{%r377, %r382}, %rd262;
	// begin inline asm
	shfl.sync.down.b32 %r376, %r377, %r383, %r360, %r385;
	// end inline asm
	// begin inline asm
	shfl.sync.down.b32 %r381, %r382, %r383, %r360, %r385;
	// end inline asm
	mov.b64 	%rd69, {%r376, %r381};
	add.s32 	%r386, %r341, 2;
	setp.gt.s32 	%p123, %r386, %r360;
	mov.u32 	%r588, %r587;
	mov.u64 	%rd263, %rd262;
	@%p123 bra 	$L__BB8_79;
	setp.lt.s32 	%p124, %r587, %r366;
	mov.u32 	%r588, %r366;
	mov.u64 	%rd263, %rd69;
	@%p124 bra 	$L__BB8_79;
	setp.lt.s32 	%p125, %r366, %r587;
	mov.u32 	%r588, %r587;
	mov.u64 	%rd263, %rd262;
	@%p125 bra 	$L__BB8_79;
	setp.lt.s64 	%p126, %rd262, %rd69;
	selp.b32 	%r588, %r587, %r366, %p126;
	min.s64 	%rd263, %rd262, %rd69;
$L__BB8_79:
	mov.b32 	%r404, 4;
	mov.b32 	%r406, -1;
	// begin inline asm
	shfl.sync.down.b32 %r387, %r588, %r404, %r360, %r406;
	// end inline asm
	// begin inline asm
	shfl.sync.down.b32 %r392, %r393, %r404, %r360, %r406;
	// end inline asm
	mov.b64 	{%r398, %r403}, %rd263;
	// begin inline asm
	shfl.sync.down.b32 %r397, %r398, %r404, %r360, %r406;
	// end inline asm
	// begin inline asm
	shfl.sync.down.b32 %r402, %r403, %r404, %r360, %r406;
	// end inline asm
	mov.b64 	%rd72, {%r397, %r402};
	add.s32 	%r407, %r341, 4;
	setp.gt.s32 	%p127, %r407, %r360;
	mov.u32 	%r589, %r588;
	mov.u64 	%rd264, %rd263;
	@%p127 bra 	$L__BB8_83;
	setp.lt.s32 	%p128, %r588, %r387;
	mov.u32 	%r589, %r387;
	mov.u64 	%rd264, %rd72;
	@%p128 bra 	$L__BB8_83;
	setp.lt.s32 	%p129, %r387, %r588;
	mov.u32 	%r589, %r588;
	mov.u64 	%rd264, %rd263;
	@%p129 bra 	$L__BB8_83;
	setp.lt.s64 	%p130, %rd263, %rd72;
	selp.b32 	%r589, %r588, %r387, %p130;
	min.s64 	%rd264, %rd263, %rd72;
$L__BB8_83:
	mov.b32 	%r425, 8;
	mov.b32 	%r427, -1;
	// begin inline asm
	shfl.sync.down.b32 %r408, %r589, %r425, %r360, %r427;
	// end inline asm
	// begin inline asm
	shfl.sync.down.b32 %r413, %r414, %r425, %r360, %r427;
	// end inline asm
	mov.b64 	{%r419, %r424}, %rd264;
	// begin inline asm
	shfl.sync.down.b32 %r418, %r419, %r425, %r360, %r427;
	// end inline asm
	// begin inline asm
	shfl.sync.down.b32 %r423, %r424, %r425, %r360, %r427;
	// end inline asm
	mov.b64 	%rd75, {%r418, %r423};
	add.s32 	%r428, %r341, 8;
	setp.gt.s32 	%p131, %r428, %r360;
	mov.u32 	%r590, %r589;
	mov.u64 	%rd265, %rd264;
	@%p131 bra 	$L__BB8_87;
	setp.lt.s32 	%p132, %r589, %r408;
	mov.u32 	%r590, %r408;
	mov.u64 	%rd265, %rd75;
	@%p132 bra 	$L__BB8_87;
	setp.lt.s32 	%p133, %r408, %r589;
	mov.u32 	%r590, %r589;
	mov.u64 	%rd265, %rd264;
	@%p133 bra 	$L__BB8_87;
	setp.lt.s64 	%p134, %rd264, %rd75;
	selp.b32 	%r590, %r589, %r408, %p134;
	min.s64 	%rd265, %rd264, %rd75;
$L__BB8_87:
	mov.b32 	%r446, 16;
	mov.b32 	%r448, -1;
	// begin inline asm
	shfl.sync.down.b32 %r429, %r590, %r446, %r360, %r448;
	// end inline asm
	// begin inline asm
	shfl.sync.down.b32 %r434, %r435, %r446, %r360, %r448;
	// end inline asm
	mov.b64 	{%r440, %r445}, %rd265;
	// begin inline asm
	shfl.sync.down.b32 %r439, %r440, %r446, %r360, %r448;
	// end inline asm
	// begin inline asm
	shfl.sync.down.b32 %r444, %r445, %r446, %r360, %r448;
	// end inline asm
	mov.b64 	%rd78, {%r439, %r444};
	add.s32 	%r449, %r341, 16;
	setp.gt.s32 	%p135, %r449, %r360;
	mov.u32 	%r631, %r590;
	mov.u64 	%rd306, %rd265;
	@%p135 bra 	$L__BB8_91;
	setp.lt.s32 	%p136, %r590, %r429;
	mov.u32 	%r631, %r429;
	mov.u64 	%rd306, %rd78;
	@%p136 bra 	$L__BB8_91;
	setp.lt.s32 	%p137, %r429, %r590;
	mov.u32 	%r631, %r590;
	mov.u64 	%rd306, %rd265;
	@%p137 bra 	$L__BB8_91;
	setp.lt.s64 	%p138, %rd265, %rd78;
	selp.b32 	%r631, %r590, %r429, %p138;
	min.s64 	%rd306, %rd265, %rd78;
$L__BB8_91:
	setp.ne.s32 	%p139, %r341, 0;
	@%p139 bra 	$L__BB8_93;
	shr.u32 	%r450, %r2, 1;
	and.b32  	%r451, %r450, 496;
	mov.u32 	%r452, _ZN6thrust24THRUST_300001_SM_1000_NS8cuda_cub4core6detail5shmemE;
	add.s32 	%r453, %r452, %r451;
	st.shared.u32 	[%r453+8], %r631;
	st.shared.u64 	[%r453+16], %rd306;
$L__BB8_93:
	bar.sync 	0;
	setp.ne.s32 	%p140, %r2, 0;
	@%p140 bra 	$L__BB8_204;
	setp.lt.s32 	%p141, %r1, 33;
	mov.u32 	%r592, %r631;
	mov.u64 	%rd267, %rd306;
	@%p141 bra 	$L__BB8_98;
	ld.shared.u32 	%r90, [_ZN6thrust24THRUST_300001_SM_1000_NS8cuda_cub4core6detail5shmemE+24];
	ld.shared.u64 	%rd81, [_ZN6thrust24THRUST_300001_SM_1000_NS8cuda_cub4core6detail5shmemE+32];
	setp.lt.s32 	%p142, %r631, %r90;
	mov.u32 	%r592, %r90;
	mov.u64 	%rd267, %rd81;
	@%p142 bra 	$L__BB8_98;
	setp.lt.s32 	%p143, %r90, %r631;
	mov.u32 	%r592, %r631;
	mov.u64 	%rd267, %rd306;
	@%p143 bra 	$L__BB8_98;
	setp.lt.s64 	%p144, %rd306, %rd81;
	selp.b32 	%r592, %r631, %r90, %p144;
	min.s64 	%rd267, %rd306, %rd81;
$L__BB8_98:
	setp.lt.s32 	%p145, %r1, 65;
	mov.u32 	%r593, %r592;
	mov.u64 	%rd268, %rd267;
	@%p145 bra 	$L__BB8_102;
	ld.shared.u32 	%r93, [_ZN6thrust24THRUST_300001_SM_1000_NS8cuda_cub4core6detail5shmemE+40];
	ld.shared.u64 	%rd84, [_ZN6thrust24THRUST_300001_SM_1000_NS8cuda_cub4core6detail5shmemE+48];
	setp.lt.s32 	%p146, %r592, %r93;
	mov.u32 	%r593, %r93;
	mov.u64 	%rd268, %rd84;
	@%p146 bra 	$L__BB8_102;
	setp.lt.s32 	%p147, %r93, %r592;
	mov.u32 	%r593, %r592;
	mov.u64 	%rd268, %rd267;
	@%p147 bra 	$L__BB8_102;
	setp.lt.s64 	%p148, %rd267, %rd84;
	selp.b32 	%r593, %r592, %r93, %p148;
	min.s64 	%rd268, %rd267, %rd84;
$L__BB8_102:
	setp.lt.s32 	%p149, %r1, 97;
	mov.u32 	%r594, %r593;
	mov.u64 	%rd269, %rd268;
	@%p149 bra 	$L__BB8_106;
	ld.shared.u32 	%r96, [_ZN6thrust24THRUST_300001_SM_1000_NS8cuda_cub4core6detail5shmemE+56];
	ld.shared.u64 	%rd87, [_ZN6thrust24THRUST_300001_SM_1000_NS8cuda_cub4core6detail5shmemE+64];
	setp.lt.s32 	%p150, %r593, %r96;
	mov.u32 	%r594, %r96;
	mov.u64 	%rd269, %rd87;
	@%p150 bra 	$L__BB8_106;
	setp.lt.s32 	%p151, %r96, %r593;
	mov.u32 	%r594, %r593;
	mov.u64 	%rd269, %rd268;
	@%p151 bra 	$L__BB8_106;
	setp.lt.s64 	%p152, %rd268, %rd87;
	selp.b32 	%r594, %r593, %r96, %p152;
	min.s64 	%rd269, %rd268, %rd87;
$L__BB8_106:
	setp.lt.s32 	%p153, %r1, 129;
	mov.u32 	%r595, %r594;
	mov.u64 	%rd270, %rd269;
	@%p153 bra 	$L__BB8_110;
	ld.shared.u32 	%r99, [_ZN6thrust24THRUST_300001_SM_1000_NS8cuda_cub4core6detail5shmemE+72];
	ld.shared.u64 	%rd90, [_ZN6thrust24THRUST_300001_SM_1000_NS8cuda_cub4core6detail5shmemE+80];
	setp.lt.s32 	%p154, %r594, %r99;
	mov.u32 	%r595, %r99;
	mov.u64 	%rd270, %rd90;
	@%p154 bra 	$L__BB8_110;
	setp.lt.s32 	%p155, %r99, %r594;
	mov.u32 	%r595, %r594;
	mov.u64 	%rd270, %rd269;
	@%p155 bra 	$L__BB8_110;
	setp.lt.s64 	%p156, %rd269, %rd90;
	selp.b32 	%r595, %r594, %r99, %p156;
	min.s64 	%rd270, %rd269, %rd90;
$L__BB8_110:
	setp.lt.s32 	%p157, %r1, 161;
	mov.u32 	%r596, %r595;
	mov.u64 	%rd271, %rd270;
	@%p157 bra 	$L__BB8_114;
	ld.shared.u32 	%r102, [_ZN6thrust24THRUST_300001_SM_1000_NS8cuda_cub4core6detail5shmemE+88];
	ld.shared.u64 	%rd93, [_ZN6thrust24THRUST_300001_SM_1000_NS8cuda_cub4core6detail5shmemE+96];
	setp.lt.s32 	%p158, %r595, %r102;
	mov.u32 	%r596, %r102;
	mov.u64 	%rd271, %rd93;
	@%p158 bra 	$L__BB8_114;
	setp.lt.s32 	%p159, %r102, %r595;
	mov.u32 	%r596, %r595;
	mov.u64 	%rd271, %rd270;
	@%p159 bra 	$L__BB8_114;
	setp.lt.s64 	%p160, %rd270, %rd93;
	selp.b32 	%r596, %r595, %r102, %p160;
	min.s64 	%rd271, %rd270, %rd93;
$L__BB8_114:
	setp.lt.s32 	%p161, %r1, 193;
	mov.u32 	%r597, %r596;
	mov.u64 	%rd272, %rd271;
	@%p161 bra 	$L__BB8_118;
	ld.shared.u32 	%r105, [_ZN6thrust24THRUST_300001_SM_1000_NS8cuda_cub4core6detail5shmemE+104];
	ld.shared.u64 	%rd96, [_ZN6thrust24THRUST_300001_SM_1000_NS8cuda_cub4core6detail5shmemE+112];
	setp.lt.s32 	%p162, %r596, %r105;
	mov.u32 	%r597, %r105;
	mov.u64 	%rd272, %rd96;
	@%p162 bra 	$L__BB8_118;
	setp.lt.s32 	%p163, %r105, %r596;
	mov.u32 	%r597, %r596;
	mov.u64 	%rd272, %rd271;
	@%p163 bra 	$L__BB8_118;
	setp.lt.s64 	%p164, %rd271, %rd96;
	selp.b32 	%r597, %r596, %r105, %p164;
	min.s64 	%rd272, %rd271, %rd96;
$L__BB8_118:
	setp.lt.s32 	%p165, %r1, 225;
	mov.u32 	%r631, %r597;
	mov.u64 	%rd306, %rd272;
	@%p165 bra 	$L__BB8_204;
	ld.shared.u32 	%r108, [_ZN6thrust24THRUST_300001_SM_1000_NS8cuda_cub4core6detail5shmemE+120];
	ld.shared.u64 	%rd99, [_ZN6thrust24THRUST_300001_SM_1000_NS8cuda_cub4core6detail5shmemE+128];
	setp.lt.s32 	%p166, %r597, %r108;
	mov.u32 	%r631, %r108;
	mov.u64 	%rd306, %rd99;
	@%p166 bra 	$L__BB8_204;
	setp.lt.s32 	%p167, %r108, %r597;
	mov.u32 	%r631, %r597;
	mov.u64 	%rd306, %rd272;
	@%p167 bra 	$L__BB8_204;
	setp.lt.s64 	%p168, %rd272, %rd99;
	selp.b32 	%r631, %r597, %r108, %p168;
	min.s64 	%rd306, %rd272, %rd99;
	bra.uni 	$L__BB8_204;
$L__BB8_122:
	mov.u32 	%r110, %tid.x;
	cvt.u64.u32 	%rd101, %r110;
	mul.wide.u32 	%rd195, %r110, 4;
	add.s64 	%rd102, %rd1, %rd195;
	ld.global.u32 	%r200, [%rd102];
	add.s32 	%r201, %r110, 256;
	cvt.u64.u32 	%rd196, %r201;
	ld.global.u32 	%r202, [%rd102+1024];
	add.s32 	%r203, %r110, 512;
	cvt.u64.u32 	%rd197, %r203;
	ld.global.u32 	%r204, [%rd102+2048];
	add.s32 	%r205, %r110, 768;
	cvt.u64.u32 	%rd198, %r205;
	ld.global.u32 	%r206, [%rd102+3072];
	or.b32  	%r207, %r110, 1024;
	cvt.u64.u32 	%rd103, %r207;
	add.s64 	%rd293, %rd192, %rd103;
	ld.global.u32 	%r618, [%rd102+4096];
	setp.lt.s32 	%p3, %r200, %r202;
	max.s32 	%r208, %r200, %r202;
	selp.b64 	%rd199, %rd196, %rd101, %p3;
	setp.lt.s32 	%p4, %r208, %r204;
	max.s32 	%r209, %r208, %r204;
	selp.b64 	%rd200, %rd197, %rd199, %p4;
	setp.lt.s32 	%p5, %r209, %r206;
	max.s32 	%r112, %r209, %r206;
	selp.b64 	%rd105, %rd198, %rd200, %p5;
	setp.lt.s32 	%p6, %r112, %r618;
	@%p6 bra 	$L__BB8_124;
	setp.lt.s32 	%p7, %r618, %r112;
	setp.lt.u64 	%p8, %rd105, %rd103;
	or.pred  	%p9, %p7, %p8;
	selp.b32 	%r618, %r112, %r618, %p9;
	add.s64 	%rd201, %rd192, %rd105;
	selp.b64 	%rd293, %rd201, %rd293, %p9;
$L__BB8_124:
	setp.lt.u64 	%p10, %rd194, 2560;
	mov.b64 	%rd282, 1280;
	@%p10 bra 	$L__BB8_137;
	mov.b64 	%rd274, 1280;
	mov.u32 	%r599, %r618;
$L__BB8_126:
	add.s64 	%rd204, %rd274, %rd101;
	shl.b64 	%rd205, %rd274, 2;
	add.s64 	%rd206, %rd102, %rd205;
	add.s64 	%rd110, %rd204, %rd192;
	ld.global.u32 	%r600, [%rd206];
	ld.global.u32 	%r601, [%rd206+1024];
	add.s64 	%rd278, %rd110, 512;
	ld.global.u32 	%r602, [%rd206+2048];
	add.s64 	%rd279, %rd110, 768;
	ld.global.u32 	%r603, [%rd206+3072];
	ld.global.u32 	%r618, [%rd206+4096];
	setp.lt.s32 	%p11, %r599, %r600;
	mov.u64 	%rd276, %rd110;
	@%p11 bra 	$L__BB8_128;
	setp.lt.s32 	%p12, %r600, %r599;
	setp.lt.s64 	%p13, %rd293, %rd110;
	or.pred  	%p14, %p12, %p13;
	selp.b32 	%r600, %r599, %r600, %p14;
	selp.b64 	%rd276, %rd293, %rd110, %p14;
$L__BB8_128:
	add.s64 	%rd277, %rd110, 256;
	setp.lt.s32 	%p15, %r600, %r601;
	@%p15 bra 	$L__BB8_130;
	setp.lt.s32 	%p16, %r601, %r600;
	setp.lt.s64 	%p17, %rd276, %rd277;
	or.pred  	%p18, %p16, %p17;
	selp.b32 	%r601, %r600, %r601, %p18;
	selp.b64 	%rd277, %rd276, %rd277, %p18;
$L__BB8_130:
	setp.lt.s32 	%p19, %r601, %r602;
	@%p19 bra 	$L__BB8_132;
	setp.lt.s32 	%p20, %r602, %r601;
	setp.lt.s64 	%p21, %rd277, %rd278;
	or.pred  	%p22, %p20, %p21;
	selp.b32 	%r602, %r601, %r602, %p22;
	selp.b64 	%rd278, %rd277, %rd278, %p22;
$L__BB8_132:
	setp.lt.s32 	%p23, %r602, %r603;
	@%p23 bra 	$L__BB8_134;
	setp.lt.s32 	%p24, %r603, %r602;
	setp.lt.s64 	%p25, %rd278, %rd279;
	or.pred  	%p26, %p24, %p25;
	selp.b32 	%r603, %r602, %r603, %p26;
	selp.b64 	%rd279, %rd278, %rd279, %p26;
$L__BB8_134:
	add.s64 	%rd210, %rd204, %rd192;
	add.s64 	%rd293, %rd210, 1024;
	setp.lt.s32 	%p27, %r603, %r618;
	@%p27 bra 	$L__BB8_136;
	setp.lt.s32 	%p28, %r618, %r603;
	setp.lt.s64 	%p29, %rd279, %rd293;
	or.pred  	%p30, %p28, %p29;
	selp.b32 	%r618, %r603, %r618, %p30;
	selp.b64 	%rd293, %rd279, %rd293, %p30;
$L__BB8_136:
	add.s64 	%rd282, %rd274, 1280;
	add.s64 	%rd211, %rd274, 2560;
	setp.le.s64 	%p31, %rd211, %rd194;
	mov.u64 	%rd274, %rd282;
	mov.u32 	%r599, %r618;
	@%p31 bra 	$L__BB8_126;
$L__BB8_137:
	setp.le.s64 	%p32, %rd194, %rd282;
	@%p32 bra 	$L__BB8_160;
	cvt.u32.u64 	%r210, %rd282;
	cvt.u32.u64 	%r211, %rd194;
	sub.s32 	%r132, %r211, %r210;
	setp.ge.s32 	%p33, %r110, %r132;
	@%p33 bra 	$L__BB8_160;
	cvta.to.global.u64 	%rd128, %rd191;
	not.b32 	%r214, %r110;
	add.s32 	%r215, %r214, %r211;
	sub.s32 	%r133, %r215, %r210;
	and.b32  	%r217, %r133, 768;
	setp.eq.s32 	%p34, %r217, 768;
	mov.u32 	%r610, %r110;
	@%p34 bra 	$L__BB8_145;
	add.s64 	%rd213, %rd282, %rd101;
	add.s64 	%rd284, %rd213, %rd192;
	shl.b64 	%rd214, %rd213, 2;
	add.s64 	%rd283, %rd128, %rd214;
	shr.u32 	%r218, %r133, 8;
	add.s32 	%r219, %r218, 1;
	and.b32  	%r220, %r219, 3;
	neg.s32 	%r606, %r220;
	mov.u32 	%r610, %r110;
$L__BB8_141:
	.pragma "nounroll";
	mov.u64 	%rd133, %rd293;
	mov.u32 	%r137, %r618;
	ld.global.u32 	%r138, [%rd283];
	setp.lt.s32 	%p35, %r137, %r138;
	mov.u32 	%r618, %r138;
	mov.u64 	%rd293, %rd284;
	@%p35 bra 	$L__BB8_144;
	setp.lt.s32 	%p36, %r138, %r137;
	mov.u32 	%r618, %r137;
	mov.u64 	%rd293, %rd133;
	@%p36 bra 	$L__BB8_144;
	setp.lt.s64 	%p37, %rd133, %rd284;
	selp.b32 	%r618, %r137, %r138, %p37;
	min.s64 	%rd293, %rd133, %rd284;
$L__BB8_144:
	add.s32 	%r610, %r610, 256;
	add.s64 	%rd284, %rd284, 256;
	add.s64 	%rd283, %rd283, 1024;
	add.s32 	%r606, %r606, 1;
	setp.ne.s32 	%p38, %r606, 0;
	@%p38 bra 	$L__BB8_141;
$L__BB8_145:
	setp.lt.u32 	%p39, %r133, 768;
	@%p39 bra 	$L__BB8_160;
	add.s32 	%r613, %r610, 512;
$L__BB8_147:
	mov.u32 	%r147, %r613;
	add.s32 	%r221, %r147, -512;
	cvt.u64.u32 	%rd215, %r221;
	add.s64 	%rd216, %rd282, %rd215;
	shl.b64 	%rd217, %rd216, 2;
	add.s64 	%rd141, %rd128, %rd217;
	add.s64 	%rd142, %rd216, %rd192;
	ld.global.u32 	%r149, [%rd141];
	setp.lt.s32 	%p40, %r618, %r149;
	mov.u32 	%r615, %r149;
	mov.u64 	%rd290, %rd142;
	@%p40 bra 	$L__BB8_150;
	setp.lt.s32 	%p41, %r149, %r618;
	mov.u32 	%r615, %r618;
	mov.u64 	%rd290, %rd293;
	@%p41 bra 	$L__BB8_150;
	setp.lt.s64 	%p42, %rd293, %rd142;
	selp.b32 	%r615, %r618, %r149, %p42;
	min.s64 	%rd290, %rd293, %rd142;
$L__BB8_150:
	add.s32 	%r222, %r147, -256;
	cvt.u64.u32 	%rd218, %r222;
	add.s64 	%rd219, %rd282, %rd218;
	add.s64 	%rd145, %rd219, %rd192;
	ld.global.u32 	%r152, [%rd141+1024];
	setp.lt.s32 	%p43, %r615, %r152;
	mov.u32 	%r616, %r152;
	mov.u64 	%rd291, %rd145;
	@%p43 bra 	$L__BB8_153;
	setp.lt.s32 	%p44, %r152, %r615;
	mov.u32 	%r616, %r615;
	mov.u64 	%rd291, %rd290;
	@%p44 bra 	$L__BB8_153;
	setp.lt.s64 	%p45, %rd290, %rd145;
	selp.b32 	%r616, %r615, %r152, %p45;
	min.s64 	%rd291, %rd290, %rd145;
$L__BB8_153:
	cvt.u64.u32 	%rd220, %r147;
	add.s64 	%rd221, %rd282, %rd220;
	add.s64 	%rd148, %rd221, %rd192;
	ld.global.u32 	%r155, [%rd141+2048];
	setp.lt.s32 	%p46, %r616, %r155;
	mov.u32 	%r617, %r155;
	mov.u64 	%rd292, %rd148;
	@%p46 bra 	$L__BB8_156;
	setp.lt.s32 	%p47, %r155, %r616;
	mov.u32 	%r617, %r616;
	mov.u64 	%rd292, %rd291;
	@%p47 bra 	$L__BB8_156;
	setp.lt.s64 	%p48, %rd291, %rd148;
	selp.b32 	%r617, %r616, %r155, %p48;
	min.s64 	%rd292, %rd291, %rd148;
$L__BB8_156:
	add.s32 	%r223, %r147, 256;
	cvt.u64.u32 	%rd222, %r223;
	add.s64 	%rd223, %rd282, %rd222;
	add.s64 	%rd151, %rd223, %rd192;
	ld.global.u32 	%r158, [%rd141+3072];
	setp.lt.s32 	%p49, %r617, %r158;
	mov.u32 	%r618, %r158;
	mov.u64 	%rd293, %rd151;
	@%p49 bra 	$L__BB8_159;
	setp.lt.s32 	%p50, %r158, %r617;
	mov.u32 	%r618, %r617;
	mov.u64 	%rd293, %rd292;
	@%p50 bra 	$L__BB8_159;
	setp.lt.s64 	%p51, %rd292, %rd151;
	selp.b32 	%r618, %r617, %r158, %p51;
	min.s64 	%rd293, %rd292, %rd151;
$L__BB8_159:
	add.s32 	%r613, %r147, 1024;
	add.s32 	%r224, %r147, 512;
	setp.lt.s32 	%p52, %r224, %r132;
	@%p52 bra 	$L__BB8_147;
$L__BB8_160:
	// begin inline asm
	mov.u32 %r225, %laneid;
	// end inline asm
	mov.b32 	%r243, 1;
	mov.b32 	%r244, 31;
	mov.b32 	%r245, -1;
	// begin inline asm
	shfl.sync.down.b32 %r226, %r618, %r243, %r244, %r245;
	// end inline asm
	// begin inline asm
	shfl.sync.down.b32 %r231, %r232, %r243, %r244, %r245;
	// end inline asm
	mov.b64 	{%r237, %r242}, %rd293;
	// begin inline asm
	shfl.sync.down.b32 %r236, %r237, %r243, %r244, %r245;
	// end inline asm
	// begin inline asm
	shfl.sync.down.b32 %r241, %r242, %r243, %r244, %r245;
	// end inline asm
	mov.b64 	%rd155, {%r236, %r241};
	setp.gt.s32 	%p53, %r225, 30;
	mov.u32 	%r620, %r618;
	mov.u64 	%rd295, %rd293;
	@%p53 bra 	$L__BB8_164;
	setp.lt.s32 	%p54, %r618, %r226;
	mov.u32 	%r620, %r226;
	mov.u64 	%rd295, %rd155;
	@%p54 bra 	$L__BB8_164;
	setp.lt.s32 	%p55, %r226, %r618;
	mov.u32 	%r620, %r618;
	mov.u64 	%rd295, %rd293;
	@%p55 bra 	$L__BB8_164;
	setp.lt.s64 	%p56, %rd293, %rd155;
	selp.b32 	%r620, %r618, %r226, %p56;
	min.s64 	%rd295, %rd293, %rd155;
$L__BB8_164:
	mov.b32 	%r263, 2;
	mov.b32 	%r264, 31;
	mov.b32 	%r265, -1;
	// begin inline asm
	shfl.sync.down.b32 %r246, %r620, %r263, %r264, %r265;
	// end inline asm
	// begin inline asm
	shfl.sync.down.b32 %r251, %r252, %r263, %r264, %r265;
	// end inline asm
	mov.b64 	{%r257, %r262}, %rd295;
	// begin inline asm
	shfl.sync.down.b32 %r256, %r257, %r263, %r264, %r265;
	// end inline asm
	// begin inline asm
	shfl.sync.down.b32 %r261, %r262, %r263, %r264, %r265;
	// end inline asm
	mov.b64 	%rd158, {%r256, %r261};
	setp.gt.s32 	%p57, %r225, 29;
	mov.u32 	%r621, %r620;
	mov.u64 	%rd296, %rd295;
	@%p57 bra 	$L__BB8_168;
	setp.lt.s32 	%p58, %r620, %r246;
	mov.u32 	%r621, %r246;
	mov.u64 	%rd296, %rd158;
	@%p58 bra 	$L__BB8_168;
	setp.lt.s32 	%p59, %r246, %r620;
	mov.u32 	%r621, %r620;
	mov.u64 	%rd296, %rd295;
	@%p59 bra 	$L__BB8_168;
	setp.lt.s64 	%p60, %rd295, %rd158;
	selp.b32 	%r621, %r620, %r246, %p60;
	min.s64 	%rd296, %rd295, %rd158;
$L__BB8_168:
	mov.b32 	%r283, 4;
	mov.b32 	%r284, 31;
	mov.b32 	%r285, -1;
	// begin inline asm
	shfl.sync.down.b32 %r266, %r621, %r283, %r284, %r285;
	// end inline asm
	// begin inline asm
	shfl.sync.down.b32 %r271, %r272, %r283, %r284, %r285;
	// end inline asm
	mov.b64 	{%r277, %r282}, %rd296;
	// begin inline asm
	shfl.sync.down.b32 %r276, %r277, %r283, %r284, %r285;
	// end inline asm
	// begin inline asm
	shfl.sync.down.b32 %r281, %r282, %r283, %r284, %r285;
	// end inline asm
	mov.b64 	%rd161, {%r276, %r281};
	setp.gt.s32 	%p61, %r225, 27;
	mov.u32 	%r622, %r621;
	mov.u64 	%rd297, %rd296;
	@%p61 bra 	$L__BB8_172;
	setp.lt.s32 	%p62, %r621, %r266;
	mov.u32 	%r622, %r266;
	mov.u64 	%rd297, %rd161;
	@%p62 bra 	$L__BB8_172;
	setp.lt.s32 	%p63, %r266, %r621;
	mov.u32 	%r622, %r621;
	mov.u64 	%rd297, %rd296;
	@%p63 bra 	$L__BB8_172;
	setp.lt.s64 	%p64, %rd296, %rd161;
	selp.b32 	%r622, %r621, %r266, %p64;
	min.s64 	%rd297, %rd296, %rd161;
$L__BB8_172:
	mov.b32 	%r303, 8;
	mov.b32 	%r304, 31;
	mov.b32 	%r305, -1;
	// begin inline asm
	shfl.sync.down.b32 %r286, %r622, %r303, %r304, %r305;
	// end inline asm
	// begin inline asm
	shfl.sync.down.b32 %r291, %r292, %r303, %r304, %r305;
	// end inline asm
	mov.b64 	{%r297, %r302}, %rd297;
	// begin inline asm
	shfl.sync.down.b32 %r296, %r297, %r303, %r304, %r305;
	// end inline asm
	// begin inline asm
	shfl.sync.down.b32 %r301, %r302, %r303, %r304, %r305;
	// end inline asm
	mov.b64 	%rd164, {%r296, %r301};
	setp.gt.s32 	%p65, %r225, 23;
	mov.u32 	%r623, %r622;
	mov.u64 	%rd298, %rd297;
	@%p65 bra 	$L__BB8_176;
	setp.lt.s32 	%p66, %r622, %r286;
	mov.u32 	%r623, %r286;
	mov.u64 	%rd298, %rd164;
	@%p66 bra 	$L__BB8_176;
	setp.lt.s32 	%p67, %r286, %r622;
	mov.u32 	%r623, %r622;
	mov.u64 	%rd298, %rd297;
	@%p67 bra 	$L__BB8_176;
	setp.lt.s64 	%p68, %rd297, %rd164;
	selp.b32 	%r623, %r622, %r286, %p68;
	min.s64 	%rd298, %rd297, %rd164;
$L__BB8_176:
	mov.b32 	%r323, 16;
	mov.b32 	%r324, 31;
	mov.b32 	%r325, -1;
	// begin inline asm
	shfl.sync.down.b32 %r306, %r623, %r323, %r324, %r325;
	// end inline asm
	// begin inline asm
	shfl.sync.down.b32 %r311, %r312, %r323, %r324, %r325;
	// end inline asm
	mov.b64 	{%r317, %r322}, %rd298;
	// begin inline asm
	shfl.sync.down.b32 %r316, %r317, %r323, %r324, %r325;
	// end inline asm
	// begin inline asm
	shfl.sync.down.b32 %r321, %r322, %r323, %r324, %r325;
	// end inline asm
	mov.b64 	%rd167, {%r316, %r321};
	setp.gt.s32 	%p69, %r225, 15;
	mov.u32 	%r631, %r623;
	mov.u64 	%rd306, %rd298;
	@%p69 bra 	$L__BB8_180;
	setp.lt.s32 	%p70, %r623, %r306;
	mov.u32 	%r631, %r306;
	mov.u64 	%rd306, %rd167;
	@%p70 bra 	$L__BB8_180;
	setp.lt.s32 	%p71, %r306, %r623;
	mov.u32 	%r631, %r623;
	mov.u64 	%rd306, %rd298;
	@%p71 bra 	$L__BB8_180;
	setp.lt.s64 	%p72, %rd298, %rd167;
	selp.b32 	%r631, %r623, %r306, %p72;
	min.s64 	%rd306, %rd298, %rd167;
$L__BB8_180:
	setp.ne.s32 	%p73, %r225, 0;
	@%p73 bra 	$L__BB8_182;
	shr.u32 	%r326, %r110, 1;
	and.b32  	%r327, %r326, 496;
	mov.u32 	%r328, _ZN6thrust24THRUST_300001_SM_1000_NS8cuda_cub4core6detail5shmemE;
	add.s32 	%r329, %r328, %r327;
	st.shared.u32 	[%r329+8], %r631;
	st.shared.u64 	[%r329+16], %rd306;
$L__BB8_182:
	bar.sync 	0;
	setp.ne.s32 	%p74, %r110, 0;
	@%p74 bra 	$L__BB8_204;
	ld.shared.u32 	%r179, [_ZN6thrust24THRUST_300001_SM_1000_NS8cuda_cub4core6detail5shmemE+24];
	ld.shared.u64 	%rd170, [_ZN6thrust24THRUST_300001_SM_1000_NS8cuda_cub4core6detail5shmemE+32];
	setp.lt.s32 	%p75, %r631, %r179;
	mov.u32 	%r625, %r179;
	mov.u64 	%rd300, %rd170;
	@%p75 bra 	$L__BB8_186;
	setp.lt.s32 	%p76, %r179, %r631;
	mov.u32 	%r625, %r631;
	mov.u64 	%rd300, %rd306;
	@%p76 bra 	$L__BB8_186;
	setp.lt.s64 	%p77, %rd306, %rd170;
	selp.b32 	%r625, %r631, %r179, %p77;
	min.s64 	%rd300, %rd306, %rd170;
$L__BB8_186:
	ld.shared.u32 	%r182, [_ZN6thrust24THRUST_300001_SM_1000_NS8cuda_cub4core6detail5shmemE+40];
	ld.shared.u64 	%rd173, [_ZN6thrust24THRUST_300001_SM_1000_NS8cuda_cub4core6detail5shmemE+48];
	setp.lt.s32 	%p78, %r625, %r182;
	mov.u32 	%r626, %r182;
	mov.u64 	%rd301, %rd173;
	@%p78 bra 	$L__BB8_189;
	setp.lt.s32 	%p79, %r182, %r625;
	mov.u32 	%r626, %r625;
	mov.u64 	%rd301, %rd300;
	@%p79 bra 	$L__BB8_189;
	setp.lt.s64 	%p80, %rd300, %rd173;
	selp.b32 	%r626, %r625, %r182, %p80;
	min.s64 	%rd301, %rd300, %rd173;
$L__BB8_189:
	ld.shared.u32 	%r185, [_ZN6thrust24THRUST_300001_SM_1000_NS8cuda_cub4core6detail5shmemE+56];
	ld.shared.u64 	%rd176, [_ZN6thrust24THRUST_300001_SM_1000_NS8cuda_cub4core6detail5shmemE+64];
	setp.lt.s32 	%p81, %r626, %r185;
	mov.u32 	%r627, %r185;
	mov.u64 	%rd302, %rd176;
	@%p81 bra 	$L__BB8_192;
	setp.lt.s32 	%p82, %r185, %r626;
	mov.u32 	%r627, %r626;
	mov.u64 	%rd302, %rd301;
	@%p82 bra 	$L__BB8_192;
	setp.lt.s64 	%p83, %rd301, %rd176;
	selp.b32 	%r627, %r626, %r185, %p83;
	min.s64 	%rd302, %rd301, %rd176;
$L__BB8_192:
	ld.shared.u32 	%r188, [_ZN6thrust24THRUST_300001_SM_1000_NS8cuda_cub4core6detail5shmemE+72];
	ld.shared.u64 	%rd179, [_ZN6thrust24THRUST_300001_SM_1000_NS8cuda_cub4core6detail5shmemE+80];
	setp.lt.s32 	%p84, %r627, %r188;
	mov.u32 	%r628, %r188;
	mov.u64 	%rd303, %rd179;
	@%p84 bra 	$L__BB8_195;
	setp.lt.s32 	%p85, %r188, %r627;
	mov.u32 	%r628, %r627;
	mov.u64 	%rd303, %rd302;
	@%p85 bra 	$L__BB8_195;
	setp.lt.s64 	%p86, %rd302, %rd179;
	selp.b32 	%r628, %r627, %r188, %p86;
	min.s64 	%rd303, %rd302, %rd179;
$L__BB8_195:
	ld.shared.u32 	%r191, [_ZN6thrust24THRUST_300001_SM_1000_NS8cuda_cub4core6detail5shmemE+88];
	ld.shared.u64 	%rd182, [_ZN6thrust24THRUST_300001_SM_1000_NS8cuda_cub4core6detail5shmemE+96];
	setp.lt.s32 	%p87, %r628, %r191;
	mov.u32 	%r629, %r191;
	mov.u64 	%rd304, %rd182;
	@%p87 bra 	$L__BB8_198;
	setp.lt.s32 	%p88, %r191, %r628;
	mov.u32 	%r629, %r628;
	mov.u64 	%rd304, %rd303;
	@%p88 bra 	$L__BB8_198;
	setp.lt.s64 	%p89, %rd303, %rd182;
	selp.b32 	%r629, %r628, %r191, %p89;
	min.s64 	%rd304, %rd303, %rd182;
$L__BB8_198:
	ld.shared.u32 	%r194, [_ZN6thrust24THRUST_300001_SM_1000_NS8cuda_cub4core6detail5shmemE+104];
	ld.shared.u64 	%rd185, [_ZN6thrust24THRUST_300001_SM_1000_NS8cuda_cub4core6detail5shmemE+112];
	setp.lt.s32 	%p90, %r629, %r194;
	mov.u32 	%r630, %r194;
	mov.u64 	%rd305, %rd185;
	@%p90 bra 	$L__BB8_201;
	setp.lt.s32 	%p91, %r194, %r629;
	mov.u32 	%r630, %r629;
	mov.u64 	%rd305, %rd304;
	@%p91 bra 	$L__BB8_201;
	setp.lt.s64 	%p92, %rd304, %rd185;
	selp.b32 	%r630, %r629, %r194, %p92;
	min.s64 	%rd305, %rd304, %rd185;
$L__BB8_201:
	ld.shared.u32 	%r197, [_ZN6thrust24THRUST_300001_SM_1000_NS8cuda_cub4core6detail5shmemE+120];
	ld.shared.u64 	%rd188, [_ZN6thrust24THRUST_300001_SM_1000_NS8cuda_cub4core6detail5shmemE+128];
	setp.lt.s32 	%p93, %r630, %r197;
	mov.u32 	%r631, %r197;
	mov.u64 	%rd306, %rd188;
	@%p93 bra 	$L__BB8_204;
	setp.lt.s32 	%p94, %r197, %r630;
	mov.u32 	%r631, %r630;
	mov.u64 	%rd306, %rd305;
	@%p94 bra 	$L__BB8_204;
	setp.lt.s64 	%p95, %rd305, %rd188;
	selp.b32 	%r631, %r630, %r197, %p95;
	min.s64 	%rd306, %rd305, %rd188;
$L__BB8_204:
	mov.u32 	%r559, %tid.x;
	setp.ne.s32 	%p212, %r559, 0;
	@%p212 bra 	$L__BB8_206;
	ld.param.u64 	%rd237, [_ZN6thrust24THRUST_300001_SM_1000_NS8cuda_cub4core6detail13_kernel_agentINS1_8__reduce11ReduceAgentINS0_12zip_iteratorIN4cuda3std3__45tupleIJNS0_10device_ptrIiEENS0_17counting_iteratorIlNS0_11use_defaultESF_SF_EEEEEEEPNSB_IJilEEESJ_lNS1_9__extrema9arg_max_fIilNSA_4lessIiEEEEEEJSI_SK_lSP_EEEvDpT0__param_1];
	cvta.to.global.u64 	%rd236, %rd237;
	st.global.u32 	[%rd236], %r631;
	st.global.u64 	[%rd236+8], %rd306;
$L__BB8_206:
	ret;

}
	// .globl	_ZN6thrust24THRUST_300001_SM_1000_NS8cuda_cub4core6detail13_kernel_agentINS1_8__reduce11ReduceAgentINS0_12zip_iteratorIN4cuda3std3__45tupleIJNS0_10device_ptrIiEENS0_17counting_iteratorIlNS0_11use_defaultESF_SF_EEEEEEEPNSB_IJilEEESJ_lNS1_9__extrema9arg_max_fIilNSA_4lessIiEEEEEEJSI_SK_lN3cub18CUB_300001_SM_100013GridEvenShareIlEENSS_9GridQueueIyEESP_EEEvDpT0_
.visible .entry _ZN6thrust24THRUST_300001_SM_1000_NS8cuda_cub4core6detail13_kernel_agentINS1_8__reduce11ReduceAgentINS0_12zip_iteratorIN4cuda3std3__45tupleIJNS0_10device_ptrIiEENS0_17counting_iteratorIlNS0_11use_defaultESF_SF_EEEEEEEPNSB_IJilEEESJ_lNS1_9__extrema9arg_max_fIilNSA_4lessIiEEEEEEJSI_SK_lN3cub18CUB_300001_SM_100013GridEvenShareIlEENSS_9GridQueueIyEESP_EEEvDpT0_(
	.param .align 8 .b8 _ZN6thrust24THRUST_300001_SM_1000_NS8cuda_cub4core6detail13_kernel_agentINS1_8__reduce11ReduceAgentINS0_12zip_iteratorIN4cuda3std3__45tupleIJNS0_10device_ptrIiEENS0_17counting_iteratorIlNS0_11use_defaultESF_SF_EEEEEEEPNSB_IJilEEESJ_lNS1_9__extrema9arg_max_fIilNSA_4lessIiEEEEEEJSI_SK_lN3cub18CUB_300001_SM_100013GridEvenShareIlEENSS_9GridQueueIyEESP_EEEvDpT0__param_0[16],
	.param .u64 .ptr .align 1 _ZN6thrust24THRUST_300001_SM_1000_NS8cuda_cub4core6detail13_kernel_agentINS1_8__reduce11ReduceAgentINS0_12zip_iteratorIN4cuda3std3__45tupleIJNS0_10device_ptrIiEENS0_17counting_iteratorIlNS0_11use_defaultESF_SF_EEEEEEEPNSB_IJilEEESJ_lNS1_9__extrema9arg_max_fIilNSA_4lessIiEEEEEEJSI_SK_lN3cub18CUB_300001_SM_100013GridEvenShareIlEENSS_9GridQueueIyEESP_EEEvDpT0__param_1,
	.param .u64 _ZN6thrust24THRUST_300001_SM_1000_NS8cuda_cub4core6detail13_kernel_agentINS1_8__reduce11ReduceAgentINS0_12zip_iteratorIN4cuda3std3__45tupleIJNS0_10device_ptrIiEENS0_17counting_iteratorIlNS0_11use_defaultESF_SF_EEEEEEEPNSB_IJilEEESJ_lNS1_9__extrema9arg_max_fIilNSA_4lessIiEEEEEEJSI_SK_lN3cub18CUB_300001_SM_100013GridEvenShareIlEENSS_9GridQueueIyEESP_EEEvDpT0__param_2,
	.param .align 8 .b8 _ZN6thrust24THRUST_300001_SM_1000_NS8cuda_cub4core6detail13_kernel_agentINS1_8__reduce11ReduceAgentINS0_12zip_iteratorIN4cuda3std3__45tupleIJNS0_10device_ptrIiEENS0_17counting_iteratorIlNS0_11use_defaultESF_SF_EEEEEEEPNSB_IJilEEESJ_lNS1_9__extrema9arg_max_fIilNSA_4lessIiEEEEEEJSI_SK_lN3cub18CUB_300001_SM_100013GridEvenShareIlEENSS_9GridQueueIyEESP_EEEvDpT0__param_3[72],
	.param .align 8 .b8 _ZN6thrust24THRUST_300001_SM_1000_NS8cuda_cub4core6detail13_kernel_agentINS1_8__reduce11ReduceAgentINS0_12zip_iteratorIN4cuda3std3__45tupleIJNS0_10device_ptrIiEENS0_17counting_iteratorIlNS0_11use_defaultESF_SF_EEEEEEEPNSB_IJilEEESJ_lNS1_9__extrema9arg_max_fIilNSA_4lessIiEEEEEEJSI_SK_lN3cub18CUB_300001_SM_100013GridEvenShareIlEENSS_9GridQueueIyEESP_EEEvDpT0__param_4[8],
	.param .align 1 .b8 _ZN6thrust24THRUST_300001_SM_1000_NS8cuda_cub4core6detail13_kernel_agentINS1_8__reduce11ReduceAgentINS0_12zip_iteratorIN4cuda3std3__45tupleIJNS0_10device_ptrIiEENS0_17counting_iteratorIlNS0_11use_defaultESF_SF_EEEEEEEPNSB_IJilEEESJ_lNS1_9__extrema9arg_max_fIilNSA_4lessIiEEEEEEJSI_SK_lN3cub18CUB_300001_SM_100013GridEvenShareIlEENSS_9GridQueueIyEESP_EEEvDpT0__param_5[1]
)
.maxntid 256
{
	.reg .pred 	%p<215>;
	.reg .b32 	%r<640>;
	.reg .b64 	%rd<324>;

	ld.param.u64 	%rd196, [_ZN6thrust24THRUST_300001_SM_1000_NS8cuda_cub4core6detail13_kernel_agentINS1_8__reduce11ReduceAgentINS0_12zip_iteratorIN4cuda3std3__45tupleIJNS0_10device_ptrIiEENS0_17counting_iteratorIlNS0_11use_defaultESF_SF_EEEEEEEPNSB_IJilEEESJ_lNS1_9__extrema9arg_max_fIilNSA_4lessIiEEEEEEJSI_SK_lN3cub18CUB_300001_SM_100013GridEvenShareIlEENSS_9GridQueueIyEESP_EEEvDpT0__param_0+8];
	ld.param.u64 	%rd195, [_ZN6thrust24THRUST_300001_SM_1000_NS8cuda_cub4core6detail13_kernel_agentINS1_8__reduce11ReduceAgentINS0_12zip_iteratorIN4cuda3std3__45tupleIJNS0_10device_ptrIiEENS0_17counting_iteratorIlNS0_11use_defaultESF_SF_EEEEEEEPNSB_IJilEEESJ_lNS1_9__extrema9arg_max_fIilNSA_4lessIiEEEEEEJSI_SK_lN3cub18CUB_300001_SM_100013GridEvenShareIlEENSS_9GridQueueIyEESP_EEEvDpT0__param_0];
	ld.param.u64 	%rd199, [_ZN6thrust24THRUST_300001_SM_1000_NS8cuda_cub4core6detail13_kernel_agentINS1_8__reduce11ReduceAgentINS0_12zip_iteratorIN4cuda3std3__45tupleIJNS0_10device_ptrIiEENS0_17counting_iteratorIlNS0_11use_defaultESF_SF_EEEEEEEPNSB_IJilEEESJ_lNS1_9__extrema9arg_max_fIilNSA_4lessIiEEEEEEJSI_SK_lN3cub18CUB_300001_SM_100013GridEvenShareIlEENSS_9GridQueueIyEESP_EEEvDpT0__param_4];
	ld.param.u64 	%rd198, [_ZN6thrust24THRUST_300001_SM_1000_NS8cuda_cub4core6detail13_kernel_agentINS1_8__reduce11ReduceAgentINS0_12zip_iteratorIN4cuda3std3__45tupleIJNS0_10device_ptrIiEENS0_17counting_iteratorIlNS0_11use_defaultESF_SF_EEEEEEEPNSB_IJilEEESJ_lNS1_9__extrema9arg_max_fIilNSA_4lessIiEEEEEEJSI_SK_lN3cub18CUB_300001_SM_100013GridEvenShareIlEENSS_9GridQueueIyEESP_EEEvDpT0__param_2];
	cvta.to.global.u64 	%rd1, %rd199;
	cvta.to.global.u64 	%rd2, %rd195;
	mov.u32 	%r1, %ctaid.x;
	mul.lo.s32 	%r202, %r1, 1280;
	cvt.u64.u32 	%rd4, %r202;
	mov.u32 	%r203, %nctaid.x;
	mul.lo.s32 	%r204, %r203, 1280;
	cvt.u64.u32 	%rd5, %r204;
	add.s64 	%rd200, %rd4, 1280;
	setp.le.s64 	%p1, %rd200, %rd198;
	@%p1 bra 	$L__BB9_121;
	cvt.u32.u64 	%r336, %rd4;
	cvt.u32.u64 	%r2, %rd198;
	sub.s32 	%r3, %r2, %r336;
	mov.u32 	%r4, %tid.x;
	setp.ge.s32 	%p98, %r4, %r3;
	mov.b32 	%r582, 0;
	mov.b64 	%rd266, 0;
	mov.u32 	%r574, %r4;
	@%p98 bra 	$L__BB9_3;
	cvt.u64.u32 	%rd234, %r4;
	add.s64 	%rd235, %rd4, %rd234;
	shl.b64 	%rd236, %rd235, 2;
	add.s64 	%rd237, %rd2, %rd236;
	add.s64 	%rd266, %rd196, %rd235;
	ld.global.u32 	%r582, [%rd237];
	add.s32 	%r574, %r4, 256;
$L__BB9_3:
	setp.ge.s32 	%p99, %r574, %r3;
	@%p99 bra 	$L__BB9_25;
	not.b32 	%r339, %r574;
	add.s32 	%r340, %r339, %r2;
	sub.s32 	%r9, %r340, %r336;
	and.b32  	%r341, %r9, 768;
	setp.eq.s32 	%p100, %r341, 768;
	@%p100 bra 	$L__BB9_10;
	cvt.u64.u32 	%rd239, %r574;
	add.s64 	%rd240, %rd239, %rd4;
	add.s64 	%rd257, %rd240, %rd196;
	shl.b64 	%rd241, %rd240, 2;
	add.s64 	%rd256, %rd2, %rd241;
	shr.u32 	%r342, %r9, 8;
	add.s32 	%r343, %r342, 1;
	and.b32  	%r344, %r343, 3;
	neg.s32 	%r570, %r344;
$L__BB9_6:
	.pragma "nounroll";
	mov.u64 	%rd12, %rd266;
	mov.u32 	%r13, %r582;
	ld.global.u32 	%r14, [%rd256];
	setp.lt.s32 	%p101, %r13, %r14;
	mov.u64 	%rd266, %rd257;
	mov.u32 	%r582, %r14;
	@%p101 bra 	$L__BB9_9;
	setp.lt.s32 	%p102, %r14, %r13;
	mov.u64 	%rd266, %rd12;
	mov.u32 	%r582, %r13;
	@%p102 bra 	$L__BB9_9;
	setp.lt.s64 	%p103, %rd12, %rd257;
	min.s64 	%rd266, %rd12, %rd257;
	selp.b32 	%r582, %r13, %r14, %p103;
$L__BB9_9:
	add.s32 	%r574, %r574, 256;
	add.s64 	%rd257, %rd257, 256;
	add.s64 	%rd256, %rd256, 1024;
	add.s32 	%r570, %r570, 1;
	setp.ne.s32 	%p104, %r570, 0;
	@%p104 bra 	$L__BB9_6;
$L__BB9_10:
	setp.lt.u32 	%p105, %r9, 768;
	@%p105 bra 	$L__BB9_25;
	add.s32 	%r577, %r574, 512;
$L__BB9_12:
	mov.u32 	%r23, %r577;
	add.s32 	%r345, %r23, -512;
	cvt.s64.s32 	%rd242, %r345;
	add.s64 	%rd243, %rd242, %rd4;
	shl.b64 	%rd244, %rd243, 2;
	add.s64 	%rd20, %rd2, %rd244;
	add.s64 	%rd21, %rd243, %rd196;
	ld.global.u32 	%r25, [%rd20];
	setp.lt.s32 	%p106, %r582, %r25;
	mov.u64 	%rd263, %rd21;
	mov.u32 	%r579, %r25;
	@%p106 bra 	$L__BB9_15;
	setp.lt.s32 	%p107, %r25, %r582;
	mov.u64 	%rd263, %rd266;
	mov.u32 	%r579, %r582;
	@%p107 bra 	$L__BB9_15;
	setp.lt.s64 	%p108, %rd266, %rd21;
	min.s64 	%rd263, %rd266, %rd21;
	selp.b32 	%r579, %r582, %r25, %p108;
$L__BB9_15:
	add.s32 	%r346, %r23, -256;
	cvt.s64.s32 	%rd245, %r346;
	add.s64 	%rd246, %rd245, %rd4;
	add.s64 	%rd24, %rd246, %rd196;
	ld.global.u32 	%r28, [%rd20+1024];
	setp.lt.s32 	%p109, %r579, %r28;
	mov.u64 	%rd264, %rd24;
	mov.u32 	%r580, %r28;
	@%p109 bra 	$L__BB9_18;
	setp.lt.s32 	%p110, %r28, %r579;
	mov.u64 	%rd264, %rd263;
	mov.u32 	%r580, %r579;
	@%p110 bra 	$L__BB9_18;
	setp.lt.s64 	%p111, %rd263, %rd24;
	min.s64 	%rd264, %rd263, %rd24;
	selp.b32 	%r580, %r579, %r28, %p111;
$L__BB9_18:
	cvt.s64.s32 	%rd247, %r23;
	add.s64 	%rd248, %rd247, %rd4;
	add.s64 	%rd27, %rd248, %rd196;
	ld.global.u32 	%r31, [%rd20+2048];
	setp.lt.s32 	%p112, %r580, %r31;
	mov.u64 	%rd265, %rd27;
	mov.u32 	%r581, %r31;
	@%p112 bra 	$L__BB9_21;
	setp.lt.s32 	%p113, %r31, %r580;
	mov.u64 	%rd265, %rd264;
	mov.u32 	%r581, %r580;
	@%p113 bra 	$L__BB9_21;
	setp.lt.s64 	%p114, %rd264, %rd27;
	min.s64 	%rd265, %rd264, %rd27;
	selp.b32 	%r581, %r580, %r31, %p114;
$L__BB9_21:
	add.s32 	%r347, %r23, 256;
	cvt.s64.s32 	%rd249, %r347;
	add.s64 	%rd250, %rd249, %rd4;
	add.s64 	%rd30, %rd250, %rd196;
	ld.global.u32 	%r34, [%rd20+3072];
	setp.lt.s32 	%p115, %r581, %r34;
	mov.u64 	%rd266, %rd30;
	mov.u32 	%r582, %r34;
	@%p115 bra 	$L__BB9_24;
	setp.lt.s32 	%p116, %r34, %r581;
	mov.u64 	%rd266, %rd265;
	mov.u32 	%r582, %r581;
	@%p116 bra 	$L__BB9_24;
	setp.lt.s64 	%p117, %rd265, %rd30;
	min.s64 	%rd266, %rd265, %rd30;
	selp.b32 	%r582, %r581, %r34, %p117;
$L__BB9_24:
	add.s32 	%r577, %r23, 1024;
	add.s32 	%r348, %r23, 512;
	setp.lt.s32 	%p118, %r348, %r3;
	@%p118 bra 	$L__BB9_12;
$L__BB9_25:
	setp.lt.s32 	%p119, %r3, 256;
	@%p119 bra 	$L__BB9_70;
	// begin inline asm
	mov.u32 %r462, %laneid;
	// end inline asm
	mov.b32 	%r480, 1;
	mov.b32 	%r481, 31;
	mov.b32 	%r482, -1;
	// begin inline asm
	shfl.sync.down.b32 %r463, %r582, %r480, %r481, %r482;
	// end inline asm
	// begin inline asm
	shfl.sync.down.b32 %r468, %r469, %r480, %r481, %r482;
	// end inline asm
	mov.b64 	{%r474, %r479}, %rd266;
	// begin inline asm
	shfl.sync.down.b32 %r473, %r474, %r480, %r481, %r482;
	// end inline asm
	// begin inline asm
	shfl.sync.down.b32 %r478, %r479, %r480, %r481, %r482;
	// end inline asm
	mov.b64 	%rd34, {%r473, %r478};
	setp.gt.s32 	%p171, %r462, 30;
	mov.u64 	%rd268, %rd266;
	mov.u32 	%r584, %r582;
	@%p171 bra 	$L__BB9_30;
	setp.lt.s32 	%p172, %r582, %r463;
	mov.u64 	%rd268, %rd34;
	mov.u32 	%r584, %r463;
	@%p172 bra 	$L__BB9_30;
	setp.lt.s32 	%p173, %r463, %r582;
	mov.u64 	%rd268, %rd266;
	mov.u32 	%r584, %r582;
	@%p173 bra 	$L__BB9_30;
	setp.lt.s64 	%p174, %rd266, %rd34;
	min.s64 	%rd268, %rd266, %rd34;
	selp.b32 	%r584, %r582, %r463, %p174;
$L__BB9_30:
	mov.b32 	%r500, 2;
	mov.b32 	%r501, 31;
	mov.b32 	%r502, -1;
	// begin inline asm
	shfl.sync.down.b32 %r483, %r584, %r500, %r501, %r502;
	// end inline asm
	// begin inline asm
	shfl.sync.down.b32 %r488, %r489, %r500, %r501, %r502;
	// end inline asm
	mov.b64 	{%r494, %r499}, %rd268;
	// begin inline asm
	shfl.sync.down.b32 %r493, %r494, %r500, %r501, %r502;
	// end inline asm
	// begin inline asm
	shfl.sync.down.b32 %r498, %r499, %r500, %r501, %r502;
	// end inline asm
	mov.b64 	%rd37, {%r493, %r498};
	setp.gt.s32 	%p175, %r462, 29;
	mov.u64 	%rd269, %rd268;
	mov.u32 	%r585, %r584;
	@%p175 bra 	$L__BB9_34;
	setp.lt.s32 	%p176, %r584, %r483;
	mov.u64 	%rd269, %rd37;
	mov.u32 	%r585, %r483;
	@%p176 bra 	$L__BB9_34;
	setp.lt.s32 	%p177, %r483, %r584;
	mov.u64 	%rd269, %rd268;
	mov.u32 	%r585, %r584;
	@%p177 bra 	$L__BB9_34;
	setp.lt.s64 	%p178, %rd268, %rd37;
	min.s64 	%rd269, %rd268, %rd37;
	selp.b32 	%r585, %r584, %r483, %p178;
$L__BB9_34:
	mov.b32 	%r520, 4;
	mov.b32 	%r521, 31;
	mov.b32 	%r522, -1;
	// begin inline asm
	shfl.sync.down.b32 %r503, %r585, %r520, %r521, %r522;
	// end inline asm
	// begin inline asm
	shfl.sync.down.b32 %r508, %r509, %r520, %r521, %r522;
	// end inline asm
	mov.b64 	{%r514, %r519}, %rd269;
	// begin inline asm
	shfl.sync.down.b32 %r513, %r514, %r520, %r521, %r522;
	// end inline asm
	// begin inline asm
	shfl.sync.down.b32 %r518, %r519, %r520, %r521, %r522;
	// end inline asm
	mov.b64 	%rd40, {%r513, %r518};
	setp.gt.s32 	%p179, %r462, 27;
	mov.u64 	%rd270, %rd269;
	mov.u32 	%r586, %r585;
	@%p179 bra 	$L__BB9_38;
	setp.lt.s32 	%p180, %r585, %r503;
	mov.u64 	%rd270, %rd40;
	mov.u32 	%r586, %r503;
	@%p180 bra 	$L__BB9_38;
	setp.lt.s32 	%p181, %r503, %r585;
	mov.u64 	%rd270, %rd269;
	mov.u32 	%r586, %r585;
	@%p181 bra 	$L__BB9_38;
	setp.lt.s64 	%p182, %rd269, %rd40;
	min.s64 	%rd270, %rd269, %rd40;
	selp.b32 	%r586, %r585, %r503, %p182;
$L__BB9_38:
	mov.b32 	%r540, 8;
	mov.b32 	%r541, 31;
	mov.b32 	%r542, -1;
	// begin inline asm
	shfl.sync.down.b32 %r523, %r586, %r540, %r541, %r542;
	// end inline asm
	// begin inline asm
	shfl.sync.down.b32 %r528, %r529, %r540, %r541, %r542;
	// end inline asm
	mov.b64 	{%r534, %r539}, %rd270;
	// begin inline asm
	shfl.sync.down.b32 %r533, %r534, %r540, %r541, %r542;
	// end inline asm
	// begin inline asm
	shfl.sync.down.b32 %r538, %r539, %r540, %r541, %r542;
	// end inline asm
	mov.b64 	%rd43, {%r533, %r538};
	setp.gt.s32 	%p183, %r462, 23;
	mov.u64 	%rd271, %rd270;
	mov.u32 	%r587, %r586;
	@%p183 bra 	$L__BB9_42;
	setp.lt.s32 	%p184, %r586, %r523;
	mov.u64 	%rd271, %rd43;
	mov.u32 	%r587, %r523;
	@%p184 bra 	$L__BB9_42;
	setp.lt.s32 	%p185, %r523, %r586;
	mov.u64 	%rd271, %rd270;
	mov.u32 	%r587, %r586;
	@%p185 bra 	$L__BB9_42;
	setp.lt.s64 	%p186, %rd270, %rd43;
	min.s64 	%rd271, %rd270, %rd43;
	selp.b32 	%r587, %r586, %r523, %p186;
$L__BB9_42:
	mov.b32 	%r560, 16;
	mov.b32 	%r561, 31;
	mov.b32 	%r562, -1;
	// begin inline asm
	shfl.sync.down.b32 %r543, %r587, %r560, %r561, %r562;
	// end inline asm
	// begin inline asm
	shfl.sync.down.b32 %r548, %r549, %r560, %r561, %r562;
	// end inline asm
	mov.b64 	{%r554, %r559}, %rd271;
	// begin inline asm
	shfl.sync.down.b32 %r553, %r554, %r560, %r561, %r562;
	// end inline asm
	// begin inline asm
	shfl.sync.down.b32 %r558, %r559, %r560, %r561, %r562;
	// end inline asm
	mov.b64 	%rd46, {%r553, %r558};
	setp.gt.s32 	%p187, %r462, 15;
	mov.u64 	%rd323, %rd271;
	mov.u32 	%r639, %r587;
	@%p187 bra 	$L__BB9_46;
	setp.lt.s32 	%p188, %r587, %r543;
	mov.u64 	%rd323, %rd46;
	mov.u32 	%r639, %r543;
	@%p188 bra 	$L__BB9_46;
	setp.lt.s32 	%p189, %r543, %r587;
	mov.u64 	%rd323, %rd271;
	mov.u32 	%r639, %r587;
	@%p189 bra 	$L__BB9_46;
	setp.lt.s64 	%p190, %rd271, %rd46;
	min.s64 	%rd323, %rd271, %rd46;
	selp.b32 	%r639, %r587, %r543, %p190;
$L__BB9_46:
	setp.ne.s32 	%p191, %r462, 0;
	@%p191 bra 	$L__BB9_48;
	shr.u32 	%r563, %r4, 1;
	and.b32  	%r564, %r563, 496;
	mov.u32 	%r565, _ZN6thrust24THRUST_300001_SM_1000_NS8cuda_cub4core6detail5shmemE;
	add.s32 	%r566, %r565, %r564;
	st.shared.u32 	[%r566+8], %r639;
	st.shared.u64 	[%r566+16], %rd323;
$L__BB9_48:
	bar.sync 	0;
	setp.ne.s32 	%p192, %r4, 0;
	@%p192 bra 	$L__BB9_208;
	ld.shared.u32 	%r55, [_ZN6thrust24THRUST_300001_SM_1000_NS8cuda_cub4core6detail5shmemE+24];
	ld.shared.u64 	%rd49, [_ZN6thrust24THRUST_300001_SM_1000_NS8cuda_cub4core6detail5shmemE+32];
	setp.lt.s32 	%p193, %r639, %r55;
	mov.u64 	%rd273, %rd49;
	mov.u32 	%r589, %r55;
	@%p193 bra 	$L__BB9_52;
	setp.lt.s32 	%p194, %r55, %r639;
	mov.u64 	%rd273, %rd323;
	mov.u32 	%r589, %r639;
	@%p194 bra 	$L__BB9_52;
	setp.lt.s64 	%p195, %rd323, %rd49;
	min.s64 	%rd273, %rd323, %rd49;
	selp.b32 	%r589, %r639, %r55, %p195;
$L__BB9_52:
	ld.shared.u32 	%r58, [_ZN6thrust24THRUST_300001_SM_1000_NS8cuda_cub4core6detail5shmemE+40];
	ld.shared.u64 	%rd52, [_ZN6thrust24THRUST_300001_SM_1000_NS8cuda_cub4core6detail5shmemE+48];
	setp.lt.s32 	%p196, %r589, %r58;
	mov.u64 	%rd274, %rd52;
	mov.u32 	%r590, %r58;
	@%p196 bra 	$L__BB9_55;
	setp.lt.s32 	%p197, %r58, %r589;
	mov.u64 	%rd274, %rd273;
	mov.u32 	%r590, %r589;
	@%p197 bra 	$L__BB9_55;
	setp.lt.s64 	%p198, %rd273, %rd52;
	min.s64 	%rd274, %rd273, %rd52;
	selp.b32 	%r590, %r589, %r58, %p198;
$L__BB9_55:
	ld.shared.u32 	%r61, [_ZN6thrust24THRUST_300001_SM_1000_NS8cuda_cub4core6detail5shmemE+56];
	ld.shared.u64 	%rd55, [_ZN6thrust24THRUST_300001_SM_1000_NS8cuda_cub4core6detail5shmemE+64];
	setp.lt.s32 	%p199, %r590, %r61;
	mov.u64 	%rd275, %rd55;
	mov.u32 	%r591, %r61;
	@%p199 bra 	$L__BB9_58;
	setp.lt.s32 	%p200, %r61, %r590;
	mov.u64 	%rd275, %rd274;
	mov.u32 	%r591, %r590;
	@%p200 bra 	$L__BB9_58;
	setp.lt.s64 	%p201, %rd274, %rd55;
	min.s64 	%rd275, %rd274, %rd55;
	selp.b32 	%r591, %r590, %r61, %p201;
$L__BB9_58:
	ld.shared.u32 	%r64, [_ZN6thrust24THRUST_300001_SM_1000_NS8cuda_cub4core6detail5shmemE+72];
	ld.shared.u64 	%rd58, [_ZN6thrust24THRUST_300001_SM_1000_NS8cuda_cub4core6detail5shmemE+80];
	setp.lt.s32 	%p202, %r591, %r64;
	mov.u64 	%rd276, %rd58;
	mov.u32 	%r592, %r64;
	@%p202 bra 	$L__BB9_61;
	setp.lt.s32 	%p203, %r64, %r591;
	mov.u64 	%rd276, %rd275;
	mov.u32 	%r592, %r591;
	@%p203 bra 	$L__BB9_61;
	setp.lt.s64 	%p204, %rd275, %rd58;
	min.s64 	%rd276, %rd275, %rd58;
	selp.b32 	%r592, %r591, %r64, %p204;
$L__BB9_61:
	ld.shared.u32 	%r67, [_ZN6thrust24THRUST_300001_SM_1000_NS8cuda_cub4core6detail5shmemE+88];
	ld.shared.u64 	%rd61, [_ZN6thrust24THRUST_300001_SM_1000_NS8cuda_cub4core6detail5shmemE+96];
	setp.lt.s32 	%p205, %r592, %r67;
	mov.u32 	%r593, %r67;
	mov.u64 	%rd277, %rd61;
	@%p205 bra 	$L__BB9_64;
	setp.lt.s32 	%p206, %r67, %r592;
	mov.u32 	%r593, %r592;
	mov.u64 	%rd277, %rd276;
	@%p206 bra 	$L__BB9_64;
	setp.lt.s64 	%p207, %rd276, %rd61;
	selp.b32 	%r593, %r592, %r67, %p207;
	min.s64 	%rd277, %rd276, %rd61;
$L__BB9_64:
	ld.shared.u32 	%r70, [_ZN6thrust24THRUST_300001_SM_1000_NS8cuda_cub4core6detail5shmemE+104];
	ld.shared.u64 	%rd64, [_ZN6thrust24THRUST_300001_SM_1000_NS8cuda_cub4core6detail5shmemE+112];
	setp.lt.s32 	%p208, %r593, %r70;
	mov.u32 	%r594, %r70;
	mov.u64 	%rd278, %rd64;
	@%p208 bra 	$L__BB9_67;
	setp.lt.s32 	%p209, %r70, %r593;
	mov.u32 	%r594, %r593;
	mov.u64 	%rd278, %rd277;
	@%p209 bra 	$L__BB9_67;
	setp.lt.s64 	%p210, %rd277, %rd64;
	selp.b32 	%r594, %r593, %r70, %p210;
	min.s64 	%rd278, %rd277, %rd64;
$L__BB9_67:
	ld.shared.u32 	%r73, [_ZN6thrust24THRUST_300001_SM_1000_NS8cuda_cub4core6detail5shmemE+120];
	ld.shared.u64 	%rd67, [_ZN6thrust24THRUST_300001_SM_1000_NS8cuda_cub4core6detail5shmemE+128];
	setp.lt.s32 	%p211, %r594, %r73;
	mov.u32 	%r639, %r73;
	mov.u64 	%rd323, %rd67;
	@%p211 bra 	$L__BB9_208;
	setp.lt.s32 	%p212, %r73, %r594;
	mov.u32 	%r639, %r594;
	mov.u64 	%rd323, %rd278;
	@%p212 bra 	$L__BB9_208;
	setp.lt.s64 	%p213, %rd278, %rd67;
	selp.b32 	%r639, %r594, %r73, %p213;
	min.s64 	%rd323, %rd278, %rd67;
	bra.uni 	$L__BB9_208;
$L__BB9_70:
	// begin inline asm
	mov.u32 %r349, %laneid;
	// end inline asm
	and.b32  	%r370, %r4, 992;
	add.s32 	%r371, %r370, 32;
	setp.gt.s32 	%p120, %r371, %r3;
	not.b32 	%r372, %r370;
	add.s32 	%r373, %r3, %r372;
	selp.b32 	%r368, %r373, 31, %p120;
	mov.b32 	%r367, 1;
	mov.b32 	%r369, -1;
	// begin inline asm
	shfl.sync.down.b32 %r350, %r582, %r367, %r368, %r369;
	// end inline asm
	// begin inline asm
	shfl.sync.down.b32 %r355, %r356, %r367, %r368, %r369;
	// end inline asm
	mov.b64 	{%r361, %r366}, %rd266;
	// begin inline asm
	shfl.sync.down.b32 %r360, %r361, %r367, %r368, %r369;
	// end inline asm
	// begin inline asm
	shfl.sync.down.b32 %r365, %r366, %r367, %r368, %r369;
	// end inline asm
	mov.b64 	%rd69, {%r360, %r365};
	setp.ge.s32 	%p121, %r349, %r368;
	mov.u32 	%r595, %r582;
	mov.u64 	%rd279, %rd266;
	@%p121 bra 	$L__BB9_74;
	setp.lt.s32 	%p122, %r582, %r350;
	mov.u32 	%r595, %r350;
	mov.u64 	%rd279, %rd69;
	@%p122 bra 	$L__BB9_74;
	setp.lt.s32 	%p123, %r350, %r582;
	mov.u32 	%r595, %r582;
	mov.u64 	%rd279, %rd266;
	@%p123 bra 	$L__BB9_74;
	setp.lt.s64 	%p124, %rd266, %rd69;
	selp.b32 	%r595, %r582, %r350, %p124;
	min.s64 	%rd279, %rd266, %rd69;
$L__BB9_74:
	mov.b32 	%r391, 2;
	mov.b32 	%r393, -1;
	// begin inline asm
	shfl.sync.down.b32 %r374, %r595, %r391, %r368, %r393;
	// end inline asm
	// begin inline asm
	shfl.sync.down.b32 %r379, %r380, %r391, %r368, %r393;
	// end inline asm
	mov.b64 	{%r385, %r390}, %rd279;
	// begin inline asm
	shfl.sync.down.b32 %r384, %r385, %r391, %r368, %r393;
	// end inline asm
	// begin inline asm
	shfl.sync.down.b32 %r389, %r390, %r391, %r368, %r393;
	// end inline asm
	mov.b64 	%rd72, {%r384, %r389};
	add.s32 	%r394, %r349, 2;
	setp.gt.s32 	%p125, %r394, %r368;
	mov.u32 	%r596, %r595;
	mov.u64 	%rd280, %rd279;
	@%p125 bra 	$L__BB9_78;
	setp.lt.s32 	%p126, %r595, %r374;
	mov.u32 	%r596, %r374;
	mov.u64 	%rd280, %rd72;
	@%p126 bra 	$L__BB9_78;
	setp.lt.s32 	%p127, %r374, %r595;
	mov.u32 	%r596, %r595;
	mov.u64 	%rd280, %rd279;
	@%p127 bra 	$L__BB9_78;
	setp.lt.s64 	%p128, %rd279, %rd72;
	selp.b32 	%r596, %r595, %r374, %p128;
	min.s64 	%rd280, %rd279, %rd72;
$L__BB9_78:
	mov.b32 	%r412, 4;
	mov.b32 	%r414, -1;
	// begin inline asm
	shfl.sync.down.b32 %r395, %r596, %r412, %r368, %r414;
	// end inline asm
	// begin inline asm
	shfl.sync.down.b32 %r400, %r401, %r412, %r368, %r414;
	// end inline asm
	mov.b64 	{%r406, %r411}, %rd280;
	// begin inline asm
	shfl.sync.down.b32 %r405, %r406, %r412, %r368, %r414;
	// end inline asm
	// begin inline asm
	shfl.sync.down.b32 %r410, %r411, %r412, %r368, %r414;
	// end inline asm
	mov.b64 	%rd75, {%r405, %r410};
	add.s32 	%r415, %r349, 4;
	setp.gt.s32 	%p129, %r415, %r368;
	mov.u32 	%r597, %r596;
	mov.u64 	%rd281, %rd280;
	@%p129 bra 	$L__BB9_82;
	setp.lt.s32 	%p130, %r596, %r395;
	mov.u32 	%r597, %r395;
	mov.u64 	%rd281, %rd75;
	@%p130 bra 	$L__BB9_82;
	setp.lt.s32 	%p131, %r395, %r596;
	mov.u32 	%r597, %r596;
	mov.u64 	%rd281, %rd280;
	@%p131 bra 	$L__BB9_82;
	setp.lt.s64 	%p132, %rd280, %rd75;
	selp.b32 	%r597, %r596, %r395, %p132;
	min.s64 	%rd281, %rd280, %rd75;
$L__BB9_82:
	mov.b32 	%r433, 8;
	mov.b32 	%r435, -1;
	// begin inline asm
	shfl.sync.down.b32 %r416, %r597, %r433, %r368, %r435;
	// end inline asm
	// begin inline asm
	shfl.sync.down.b32 %r421, %r422, %r433, %r368, %r435;
	// end inline asm
	mov.b64 	{%r427, %r432}, %rd281;
	// begin inline asm
	shfl.sync.down.b32 %r426, %r427, %r433, %r368, %r435;
	// end inline asm
	// begin inline asm
	shfl.sync.down.b32 %r431, %r432, %r433, %r368, %r435;
	// end inline asm
	mov.b64 	%rd78, {%r426, %r431};
	add.s32 	%r436, %r349, 8;
	setp.gt.s32 	%p133, %r436, %r368;
	mov.u32 	%r598, %r597;
	mov.u64 	%rd282, %rd281;
	@%p133 bra 	$L__BB9_86;
	setp.lt.s32 	%p134, %r597, %r416;
	mov.u32 	%r598, %r416;
	mov.u64 	%rd282, %rd78;
	@%p134 bra 	$L__BB9_86;
	setp.lt.s32 	%p135, %r416, %r597;
	mov.u32 	%r598, %r597;
	mov.u64 	%rd282, %rd281;
	@%p135 bra 	$L__BB9_86;
	setp.lt.s64 	%p136, %rd281, %rd78;
	selp.b32 	%r598, %r597, %r416, %p136;
	min.s64 	%rd282, %rd281, %rd78;
$L__BB9_86:
	mov.b32 	%r454, 16;
	mov.b32 	%r456, -1;
	// begin inline asm
	shfl.sync.down.b32 %r437, %r598, %r454, %r368, %r456;
	// end inline asm
	// begin inline asm
	shfl.sync.down.b32 %r442, %r443, %r454, %r368, %r456;
	// end inline asm
	mov.b64 	{%r448, %r453}, %rd282;
	// begin inline asm
	shfl.sync.down.b32 %r447, %r448, %r454, %r368, %r456;
	// end inline asm
	// begin inline asm
	shfl.sync.down.b32 %r452, %r453, %r454, %r368, %r456;
	// end inline asm
	mov.b64 	%rd81, {%r447, %r452};
	add.s32 	%r457, %r349, 16;
	setp.gt.s32 	%p137, %r457, %r368;
	mov.u32 	%r639, %r598;
	mov.u64 	%rd323, %rd282;
	@%p137 bra 	$L__BB9_90;
	setp.lt.s32 	%p138, %r598, %r437;
	mov.u32 	%r639, %r437;
	mov.u64 	%rd323, %rd81;
	@%p138 bra 	$L__BB9_90;
	setp.lt.s32 	%p139, %r437, %r598;
	mov.u32 	%r639, %r598;
	mov.u64 	%rd323, %rd282;
	@%p139 bra 	$L__BB9_90;
	setp.lt.s64 	%p140, %rd282, %rd81;
	selp.b32 	%r639, %r598, %r437, %p140;
	min.s64 	%rd323, %rd282, %rd81;
$L__BB9_90:
	setp.ne.s32 	%p141, %r349, 0;
	@%p141 bra 	$L__BB9_92;
	shr.u32 	%r458, %r4, 1;
	and.b32  	%r459, %r458, 496;
	mov.u32 	%r460, _ZN6thrust24THRUST_300001_SM_1000_NS8cuda_cub4core6detail5shmemE;
	add.s32 	%r461, %r460, %r459;
	st.shared.u32 	[%r461+8], %r639;
	st.shared.u64 	[%r461+16], %rd323;
$L__BB9_92:
	bar.sync 	0;
	setp.ne.s32 	%p142, %r4, 0;
	@%p142 bra 	$L__BB9_208;
	setp.lt.s32 	%p143, %r3, 33;
	mov.u32 	%r600, %r639;
	mov.u64 	%rd284, %rd323;
	@%p143 bra 	$L__BB9_97;
	ld.shared.u32 	%r92, [_ZN6thrust24THRUST_300001_SM_1000_NS8cuda_cub4core6detail5shmemE+24];
	ld.shared.u64 	%rd84, [_ZN6thrust24THRUST_300001_SM_1000_NS8cuda_cub4core6detail5shmemE+32];
	setp.lt.s32 	%p144, %r639, %r92;
	mov.u32 	%r600, %r92;
	mov.u64 	%rd284, %rd84;
	@%p144 bra 	$L__BB9_97;
	setp.lt.s32 	%p145, %r92, %r639;
	mov.u32 	%r600, %r639;
	mov.u64 	%rd284, %rd323;
	@%p145 bra 	$L__BB9_97;
	setp.lt.s64 	%p146, %rd323, %rd84;
	selp.b32 	%r600, %r639, %r92, %p146;
	min.s64 	%rd284, %rd323, %rd84;
$L__BB9_97:
	setp.lt.s32 	%p147, %r3, 65;
	mov.u32 	%r601, %r600;
	mov.u64 	%rd285, %rd284;
	@%p147 bra 	$L__BB9_101;
	ld.shared.u32 	%r95, [_ZN6thrust24THRUST_300001_SM_1000_NS8cuda_cub4core6detail5shmemE+40];
	ld.shared.u64 	%rd87, [_ZN6thrust24THRUST_300001_SM_1000_NS8cuda_cub4core6detail5shmemE+48];
	setp.lt.s32 	%p148, %r600, %r95;
	mov.u32 	%r601, %r95;
	mov.u64 	%rd285, %rd87;
	@%p148 bra 	$L__BB9_101;
	setp.lt.s32 	%p149, %r95, %r600;
	mov.u32 	%r601, %r600;
	mov.u64 	%rd285, %rd284;
	@%p149 bra 	$L__BB9_101;
	setp.lt.s64 	%p150, %rd284, %rd87;
	selp.b32 	%r601, %r600, %r95, %p150;
	min.s64 	%rd285, %rd284, %rd87;
$L__BB9_101:
	setp.lt.s32 	%p151, %r3, 97;
	mov.u32 	%r602, %r601;
	mov.u64 	%rd286, %rd285;
	@%p151 bra 	$L__BB9_105;
	ld.shared.u32 	%r98, [_ZN6thrust24THRUST_300001_SM_1000_NS8cuda_cub4core6detail5shmemE+56];
	ld.shared.u64 	%rd90, [_ZN6thrust24THRUST_300001_SM_1000_NS8cuda_cub4core6detail5shmemE+64];
	setp.lt.s32 	%p152, %r601, %r98;
	mov.u32 	%r602, %r98;
	mov.u64 	%rd286, %rd90;
	@%p152 bra 	$L__BB9_105;
	setp.lt.s32 	%p153, %r98, %r601;
	mov.u32 	%r602, %r601;
	mov.u64 	%rd286, %rd285;
	@%p153 bra 	$L__BB9_105;
	setp.lt.s64 	%p154, %rd285, %rd90;
	selp.b32 	%r602, %r601, %r98, %p154;
	min.s64 	%rd286, %rd285, %rd90;
$L__BB9_105:
	setp.lt.s32 	%p155, %r3, 129;
	mov.u32 	%r603, %r602;
	mov.u64 	%rd287, %rd286;
	@%p155 bra 	$L__BB9_109;
	ld.shared.u32 	%r101, [_ZN6thrust24THRUST_300001_SM_1000_NS8cuda_cub4core6detail5shmemE+72];
	ld.shared.u64 	%rd93, [_ZN6thrust24THRUST_300001_SM_1000_NS8cuda_cub4core6detail5shmemE+80];
	setp.lt.s32 	%p156, %r602, %r101;
	mov.u32 	%r603, %r101;
	mov.u64 	%rd287, %rd93;
	@%p156 bra 	$L__BB9_109;
	setp.lt.s32 	%p157, %r101, %r602;
	mov.u32 	%r603, %r602;
	mov.u64 	%rd287, %rd286;
	@%p157 bra 	$L__BB9_109;
	setp.lt.s64 	%p158, %rd286, %rd93;
	selp.b32 	%r603, %r602, %r101, %p158;
	min.s64 	%rd287, %rd286, %rd93;
$L__BB9_109:
	setp.lt.s32 	%p159, %r3, 161;
	mov.u32 	%r604, %r603;
	mov.u64 	%rd288, %rd287;
	@%p159 bra 	$L__BB9_113;
	ld.shared.u32 	%r104, [_ZN6thrust24THRUST_300001_SM_1000_NS8cuda_cub4core6detail5shmemE+88];
	ld.shared.u64 	%rd96, [_ZN6thrust24THRUST_300001_SM_1000_NS8cuda_cub4core6detail5shmemE+96];
	setp.lt.s32 	%p160, %r603, %r104;
	mov.u32 	%r604, %r104;
	mov.u64 	%rd288, %rd96;
	@%p160 bra 	$L__BB9_113;
	setp.lt.s32 	%p161, %r104, %r603;
	mov.u32 	%r604, %r603;
	mov.u64 	%rd288, %rd287;
	@%p161 bra 	$L__BB9_113;
	setp.lt.s64 	%p162, %rd287, %rd96;
	selp.b32 	%r604, %r603, %r104, %p162;
	min.s64 	%rd288, %rd287, %rd96;
$L__BB9_113:
	setp.lt.s32 	%p163, %r3, 193;
	mov.u32 	%r605, %r604;
	mov.u64 	%rd289, %rd288;
	@%p163 bra 	$L__BB9_117;
	ld.shared.u32 	%r107, [_ZN6thrust24THRUST_300001_SM_1000_NS8cuda_cub4core6detail5shmemE+104];
	ld.shared.u64 	%rd99, [_ZN6thrust24THRUST_300001_SM_1000_NS8cuda_cub4core6detail5shmemE+112];
	setp.lt.s32 	%p164, %r604, %r107;
	mov.u32 	%r605, %r107;
	mov.u64 	%rd289, %rd99;
	@%p164 bra 	$L__BB9_117;
	setp.lt.s32 	%p165, %r107, %r604;
	mov.u32 	%r605, %r604;
	mov.u64 	%rd289, %rd288;
	@%p165 bra 	$L__BB9_117;
	setp.lt.s64 	%p166, %rd288, %rd99;
	selp.b32 	%r605, %r604, %r107, %p166;
	min.s64 	%rd289, %rd288, %rd99;
$L__BB9_117:
	setp.lt.s32 	%p167, %r3, 225;
	mov.u32 	%r639, %r605;
	mov.u64 	%rd323, %rd289;
	@%p167 bra 	$L__BB9_208;
	ld.shared.u32 	%r110, [_ZN6thrust24THRUST_300001_SM_1000_NS8cuda_cub4core6detail5shmemE+120];
	ld.shared.u64 	%rd102, [_ZN6thrust24THRUST_300001_SM_1000_NS8cuda_cub4core6detail5shmemE+128];
	setp.lt.s32 	%p168, %r605, %r110;
	mov.u32 	%r639, %r110;
	mov.u64 	%rd323, %rd102;
	@%p168 bra 	$L__BB9_208;
	setp.lt.s32 	%p169, %r110, %r605;
	mov.u32 	%r639, %r605;
	mov.u64 	%rd323, %rd289;
	@%p169 bra 	$L__BB9_208;
	setp.lt.s64 	%p170, %rd289, %rd102;
	selp.b32 	%r639, %r605, %r110, %p170;
	min.s64 	%rd323, %rd289, %rd102;
	bra.uni 	$L__BB9_208;
$L__BB9_121:
	mov.u32 	%r112, %tid.x;
	add.s64 	%rd104, %rd196, %rd4;
	cvt.u64.u32 	%rd105, %r112;
	add.s64 	%rd201, %rd105, %rd4;
	cvta.to.global.u64 	%rd202, %rd195;
	shl.b64 	%rd203, %rd201, 2;
	add.s64 	%rd204, %rd202, %rd203;
	ld.global.u32 	%r205, [%rd204];
	add.s32 	%r206, %r112, 256;
	cvt.u64.u32 	%rd205, %r206;
	ld.global.u32 	%r207, [%rd204+1024];
	add.s32 	%r208, %r112, 512;
	cvt.u64.u32 	%rd206, %r208;
	ld.global.u32 	%r209, [%rd204+2048];
	add.s32 	%r210, %r112, 768;
	cvt.u64.u32 	%rd207, %r210;
	ld.global.u32 	%r211, [%rd204+3072];
	or.b32  	%r212, %r112, 1024;
	cvt.u64.u32 	%rd106, %r212;
	add.s64 	%rd311, %rd104, %rd106;
	ld.global.u32 	%r627, [%rd204+4096];
	setp.lt.s32 	%p2, %r205, %r207;
	max.s32 	%r213, %r205, %r207;
	selp.b64 	%rd208, %rd205, %rd105, %p2;
	setp.lt.s32 	%p3, %r213, %r209;
	max.s32 	%r214, %r213, %r209;
	selp.b64 	%rd209, %rd206, %rd208, %p3;
	setp.lt.s32 	%p4, %r214, %r211;
	max.s32 	%r114, %r214, %r211;
	selp.b64 	%rd108, %rd207, %rd209, %p4;
	setp.lt.s32 	%p5, %r114, %r627;
	@%p5 bra 	$L__BB9_123;
	setp.lt.s32 	%p6, %r627, %r114;
	setp.lt.u64 	%p7, %rd108, %rd106;
	or.pred  	%p8, %p6, %p7;
	selp.b32 	%r627, %r114, %r627, %p8;
	add.s64 	%rd210, %rd104, %rd108;
	selp.b64 	%rd311, %rd210, %rd311, %p8;
$L__BB9_123:
	setp.le.u64 	%p9, %rd198, %rd5;
	@%p9 bra 	$L__BB9_164;
	setp.ne.s32 	%p10, %r112, 0;
	@%p10 bra 	$L__BB9_126;
	atom.global.add.u64 	%rd211, [%rd1+8], 1280;
	add.s64 	%rd212, %rd211, %rd5;
	st.shared.u64 	[_ZN6thrust24THRUST_300001_SM_1000_NS8cuda_cub4core6detail5shmemE+152], %rd212;
$L__BB9_126:
	bar.sync 	0;
	ld.shared.u64 	%rd299, [_ZN6thrust24THRUST_300001_SM_1000_NS8cuda_cub4core6detail5shmemE+152];
	add.s64 	%rd213, %rd299, 1280;
	setp.gt.s64 	%p11, %rd213, %rd198;
	@%p11 bra 	$L__BB9_141;
	mov.u32 	%r607, %r627;
	mov.u64 	%rd292, %rd311;
$L__BB9_128:
	add.s64 	%rd214, %rd299, %rd105;
	cvta.to.global.u64 	%rd215, %rd195;
	shl.b64 	%rd216, %rd214, 2;
	add.s64 	%rd217, %rd215, %rd216;
	add.s64 	%rd293, %rd214, %rd196;
	ld.global.u32 	%r608, [%rd217];
	add.s64 	%rd294, %rd293, 256;
	ld.global.u32 	%r609, [%rd217+1024];
	add.s64 	%rd295, %rd293, 512;
	ld.global.u32 	%r610, [%rd217+2048];
	add.s64 	%rd296, %rd293, 768;
	ld.global.u32 	%r611, [%rd217+3072];
	add.s64 	%rd311, %rd293, 1024;
	ld.global.u32 	%r627, [%rd217+4096];
	setp.lt.s32 	%p12, %r607, %r608;
	@%p12 bra 	$L__BB9_130;
	setp.lt.s32 	%p13, %r608, %r607;
	setp.lt.s64 	%p14, %rd292, %rd293;
	or.pred  	%p15, %p13, %p14;
	selp.b32 	%r608, %r607, %r608, %p15;
	selp.b64 	%rd293, %rd292, %rd293, %p15;
$L__BB9_130:
	setp.lt.s32 	%p16, %r608, %r609;
	@%p16 bra 	$L__BB9_132;
	setp.lt.s32 	%p17, %r609, %r608;
	setp.lt.s64 	%p18, %rd293, %rd294;
	or.pred  	%p19, %p17, %p18;
	selp.b32 	%r609, %r608, %r609, %p19;
	selp.b64 	%rd294, %rd293, %rd294, %p19;
$L__BB9_132:
	setp.lt.s32 	%p20, %r609, %r610;
	@%p20 bra 	$L__BB9_134;
	setp.lt.s32 	%p21, %r610, %r609;
	setp.lt.s64 	%p22, %rd294, %rd295;
	or.pred  	%p23, %p21, %p22;
	selp.b32 	%r610, %r609, %r610, %p23;
	selp.b64 	%rd295, %rd294, %rd295, %p23;
$L__BB9_134:
	setp.lt.s32 	%p24, %r610, %r611;
	@%p24 bra 	$L__BB9_136;
	setp.lt.s32 	%p25, %r611, %r610;
	setp.lt.s64 	%p26, %rd295, %rd296;
	or.pred  	%p27, %p25, %p26;
	selp.b32 	%r611, %r610, %r611, %p27;
	selp.b64 	%rd296, %rd295, %rd296, %p27;
$L__BB9_136:
	setp.lt.s32 	%p28, %r611, %r627;
	@%p28 bra 	$L__BB9_138;
	setp.lt.s32 	%p29, %r627, %r611;
	setp.lt.s64 	%p30, %rd296, %rd311;
	or.pred  	%p31, %p29, %p30;
	selp.b32 	%r627, %r611, %r627, %p31;
	selp.b64 	%rd311, %rd296, %rd311, %p31;
$L__BB9_138:
	setp.ne.s32 	%p32, %r112, 0;
	bar.sync 	0;
	@%p32 bra 	$L__BB9_140;
	atom.global.add.u64 	%rd218, [%rd1+8], 1280;
	add.s64 	%rd219, %rd218, %rd5;
	st.shared.u64 	[_ZN6thrust24THRUST_300001_SM_1000_NS8cuda_cub4core6detail5shmemE+152], %rd219;
$L__BB9_140:
	bar.sync 	0;
	ld.shared.u64 	%rd299, [_ZN6thrust24THRUST_300001_SM_1000_NS8cuda_cub4core6detail5shmemE+152];
	add.s64 	%rd220, %rd299, 1280;
	setp.le.s64 	%p33, %rd220, %rd198;
	mov.u32 	%r607, %r627;
	mov.u64 	%rd292, %rd311;
	@%p33 bra 	$L__BB9_128;
$L__BB9_141:
	setp.le.s64 	%p34, %rd198, %rd299;
	@%p34 bra 	$L__BB9_164;
	cvt.u32.u64 	%r215, %rd299;
	cvt.u32.u64 	%r216, %rd198;
	sub.s32 	%r134, %r216, %r215;
	setp.ge.s32 	%p35, %r112, %r134;
	@%p35 bra 	$L__BB9_164;
	cvta.to.global.u64 	%rd132, %rd195;
	not.b32 	%r219, %r112;
	add.s32 	%r220, %r219, %r216;
	sub.s32 	%r135, %r220, %r215;
	and.b32  	%r222, %r135, 768;
	setp.eq.s32 	%p36, %r222, 768;
	mov.u32 	%r618, %r112;
	@%p36 bra 	$L__BB9_149;
	add.s64 	%rd222, %rd299, %rd105;
	add.s64 	%rd301, %rd222, %rd196;
	shl.b64 	%rd223, %rd222, 2;
	add.s64 	%rd300, %rd132, %rd223;
	shr.u32 	%r223, %r135, 8;
	add.s32 	%r224, %r223, 1;
	and.b32  	%r225, %r224, 3;
	neg.s32 	%r614, %r225;
	mov.u32 	%r618, %r112;
$L__BB9_145:
	.pragma "nounroll";
	mov.u64 	%rd137, %rd311;
	mov.u32 	%r139, %r627;
	ld.global.u32 	%r140, [%rd300];
	setp.lt.s32 	%p37, %r139, %r140;
	mov.u32 	%r627, %r140;
	mov.u64 	%rd311, %rd301;
	@%p37 bra 	$L__BB9_148;
	setp.lt.s32 	%p38, %r140, %r139;
	mov.u32 	%r627, %r139;
	mov.u64 	%rd311, %rd137;
	@%p38 bra 	$L__BB9_148;
	setp.lt.s64 	%p39, %rd137, %rd301;
	selp.b32 	%r627, %r139, %r140, %p39;
	min.s64 	%rd311, %rd137, %rd301;
$L__BB9_148:
	add.s32 	%r618, %r618, 256;
	add.s64 	%rd301, %rd301, 256;
	add.s64 	%rd300, %rd300, 1024;
	add.s32 	%r614, %r614, 1;
	setp.ne.s32 	%p40, %r614, 0;
	@%p40 bra 	$L__BB9_145;
$L__BB9_149:
	setp.lt.u32 	%p41, %r135, 768;
	@%p41 bra 	$L__BB9_164;
	add.s32 	%r621, %r618, 512;
$L__BB9_151:
	mov.u32 	%r149, %r621;
	add.s32 	%r226, %r149, -512;
	cvt.u64.u32 	%rd224, %r226;
	add.s64 	%rd225, %rd299, %rd224;
	shl.b64 	%rd226, %rd225, 2;
	add.s64 	%rd145, %rd132, %rd226;
	add.s64 	%rd146, %rd225, %rd196;
	ld.global.u32 	%r151, [%rd145];
	setp.lt.s32 	%p42, %r627, %r151;
	mov.u32 	%r623, %r151;
	mov.u64 	%rd307, %rd146;
	@%p42 bra 	$L__BB9_154;
	setp.lt.s32 	%p43, %r151, %r627;
	mov.u32 	%r623, %r627;
	mov.u64 	%rd307, %rd311;
	@%p43 bra 	$L__BB9_154;
	setp.lt.s64 	%p44, %rd311, %rd146;
	selp.b32 	%r623, %r627, %r151, %p44;
	min.s64 	%rd307, %rd311, %rd146;
$L__BB9_154:
	add.s32 	%r227, %r149, -256;
	cvt.u64.u32 	%rd227, %r227;
	add.s64 	%rd228, %rd299, %rd227;
	add.s64 	%rd149, %rd228, %rd196;
	ld.global.u32 	%r154, [%rd145+1024];
	setp.lt.s32 	%p45, %r623, %r154;
	mov.u32 	%r624, %r154;
	mov.u64 	%rd308, %rd149;
	@%p45 bra 	$L__BB9_157;
	setp.lt.s32 	%p46, %r154, %r623;
	mov.u32 	%r624, %r623;
	mov.u64 	%rd308, %rd307;
	@%p46 bra 	$L__BB9_157;
	setp.lt.s64 	%p47, %rd307, %rd149;
	selp.b32 	%r624, %r623, %r154, %p47;
	min.s64 	%rd308, %rd307, %rd149;
$L__BB9_157:
	cvt.u64.u32 	%rd229, %r149;
	add.s64 	%rd230, %rd299, %rd229;
	add.s64 	%rd152, %rd230, %rd196;
	ld.global.u32 	%r157, [%rd145+2048];
	setp.lt.s32 	%p48, %r624, %r157;
	mov.u32 	%r625, %r157;
	mov.u64 	%rd309, %rd152;
	@%p48 bra 	$L__BB9_160;
	setp.lt.s32 	%p49, %r157, %r624;
	mov.u32 	%r625, %r624;
	mov.u64 	%rd309, %rd308;
	@%p49 bra 	$L__BB9_160;
	setp.lt.s64 	%p50, %rd308, %rd152;
	selp.b32 	%r625, %r624, %r157, %p50;
	min.s64 	%rd309, %rd308, %rd152;
$L__BB9_160:
	add.s32 	%r228, %r149, 256;
	cvt.u64.u32 	%rd231, %r228;
	add.s64 	%rd232, %rd299, %rd231;
	add.s64 	%rd155, %rd232, %rd196;
	ld.global.u32 	%r160, [%rd145+3072];
	setp.lt.s32 	%p51, %r625, %r160;
	mov.u32 	%r627, %r160;
	mov.u64 	%rd311, %rd155;
	@%p51 bra 	$L__BB9_163;
	setp.lt.s32 	%p52, %r160, %r625;
	mov.u32 	%r627, %r625;
	mov.u64 	%rd311, %rd309;
	@%p52 bra 	$L__BB9_163;
	setp.lt.s64 	%p53, %rd309, %rd155;
	selp.b32 	%r627, %r625, %r160, %p53;
	min.s64 	%rd311, %rd309, %rd155;
$L__BB9_163:
	add.s32 	%r621, %r149, 1024;
	add.s32 	%r229, %r149, 512;
	setp.lt.s32 	%p54, %r229, %r134;
	@%p54 bra 	$L__BB9_151;
$L__BB9_164:
	// begin inline asm
	mov.u32 %r230, %laneid;
	// end inline asm
	mov.b32 	%r248, 1;
	mov.b32 	%r249, 31;
	mov.b32 	%r250, -1;
	// begin inline asm
	shfl.sync.down.b32 %r231, %r627, %r248, %r249, %r250;
	// end inline asm
	// begin inline asm
	shfl.sync.down.b32 %r236, %r237, %r248, %r249, %r250;
	// end inline asm
	mov.b64 	{%r242, %r247}, %rd311;
	// begin inline asm
	shfl.sync.down.b32 %r241, %r242, %r248, %r249, %r250;
	// end inline asm
	// begin inline asm
	shfl.sync.down.b32 %r246, %r247, %r248, %r249, %r250;
	// end inline asm
	mov.b64 	%rd159, {%r241, %r246};
	setp.gt.s32 	%p55, %r230, 30;
	mov.u32 	%r628, %r627;
	mov.u64 	%rd312, %rd311;
	@%p55 bra 	$L__BB9_168;
	setp.lt.s32 	%p56, %r627, %r231;
	mov.u32 	%r628, %r231;
	mov.u64 	%rd312, %rd159;
	@%p56 bra 	$L__BB9_168;
	setp.lt.s32 	%p57, %r231, %r627;
	mov.u32 	%r628, %r627;
	mov.u64 	%rd312, %rd311;
	@%p57 bra 	$L__BB9_168;
	setp.lt.s64 	%p58, %rd311, %rd159;
	selp.b32 	%r628, %r627, %r231, %p58;
	min.s64 	%rd312, %rd311, %rd159;
$L__BB9_168:
	mov.b32 	%r268, 2;
	mov.b32 	%r269, 31;
	mov.b32 	%r270, -1;
	// begin inline asm
	shfl.sync.down.b32 %r251, %r628, %r268, %r269, %r270;
	// end inline asm
	// begin inline asm
	shfl.sync.down.b32 %r256, %r257, %r268, %r269, %r270;
	// end inline asm
	mov.b64 	{%r262, %r267}, %rd312;
	// begin inline asm
	shfl.sync.down.b32 %r261, %r262, %r268, %r269, %r270;
	// end inline asm
	// begin inline asm
	shfl.sync.down.b32 %r266, %r267, %r268, %r269, %r270;
	// end inline asm
	mov.b64 	%rd162, {%r261, %r266};
	setp.gt.s32 	%p59, %r230, 29;
	mov.u32 	%r629, %r628;
	mov.u64 	%rd313, %rd312;
	@%p59 bra 	$L__BB9_172;
	setp.lt.s32 	%p60, %r628, %r251;
	mov.u32 	%r629, %r251;
	mov.u64 	%rd313, %rd162;
	@%p60 bra 	$L__BB9_172;
	setp.lt.s32 	%p61, %r251, %r628;
	mov.u32 	%r629, %r628;
	mov.u64 	%rd313, %rd312;
	@%p61 bra 	$L__BB9_172;
	setp.lt.s64 	%p62, %rd312, %rd162;
	selp.b32 	%r629, %r628, %r251, %p62;
	min.s64 	%rd313, %rd312, %rd162;
$L__BB9_172:
	mov.b32 	%r288, 4;
	mov.b32 	%r289, 31;
	mov.b32 	%r290, -1;
	// begin inline asm
	shfl.sync.down.b32 %r271, %r629, %r288, %r289, %r290;
	// end inline asm
	// begin inline asm
	shfl.sync.down.b32 %r276, %r277, %r288, %r289, %r290;
	// end inline asm
	mov.b64 	{%r282, %r287}, %rd313;
	// begin inline asm
	shfl.sync.down.b32 %r281, %r282, %r288, %r289, %r290;
	// end inline asm
	// begin inline asm
	shfl.sync.down.b32 %r286, %r287, %r288, %r289, %r290;
	// end inline asm
	mov.b64 	%rd165, {%r281, %r286};
	setp.gt.s32 	%p63, %r230, 27;
	mov.u32 	%r630, %r629;
	mov.u64 	%rd314, %rd313;
	@%p63 bra 	$L__BB9_176;
	setp.lt.s32 	%p64, %r629, %r271;
	mov.u32 	%r630, %r271;
	mov.u64 	%rd314, %rd165;
	@%p64 bra 	$L__BB9_176;
	setp.lt.s32 	%p65, %r271, %r629;
	mov.u32 	%r630, %r629;
	mov.u64 	%rd314, %rd313;
	@%p65 bra 	$L__BB9_176;
	setp.lt.s64 	%p66, %rd313, %rd165;
	selp.b32 	%r630, %r629, %r271, %p66;
	min.s64 	%rd314, %rd313, %rd165;
$L__BB9_176:
	mov.b32 	%r308, 8;
	mov.b32 	%r309, 31;
	mov.b32 	%r310, -1;
	// begin inline asm
	shfl.sync.down.b32 %r291, %r630, %r308, %r309, %r310;
	// end inline asm
	// begin inline asm
	shfl.sync.down.b32 %r296, %r297, %r308, %r309, %r310;
	// end inline asm
	mov.b64 	{%r302, %r307}, %rd314;
	// begin inline asm
	shfl.sync.down.b32 %r301, %r302, %r308, %r309, %r310;
	// end inline asm
	// begin inline asm
	shfl.sync.down.b32 %r306, %r307, %r308, %r309, %r310;
	// end inline asm
	mov.b64 	%rd168, {%r301, %r306};
	setp.gt.s32 	%p67, %r230, 23;
	mov.u32 	%r631, %r630;
	mov.u64 	%rd315, %rd314;
	@%p67 bra 	$L__BB9_180;
	setp.lt.s32 	%p68, %r630, %r291;
	mov.u32 	%r631, %r291;
	mov.u64 	%rd315, %rd168;
	@%p68 bra 	$L__BB9_180;
	setp.lt.s32 	%p69, %r291, %r630;
	mov.u32 	%r631, %r630;
	mov.u64 	%rd315, %rd314;
	@%p69 bra 	$L__BB9_180;
	setp.lt.s64 	%p70, %rd314, %rd168;
	selp.b32 	%r631, %r630, %r291, %p70;
	min.s64 	%rd315, %rd314, %rd168;
$L__BB9_180:
	mov.b32 	%r328, 16;
	mov.b32 	%r329, 31;
	mov.b32 	%r330, -1;
	// begin inline asm
	shfl.sync.down.b32 %r311, %r631, %r328, %r329, %r330;
	// end inline asm
	// begin inline asm
	shfl.sync.down.b32 %r316, %r317, %r328, %r329, %r330;
	// end inline asm
	mov.b64 	{%r322, %r327}, %rd315;
	// begin inline asm
	shfl.sync.down.b32 %r321, %r322, %r328, %r329, %r330;
	// end inline asm
	// begin inline asm
	shfl.sync.down.b32 %r326, %r327, %r328, %r329, %r330;
	// end inline asm
	mov.b64 	%rd171, {%r321, %r326};
	setp.gt.s32 	%p71, %r230, 15;
	mov.u32 	%r639, %r631;
	mov.u64 	%rd323, %rd315;
	@%p71 bra 	$L__BB9_184;
	setp.lt.s32 	%p72, %r631, %r311;
	mov.u32 	%r639, %r311;
	mov.u64 	%rd323, %rd171;
	@%p72 bra 	$L__BB9_184;
	setp.lt.s32 	%p73, %r311, %r631;
	mov.u32 	%r639, %r631;
	mov.u64 	%rd323, %rd315;
	@%p73 bra 	$L__BB9_184;
	setp.lt.s64 	%p74, %rd315, %rd171;
	selp.b32 	%r639, %r631, %r311, %p74;
	min.s64 	%rd323, %rd315, %rd171;
$L__BB9_184:
	setp.ne.s32 	%p75, %r230, 0;
	@%p75 bra 	$L__BB9_186;
	shr.u32 	%r331, %r112, 1;
	and.b32  	%r332, %r331, 496;
	mov.u32 	%r333, _ZN6thrust24THRUST_300001_SM_1000_NS8cuda_cub4core6detail5shmemE;
	add.s32 	%r334, %r333, %r332;
	st.shared.u32 	[%r334+8], %r639;
	st.shared.u64 	[%r334+16], %rd323;
$L__BB9_186:
	bar.sync 	0;
	setp.ne.s32 	%p76, %r112, 0;
	@%p76 bra 	$L__BB9_208;
	ld.shared.u32 	%r181, [_ZN6thrust24THRUST_300001_SM_1000_NS8cuda_cub4core6detail5shmemE+24];
	ld.shared.u64 	%rd174, [_ZN6thrust24THRUST_300001_SM_1000_NS8cuda_cub4core6detail5shmemE+32];
	setp.lt.s32 	%p77, %r639, %r181;
	mov.u32 	%r633, %r181;
	mov.u64 	%rd317, %rd174;
	@%p77 bra 	$L__BB9_190;
	setp.lt.s32 	%p78, %r181, %r639;
	mov.u32 	%r633, %r639;
	mov.u64 	%rd317, %rd323;
	@%p78 bra 	$L__BB9_190;
	setp.lt.s64 	%p79, %rd323, %rd174;
	selp.b32 	%r633, %r639, %r181, %p79;
	min.s64 	%rd317, %rd323, %rd174;
$L__BB9_190:
	ld.shared.u32 	%r184, [_ZN6thrust24THRUST_300001_SM_1000_NS8cuda_cub4core6detail5shmemE+40];
	ld.shared.u64 	%rd177, [_ZN6thrust24THRUST_300001_SM_1000_NS8cuda_cub4core6detail5shmemE+48];
	setp.lt.s32 	%p80, %r633, %r184;
	mov.u32 	%r634, %r184;
	mov.u64 	%rd318, %rd177;
	@%p80 bra 	$L__BB9_193;
	setp.lt.s32 	%p81, %r184, %r633;
	mov.u32 	%r634, %r633;
	mov.u64 	%rd318, %rd317;
	@%p81 bra 	$L__BB9_193;
	setp.lt.s64 	%p82, %rd317, %rd177;
	selp.b32 	%r634, %r633, %r184, %p82;
	min.s64 	%rd318, %rd317, %rd177;
$L__BB9_193:
	ld.shared.u32 	%r187, [_ZN6thrust24THRUST_300001_SM_1000_NS8cuda_cub4core6detail5shmemE+56];
	ld.shared.u64 	%rd180, [_ZN6thrust24THRUST_300001_SM_1000_NS8cuda_cub4core6detail5shmemE+64];
	setp.lt.s32 	%p83, %r634, %r187;
	mov.u32 	%r635, %r187;
	mov.u64 	%rd319, %rd180;
	@%p83 bra 	$L__BB9_196;
	setp.lt.s32 	%p84, %r187, %r634;
	mov.u32 	%r635, %r634;
	mov.u64 	%rd319, %rd318;
	@%p84 bra 	$L__BB9_196;
	setp.lt.s64 	%p85, %rd318, %rd180;
	selp.b32 	%r635, %r634, %r187, %p85;
	min.s64 	%rd319, %rd318, %rd180;
$L__BB9_196:
	ld.shared.u32 	%r190, [_ZN6thrust24THRUST_300001_SM_1000_NS8cuda_cub4core6detail5shmemE+72];
	ld.shared.u64 	%rd183, [_ZN6thrust24THRUST_300001_SM_1000_NS8cuda_cub4core6detail5shmemE+80];
	setp.lt.s32 	%p86, %r635, %r190;
	mov.u32 	%r636, %r190;
	mov.u64 	%rd320, %rd183;
	@%p86 bra 	$L__BB9_199;
	setp.lt.s32 	%p87, %r190, %r635;
	mov.u32 	%r636, %r635;
	mov.u64 	%rd320, %rd319;
	@%p87 bra 	$L__BB9_199;
	setp.lt.s64 	%p88, %rd319, %rd183;
	selp.b32 	%r636, %r635, %r190, %p88;
	min.s64 	%rd320, %rd319, %rd183;
$L__BB9_199:
	ld.shared.u32 	%r193, [_ZN6thrust24THRUST_300001_SM_1000_NS8cuda_cub4core6detail5shmemE+88];
	ld.shared.u64 	%rd186, [_ZN6thrust24THRUST_300001_SM_1000_NS8cuda_cub4core6detail5shmemE+96];
	setp.lt.s32 	%p89, %r636, %r193;
	mov.u32 	%r637, %r193;
	mov.u64 	%rd321, %rd186;
	@%p89 bra 	$L__BB9_202;
	setp.lt.s32 	%p90, %r193, %r636;
	mov.u32 	%r637, %r636;
	mov.u64 	%rd321, %rd320;
	@%p90 bra 	$L__BB9_202;
	setp.lt.s64 	%p91, %rd320, %rd186;
	selp.b32 	%r637, %r636, %r193, %p91;
	min.s64 	%rd321, %rd320, %rd186;
$L__BB9_202:
	ld.shared.u32 	%r196, [_ZN6thrust24THRUST_300001_SM_1000_NS8cuda_cub4core6detail5shmemE+104];
	ld.shared.u64 	%rd189, [_ZN6thrust24THRUST_300001_SM_1000_NS8cuda_cub4core6detail5shmemE+112];
	setp.lt.s32 	%p92, %r637, %r196;
	mov.u32 	%r638, %r196;
	mov.u64 	%rd322, %rd189;
	@%p92 bra 	$L__BB9_205;
	setp.lt.s32 	%p93, %r196, %r637;
	mov.u32 	%r638, %r637;
	mov.u64 	%rd322, %rd321;
	@%p93 bra 	$L__BB9_205;
	setp.lt.s64 	%p94, %rd321, %rd189;
	selp.b32 	%r638, %r637, %r196, %p94;
	min.s64 	%rd322, %rd321, %rd189;
$L__BB9_205:
	ld.shared.u32 	%r199, [_ZN6thrust24THRUST_300001_SM_1000_NS8cuda_cub4core6detail5shmemE+120];
	ld.shared.u64 	%rd192, [_ZN6thrust24THRUST_300001_SM_1000_NS8cuda_cub4core6detail5shmemE+128];
	setp.lt.s32 	%p95, %r638, %r199;
	mov.u32 	%r639, %r199;
	mov.u64 	%rd323, %rd192;
	@%p95 bra 	$L__BB9_208;
	setp.lt.s32 	%p96, %r199, %r638;
	mov.u32 	%r639, %r638;
	mov.u64 	%rd323, %rd322;
	@%p96 bra 	$L__BB9_208;
	setp.lt.s64 	%p97, %rd322, %rd192;
	selp.b32 	%r639, %r638, %r199, %p97;
	min.s64 	%rd323, %rd322, %rd192;
$L__BB9_208:
	mov.u32 	%r567, %tid.x;
	setp.ne.s32 	%p214, %r567, 0;
	@%p214 bra 	$L__BB9_210;
	ld.param.u64 	%rd254, [_ZN6thrust24THRUST_300001_SM_1000_NS8cuda_cub4core6detail13_kernel_agentINS1_8__reduce11ReduceAgentINS0_12zip_iteratorIN4cuda3std3__45tupleIJNS0_10device_ptrIiEENS0_17counting_iteratorIlNS0_11use_defaultESF_SF_EEEEEEEPNSB_IJilEEESJ_lNS1_9__extrema9arg_max_fIilNSA_4lessIiEEEEEEJSI_SK_lN3cub18CUB_300001_SM_100013GridEvenShareIlEENSS_9GridQueueIyEESP_EEEvDpT0__param_1];
	cvta.to.global.u64 	%rd251, %rd254;
	mul.wide.u32 	%rd252, %r1, 16;
	add.s64 	%rd253, %rd251, %rd252;
	st.global.u32 	[%rd253], %r639;
	st.global.u64 	[%rd253+8], %rd323;
$L__BB9_210:
	ret;

}
	// .globl	_ZN6thrust24THRUST_300001_SM_1000_NS8cuda_cub4core6detail13_kernel_agentINS1_8__reduce10DrainAgentIlEEJN3cub18CUB_300001_SM_10009GridQueueIyEElEEEvDpT0_
.visible .entry _ZN6thrust24THRUST_300001_SM_1000_NS8cuda_cub4core6detail13_kernel_agentINS1_8__reduce10DrainAgentIlEEJN3cub18CUB_300001_SM_10009GridQueueIyEElEEEvDpT0_(
	.param .align 8 .b8 _ZN6thrust24THRUST_300001_SM_1000_NS8cuda_cub4core6detail13_kernel_agentINS1_8__reduce10DrainAgentIlEEJN3cub18CUB_300001_SM_10009GridQueueIyEElEEEvDpT0__param_0[8],
	.param .u64 _ZN6thrust24THRUST_300001_SM_1000_NS8cuda_cub4core6detail13_kernel_agentINS1_8__reduce10DrainAgentIlEEJN3cub18CUB_300001_SM_10009GridQueueIyEElEEEvDpT0__param_1
)
.maxntid 1
{
	.reg .b64 	%rd<5>;

	ld.param.u64 	%rd1, [_ZN6thrust24THRUST_300001_SM_1000_NS8cuda_cub4core6detail13_kernel_agentINS1_8__reduce10DrainAgentIlEEJN3cub18CUB_300001_SM_10009GridQueueIyEElEEEvDpT0__param_0];
	ld.param.u64 	%rd2, [_ZN6thrust24THRUST_300001_SM_1000_NS8cuda_cub4core6detail13_kernel_agentINS1_8__reduce10DrainAgentIlEEJN3cub18CUB_300001_SM_10009GridQueueIyEElEEEvDpT0__param_1];
	cvta.to.global.u64 	%rd3, %rd1;
	st.global.u64 	[%rd3], %rd2;
	mov.b64 	%rd4, 0;
	st.global.u64 	[%rd3+8], %rd4;
	ret;

}
	// .globl	_ZN6thrust24THRUST_300001_SM_1000_NS8cuda_cub4core6detail13_kernel_agentINS1_8__reduce11ReduceAgentIPN4cuda3std3__45tupleIJilEEESC_SB_lNS1_9__extrema9arg_max_fIilNS9_4lessIiEEEEEEJSC_SC_iSH_EEEvDpT0_
.visible .entry _ZN6thrust24THRUST_300001_SM_1000_NS8cuda_cub4core6detail13_kernel_agentINS1_8__reduce11ReduceAgentIPN4cuda3std3__45tupleIJilEEESC_SB_lNS1_9__extrema9arg_max_fIilNS9_4lessIiEEEEEEJSC_SC_iSH_EEEvDpT0_(
	.param .u64 .ptr .align 1 _ZN6thrust24THRUST_300001_SM_1000_NS8cuda_cub4core6detail13_kernel_agentINS1_8__reduce11ReduceAgentIPN4cuda3std3__45tupleIJilEEESC_SB_lNS1_9__extrema9arg_max_fIilNS9_4lessIiEEEEEEJSC_SC_iSH_EEEvDpT0__param_0,
	.param .u64 .ptr .align 1 _ZN6thrust24THRUST_300001_SM_1000_NS8cuda_cub4core6detail13_kernel_agentINS1_8__reduce11ReduceAgentIPN4cuda3std3__45tupleIJilEEESC_SB_lNS1_9__extrema9arg_max_fIilNS9_4lessIiEEEEEEJSC_SC_iSH_EEEvDpT0__param_1,
	.param .u32 _ZN6thrust24THRUST_300001_SM_1000_NS8cuda_cub4core6detail13_kernel_agentINS1_8__reduce11ReduceAgentIPN4cuda3std3__45tupleIJilEEESC_SB_lNS1_9__extrema9arg_max_fIilNS9_4lessIiEEEEEEJSC_SC_iSH_EEEvDpT0__param_2,
	.param .align 1 .b8 _ZN6thrust24THRUST_300001_SM_1000_NS8cuda_cub4core6detail13_kernel_agentINS1_8__reduce11ReduceAgentIPN4cuda3std3__45tupleIJilEEESC_SB_lNS1_9__extrema9arg_max_fIilNS9_4lessIiEEEEEEJSC_SC_iSH_EEEvDpT0__param_3[1]
)
.maxntid 256
{
	.reg .pred 	%p<264>;
	.reg .b32 	%r<666>;
	.reg .b64 	%rd<487>;

	ld.param.u32 	%r239, [_ZN6thrust24THRUST_300001_SM_1000_NS8cuda_cub4core6detail13_kernel_agentINS1_8__reduce11ReduceAgentIPN4cuda3std3__45tupleIJilEEESC_SB_lNS1_9__extrema9arg_max_fIilNS9_4lessIiEEEEEEJSC_SC_iSH_EEEvDpT0__param_2];
	cvt.s64.s32 	%rd1, %r239;
	setp.eq.s32 	%p1, %r239, 0;
	@%p1 bra 	$L__BB11_234;
	setp.gt.s32 	%p2, %r239, 1279;
	@%p2 bra 	$L__BB11_121;
	mov.u32 	%r1, %tid.x;
	setp.ge.s32 	%p147, %r1, %r239;
	mov.b32 	%r593, 0;
	mov.b64 	%rd410, 0;
	mov.u32 	%r585, %r1;
	@%p147 bra 	$L__BB11_4;
	ld.param.u64 	%rd396, [_ZN6thrust24THRUST_300001_SM_1000_NS8cuda_cub4core6detail13_kernel_agentINS1_8__reduce11ReduceAgentIPN4cuda3std3__45tupleIJilEEESC_SB_lNS1_9__extrema9arg_max_fIilNS9_4lessIiEEEEEEJSC_SC_iSH_EEEvDpT0__param_0];
	mul.wide.u32 	%rd366, %r1, 16;
	add.s64 	%rd363, %rd396, %rd366;
	// begin inline asm
	ld.global.nc.u64 %rd362, [%rd363];
	// end inline asm
	add.s64 	%rd365, %rd363, 8;
	// begin inline asm
	ld.global.nc.u64 %rd410, [%rd365];
	// end inline asm
	cvt.u32.u64 	%r593, %rd362;
	add.s32 	%r585, %r1, 256;
$L__BB11_4:
	setp.ge.s32 	%p148, %r585, %r239;
	@%p148 bra 	$L__BB11_25;
	not.b32 	%r355, %r585;
	add.s32 	%r6, %r239, %r355;
	and.b32  	%r356, %r6, 768;
	setp.eq.s32 	%p149, %r356, 768;
	@%p149 bra 	$L__BB11_11;
	ld.param.u64 	%rd397, [_ZN6thrust24THRUST_300001_SM_1000_NS8cuda_cub4core6detail13_kernel_agentINS1_8__reduce11ReduceAgentIPN4cuda3std3__45tupleIJilEEESC_SB_lNS1_9__extrema9arg_max_fIilNS9_4lessIiEEEEEEJSC_SC_iSH_EEEvDpT0__param_0];
	mul.wide.u32 	%rd368, %r585, 16;
	add.s64 	%rd401, %rd397, %rd368;
	shr.u32 	%r357, %r6, 8;
	add.s32 	%r358, %r357, 1;
	and.b32  	%r359, %r358, 3;
	neg.s32 	%r581, %r359;
$L__BB11_7:
	.pragma "nounroll";
	mov.u64 	%rd6, %rd410;
	mov.u32 	%r10, %r593;
	// begin inline asm
	ld.global.nc.u64 %rd369, [%rd401];
	// end inline asm
	add.s64 	%rd372, %rd401, 8;
	// begin inline asm
	ld.global.nc.u64 %rd371, [%rd372];
	// end inline asm
	cvt.u32.u64 	%r11, %rd369;
	setp.lt.s32 	%p150, %r10, %r11;
	mov.u64 	%rd410, %rd371;
	mov.u32 	%r593, %r11;
	@%p150 bra 	$L__BB11_10;
	setp.lt.s32 	%p151, %r11, %r10;
	mov.u64 	%rd410, %rd6;
	mov.u32 	%r593, %r10;
	@%p151 bra 	$L__BB11_10;
	setp.lt.s64 	%p152, %rd6, %rd371;
	min.s64 	%rd410, %rd6, %rd371;
	selp.b32 	%r593, %r10, %r11, %p152;
$L__BB11_10:
	add.s32 	%r585, %r585, 256;
	add.s64 	%rd401, %rd401, 4096;
	add.s32 	%r581, %r581, 1;
	setp.ne.s32 	%p153, %r581, 0;
	@%p153 bra 	$L__BB11_7;
$L__BB11_11:
	setp.lt.u32 	%p154, %r6, 768;
	@%p154 bra 	$L__BB11_25;
$L__BB11_12:
	ld.param.u64 	%rd398, [_ZN6thrust24THRUST_300001_SM_1000_NS8cuda_cub4core6detail13_kernel_agentINS1_8__reduce11ReduceAgentIPN4cuda3std3__45tupleIJilEEESC_SB_lNS1_9__extrema9arg_max_fIilNS9_4lessIiEEEEEEJSC_SC_iSH_EEEvDpT0__param_0];
	mul.wide.s32 	%rd377, %r585, 16;
	add.s64 	%rd374, %rd398, %rd377;
	// begin inline asm
	ld.global.nc.u64 %rd373, [%rd374];
	// end inline asm
	add.s64 	%rd376, %rd374, 8;
	// begin inline asm
	ld.global.nc.u64 %rd375, [%rd376];
	// end inline asm
	cvt.u32.u64 	%r21, %rd373;
	setp.lt.s32 	%p155, %r593, %r21;
	mov.u64 	%rd407, %rd375;
	mov.u32 	%r590, %r21;
	@%p155 bra 	$L__BB11_15;
	setp.lt.s32 	%p156, %r21, %r593;
	mov.u64 	%rd407, %rd410;
	mov.u32 	%r590, %r593;
	@%p156 bra 	$L__BB11_15;
	setp.lt.s64 	%p157, %rd410, %rd375;
	min.s64 	%rd407, %rd410, %rd375;
	selp.b32 	%r590, %r593, %r21, %p157;
$L__BB11_15:
	add.s64 	%rd379, %rd374, 4096;
	// begin inline asm
	ld.global.nc.u64 %rd378, [%rd379];
	// end inline asm
	add.s64 	%rd381, %rd374, 4104;
	// begin inline asm
	ld.global.nc.u64 %rd380, [%rd381];
	// end inline asm
	cvt.u32.u64 	%r24, %rd378;
	setp.lt.s32 	%p158, %r590, %r24;
	mov.u64 	%rd408, %rd380;
	mov.u32 	%r591, %r24;
	@%p158 bra 	$L__BB11_18;
	setp.lt.s32 	%p159, %r24, %r590;
	mov.u64 	%rd408, %rd407;
	mov.u32 	%r591, %r590;
	@%p159 bra 	$L__BB11_18;
	setp.lt.s64 	%p160, %rd407, %rd380;
	min.s64 	%rd408, %rd407, %rd380;
	selp.b32 	%r591, %r590, %r24, %p160;
$L__BB11_18:
	add.s64 	%rd383, %rd374, 8192;
	// begin inline asm
	ld.global.nc.u64 %rd382, [%rd383];
	// end inline asm
	add.s64 	%rd385, %rd374, 8200;
	// begin inline asm
	ld.global.nc.u64 %rd384, [%rd385];
	// end inline asm
	cvt.u32.u64 	%r27, %rd382;
	setp.lt.s32 	%p161, %r591, %r27;
	mov.u64 	%rd409, %rd384;
	mov.u32 	%r592, %r27;
	@%p161 bra 	$L__BB11_21;
	setp.lt.s32 	%p162, %r27, %r591;
	mov.u64 	%rd409, %rd408;
	mov.u32 	%r592, %r591;
	@%p162 bra 	$L__BB11_21;
	setp.lt.s64 	%p163, %rd408, %rd384;
	min.s64 	%rd409, %rd408, %rd384;
	selp.b32 	%r592, %r591, %r27, %p163;
$L__BB11_21:
	add.s64 	%rd387, %rd374, 12288;
	// begin inline asm
	ld.global.nc.u64 %rd386, [%rd387];
	// end inline asm
	add.s64 	%rd389, %rd374, 12296;
	// begin inline asm
	ld.global.nc.u64 %rd388, [%rd389];
	// end inline asm
	cvt.u32.u64 	%r30, %rd386;
	setp.lt.s32 	%p164, %r592, %r30;
	mov.u64 	%rd410, %rd388;
	mov.u32 	%r593, %r30;
	@%p164 bra 	$L__BB11_24;
	setp.lt.s32 	%p165, %r30, %r592;
	mov.u64 	%rd410, %rd409;
	mov.u32 	%r593, %r592;
	@%p165 bra 	$L__BB11_24;
	setp.lt.s64 	%p166, %rd409, %rd388;
	min.s64 	%rd410, %rd409, %rd388;
	selp.b32 	%r593, %r592, %r30, %p166;
$L__BB11_24:
	add.s32 	%r585, %r585, 1024;
	setp.lt.s32 	%p167, %r585, %r239;
	@%p167 bra 	$L__BB11_12;
$L__BB11_25:
	setp.lt.s32 	%p168, %r239, 256;
	@%p168 bra 	$L__BB11_70;
	// begin inline asm
	mov.u32 %r473, %laneid;
	// end inline asm
	mov.b32 	%r491, 1;
	mov.b32 	%r492, 31;
	mov.b32 	%r493, -1;
	// begin inline asm
	shfl.sync.down.b32 %r474, %r593, %r491, %r492, %r493;
	// end inline asm
	// begin inline asm
	shfl.sync.down.b32 %r479, %r480, %r491, %r492, %r493;
	// end inline asm
	mov.b64 	{%r485, %r490}, %rd410;
	// begin inline asm
	shfl.sync.down.b32 %r484, %r485, %r491, %r492, %r493;
	// end inline asm
	// begin inline asm
	shfl.sync.down.b32 %r489, %r490, %r491, %r492, %r493;
	// end inline asm
	mov.b64 	%rd28, {%r484, %r489};
	setp.gt.s32 	%p220, %r473, 30;
	mov.u64 	%rd412, %rd410;
	mov.u32 	%r595, %r593;
	@%p220 bra 	$L__BB11_30;
	setp.lt.s32 	%p221, %r593, %r474;
	mov.u64 	%rd412, %rd28;
	mov.u32 	%r595, %r474;
	@%p221 bra 	$L__BB11_30;
	setp.lt.s32 	%p222, %r474, %r593;
	mov.u64 	%rd412, %rd410;
	mov.u32 	%r595, %r593;
	@%p222 bra 	$L__BB11_30;
	setp.lt.s64 	%p223, %rd410, %rd28;
	min.s64 	%rd412, %rd410, %rd28;
	selp.b32 	%r595, %r593, %r474, %p223;
$L__BB11_30:
	mov.b32 	%r511, 2;
	mov.b32 	%r512, 31;
	mov.b32 	%r513, -1;
	// begin inline asm
	shfl.sync.down.b32 %r494, %r595, %r511, %r512, %r513;
	// end inline asm
	// begin inline asm
	shfl.sync.down.b32 %r499, %r500, %r511, %r512, %r513;
	// end inline asm
	mov.b64 	{%r505, %r510}, %rd412;
	// begin inline asm
	shfl.sync.down.b32 %r504, %r505, %r511, %r512, %r513;
	// end inline asm
	// begin inline asm
	shfl.sync.down.b32 %r509, %r510, %r511, %r512, %r513;
	// end inline asm
	mov.b64 	%rd31, {%r504, %r509};
	setp.gt.s32 	%p224, %r473, 29;
	mov.u64 	%rd413, %rd412;
	mov.u32 	%r596, %r595;
	@%p224 bra 	$L__BB11_34;
	setp.lt.s32 	%p225, %r595, %r494;
	mov.u64 	%rd413, %rd31;
	mov.u32 	%r596, %r494;
	@%p225 bra 	$L__BB11_34;
	setp.lt.s32 	%p226, %r494, %r595;
	mov.u64 	%rd413, %rd412;
	mov.u32 	%r596, %r595;
	@%p226 bra 	$L__BB11_34;
	setp.lt.s64 	%p227, %rd412, %rd31;
	min.s64 	%rd413, %rd412, %rd31;
	selp.b32 	%r596, %r595, %r494, %p227;
$L__BB11_34:
	mov.b32 	%r531, 4;
	mov.b32 	%r532, 31;
	mov.b32 	%r533, -1;
	// begin inline asm
	shfl.sync.down.b32 %r514, %r596, %r531, %r532, %r533;
	// end inline asm
	// begin inline asm
	shfl.sync.down.b32 %r519, %r520, %r531, %r532, %r533;
	// end inline asm
	mov.b64 	{%r525, %r530}, %rd413;
	// begin inline asm
	shfl.sync.down.b32 %r524, %r525, %r531, %r532, %r533;
	// end inline asm
	// begin inline asm
	shfl.sync.down.b32 %r529, %r530, %r531, %r532, %r533;
	// end inline asm
	mov.b64 	%rd34, {%r524, %r529};
	setp.gt.s32 	%p228, %r473, 27;
	mov.u64 	%rd414, %rd413;
	mov.u32 	%r597, %r596;
	@%p228 bra 	$L__BB11_38;
	setp.lt.s32 	%p229, %r596, %r514;
	mov.u64 	%rd414, %rd34;
	mov.u32 	%r597, %r514;
	@%p229 bra 	$L__BB11_38;
	setp.lt.s32 	%p230, %r514, %r596;
	mov.u64 	%rd414, %rd413;
	mov.u32 	%r597, %r596;
	@%p230 bra 	$L__BB11_38;
	setp.lt.s64 	%p231, %rd413, %rd34;
	min.s64 	%rd414, %rd413, %rd34;
	selp.b32 	%r597, %r596, %r514, %p231;
$L__BB11_38:
	mov.b32 	%r551, 8;
	mov.b32 	%r552, 31;
	mov.b32 	%r553, -1;
	// begin inline asm
	shfl.sync.down.b32 %r534, %r597, %r551, %r552, %r553;
	// end inline asm
	// begin inline asm
	shfl.sync.down.b32 %r539, %r540, %r551, %r552, %r553;
	// end inline asm
	mov.b64 	{%r545, %r550}, %rd414;
	// begin inline asm
	shfl.sync.down.b32 %r544, %r545, %r551, %r552, %r553;
	// end inline asm
	// begin inline asm
	shfl.sync.down.b32 %r549, %r550, %r551, %r552, %r553;
	// end inline asm
	mov.b64 	%rd37, {%r544, %r549};
	setp.gt.s32 	%p232, %r473, 23;
	mov.u64 	%rd415, %rd414;
	mov.u32 	%r598, %r597;
	@%p232 bra 	$L__BB11_42;
	setp.lt.s32 	%p233, %r597, %r534;
	mov.u64 	%rd415, %rd37;
	mov.u32 	%r598, %r534;
	@%p233 bra 	$L__BB11_42;
	setp.lt.s32 	%p234, %r534, %r597;
	mov.u64 	%rd415, %rd414;
	mov.u32 	%r598, %r597;
	@%p234 bra 	$L__BB11_42;
	setp.lt.s64 	%p235, %rd414, %rd37;
	min.s64 	%rd415, %rd414, %rd37;
	selp.b32 	%r598, %r597, %r534, %p235;
$L__BB11_42:
	mov.b32 	%r571, 16;
	mov.b32 	%r572, 31;
	mov.b32 	%r573, -1;
	// begin inline asm
	shfl.sync.down.b32 %r554, %r598, %r571, %r572, %r573;
	// end inline asm
	// begin inline asm
	shfl.sync.down.b32 %r559, %r560, %r571, %r572, %r573;
	// end inline asm
	mov.b64 	{%r565, %r570}, %rd415;
	// begin inline asm
	shfl.sync.down.b32 %r564, %r565, %r571, %r572, %r573;
	// end inline asm
	// begin inline asm
	shfl.sync.down.b32 %r569, %r570, %r571, %r572, %r573;
	// end inline asm
	mov.b64 	%rd40, {%r564, %r569};
	setp.gt.s32 	%p236, %r473, 15;
	mov.u64 	%rd486, %rd415;
	mov.u32 	%r665, %r598;
	@%p236 bra 	$L__BB11_46;
	setp.lt.s32 	%p237, %r598, %r554;
	mov.u64 	%rd486, %rd40;
	mov.u32 	%r665, %r554;
	@%p237 bra 	$L__BB11_46;
	setp.lt.s32 	%p238, %r554, %r598;
	mov.u64 	%rd486, %rd415;
	mov.u32 	%r665, %r598;
	@%p238 bra 	$L__BB11_46;
	setp.lt.s64 	%p239, %rd415, %rd40;
	min.s64 	%rd486, %rd415, %rd40;
	selp.b32 	%r665, %r598, %r554, %p239;
$L__BB11_46:
	setp.ne.s32 	%p240, %r473, 0;
	@%p240 bra 	$L__BB11_48;
	shr.u32 	%r574, %r1, 1;
	and.b32  	%r575, %r574, 496;
	mov.u32 	%r576, _ZN6thrust24THRUST_300001_SM_1000_NS8cuda_cub4core6detail5shmemE;
	add.s32 	%r577, %r576, %r575;
	st.shared.u32 	[%r577+8], %r665;
	st.shared.u64 	[%r577+16], %rd486;
$L__BB11_48:
	bar.sync 	0;
	setp.ne.s32 	%p241, %r1, 0;
	@%p241 bra 	$L__BB11_232;
	ld.shared.u32 	%r51, [_ZN6thrust24THRUST_300001_SM_1000_NS8cuda_cub4core6detail5shmemE+24];
	ld.shared.u64 	%rd43, [_ZN6thrust24THRUST_300001_SM_1000_NS8cuda_cub4core6detail5shmemE+32];
	setp.lt.s32 	%p242, %r665, %r51;
	mov.u64 	%rd417, %rd43;
	mov.u32 	%r600, %r51;
	@%p242 bra 	$L__BB11_52;
	setp.lt.s32 	%p243, %r51, %r665;
	mov.u64 	%rd417, %rd486;
	mov.u32 	%r600, %r665;
	@%p243 bra 	$L__BB11_52;
	setp.lt.s64 	%p244, %rd486, %rd43;
	min.s64 	%rd417, %rd486, %rd43;
	selp.b32 	%r600, %r665, %r51, %p244;
$L__BB11_52:
	ld.shared.u32 	%r54, [_ZN6thrust24THRUST_300001_SM_1000_NS8cuda_cub4core6detail5shmemE+40];
	ld.shared.u64 	%rd46, [_ZN6thrust24THRUST_300001_SM_1000_NS8cuda_cub4core6detail5shmemE+48];
	setp.lt.s32 	%p245, %r600, %r54;
	mov.u64 	%rd418, %rd46;
	mov.u32 	%r601, %r54;
	@%p245 bra 	$L__BB11_55;
	setp.lt.s32 	%p246, %r54, %r600;
	mov.u64 	%rd418, %rd417;
	mov.u32 	%r601, %r600;
	@%p246 bra 	$L__BB11_55;
	setp.lt.s64 	%p247, %rd417, %rd46;
	min.s64 	%rd418, %rd417, %rd46;
	selp.b32 	%r601, %r600, %r54, %p247;
$L__BB11_55:
	ld.shared.u32 	%r57, [_ZN6thrust24THRUST_300001_SM_1000_NS8cuda_cub4core6detail5shmemE+56];
	ld.shared.u64 	%rd49, [_ZN6thrust24THRUST_300001_SM_1000_NS8cuda_cub4core6detail5shmemE+64];
	setp.lt.s32 	%p248, %r601, %r57;
	mov.u64 	%rd419, %rd49;
	mov.u32 	%r602, %r57;
	@%p248 bra 	$L__BB11_58;
	setp.lt.s32 	%p249, %r57, %r601;
	mov.u64 	%rd419, %rd418;
	mov.u32 	%r602, %r601;
	@%p249 bra 	$L__BB11_58;
	setp.lt.s64 	%p250, %rd418, %rd49;
	min.s64 	%rd419, %rd418, %rd49;
	selp.b32 	%r602, %r601, %r57, %p250;
$L__BB11_58:
	ld.shared.u32 	%r60, [_ZN6thrust24THRUST_300001_SM_1000_NS8cuda_cub4core6detail5shmemE+72];
	ld.shared.u64 	%rd52, [_ZN6thrust24THRUST_300001_SM_1000_NS8cuda_cub4core6detail5shmemE+80];
	setp.lt.s32 	%p251, %r602, %r60;
	mov.u64 	%rd420, %rd52;
	mov.u32 	%r603, %r60;
	@%p251 bra 	$L__BB11_61;
	setp.lt.s32 	%p252, %r60, %r602;
	mov.u64 	%rd420, %rd419;
	mov.u32 	%r603, %r602;
	@%p252 bra 	$L__BB11_61;
	setp.lt.s64 	%p253, %rd419, %rd52;
	min.s64 	%rd420, %rd419, %rd52;
	selp.b32 	%r603, %r602, %r60, %p253;
$L__BB11_61:
	ld.shared.u32 	%r63, [_ZN6thrust24THRUST_300001_SM_1000_NS8cuda_cub4core6detail5shmemE+88];
	ld.shared.u64 	%rd55, [_ZN6thrust24THRUST_300001_SM_1000_NS8cuda_cub4core6detail5shmemE+96];
	setp.lt.s32 	%p254, %r603, %r63;
	mov.u64 	%rd421, %rd55;
	mov.u32 	%r604, %r63;
	@%p254 bra 	$L__BB11_64;
	setp.lt.s32 	%p255, %r63, %r603;
	mov.u64 	%rd421, %rd420;
	mov.u32 	%r604, %r603;
	@%p255 bra 	$L__BB11_64;
	setp.lt.s64 	%p256, %rd420, %rd55;
	min.s64 	%rd421, %rd420, %rd55;
	selp.b32 	%r604, %r603, %r63, %p256;
$L__BB11_64:
	ld.shared.u32 	%r66, [_ZN6thrust24THRUST_300001_SM_1000_NS8cuda_cub4core6detail5shmemE+104];
	ld.shared.u64 	%rd58, [_ZN6thrust24THRUST_300001_SM_1000_NS8cuda_cub4core6detail5shmemE+112];
	setp.lt.s32 	%p257, %r604, %r66;
	mov.u64 	%rd422, %rd58;
	mov.u32 	%r605, %r66;
	@%p257 bra 	$L__BB11_67;
	setp.lt.s32 	%p258, %r66, %r604;
	mov.u64 	%rd422, %rd421;
	mov.u32 	%r605, %r604;
	@%p258 bra 	$L__BB11_67;
	setp.lt.s64 	%p259, %rd421, %rd58;
	min.s64 	%rd422, %rd421, %rd58;
	selp.b32 	%r605, %r604, %r66, %p259;
$L__BB11_67:
	ld.shared.u32 	%r69, [_ZN6thrust24THRUST_300001_SM_1000_NS8cuda_cub4core6detail5shmemE+120];
	ld.shared.u64 	%rd61, [_ZN6thrust24THRUST_300001_SM_1000_NS8cuda_cub4core6detail5shmemE+128];
	setp.lt.s32 	%p260, %r605, %r69;
	mov.u32 	%r665, %r69;
	mov.u64 	%rd486, %rd61;
	@%p260 bra 	$L__BB11_232;
	setp.lt.s32 	%p261, %r69, %r605;
	mov.u32 	%r665, %r605;
	mov.u64 	%rd486, %rd422;
	@%p261 bra 	$L__BB11_232;
	setp.lt.s64 	%p262, %rd422, %rd61;
	min.s64 	%rd486, %rd422, %rd61;
	selp.b32 	%r665, %r605, %r69, %p262;
	bra.uni 	$L__BB11_232;
$L__BB11_70:
	// begin inline asm
	mov.u32 %r360, %laneid;
	// end inline asm
	and.b32  	%r381, %r1, 992;
	add.s32 	%r382, %r381, 32;
	setp.gt.s32 	%p169, %r382, %r239;
	not.b32 	%r383, %r381;
	add.s32 	%r384, %r239, %r383;
	selp.b32 	%r379, %r384, 31, %p169;
	mov.b32 	%r378, 1;
	mov.b32 	%r380, -1;
	// begin inline asm
	shfl.sync.down.b32 %r361, %r593, %r378, %r379, %r380;
	// end inline asm
	// begin inline asm
	shfl.sync.down.b32 %r366, %r367, %r378, %r379, %r380;
	// end inline asm
	mov.b64 	{%r372, %r377}, %rd410;
	// begin inline asm
	shfl.sync.down.b32 %r371, %r372, %r378, %r379, %r380;
	// end inline asm
	// begin inline asm
	shfl.sync.down.b32 %r376, %r377, %r378, %r379, %r380;
	// end inline asm
	mov.b64 	%rd63, {%r371, %r376};
	setp.ge.s32 	%p170, %r360, %r379;
	mov.u64 	%rd423, %rd410;
	mov.u32 	%r606, %r593;
	@%p170 bra 	$L__BB11_74;
	setp.lt.s32 	%p171, %r593, %r361;
	mov.u64 	%rd423, %rd63;
	mov.u32 	%r606, %r361;
	@%p171 bra 	$L__BB11_74;
	setp.lt.s32 	%p172, %r361, %r593;
	mov.u64 	%rd423, %rd410;
	mov.u32 	%r606, %r593;
	@%p172 bra 	$L__BB11_74;
	setp.lt.s64 	%p173, %rd410, %rd63;
	min.s64 	%rd423, %rd410, %rd63;
	selp.b32 	%r606, %r593, %r361, %p173;
$L__BB11_74:
	mov.b32 	%r402, 2;
	mov.b32 	%r404, -1;
	// begin inline asm
	shfl.sync.down.b32 %r385, %r606, %r402, %r379, %r404;
	// end inline asm
	// begin inline asm
	shfl.sync.down.b32 %r390, %r391, %r402, %r379, %r404;
	// end inline asm
	mov.b64 	{%r396, %r401}, %rd423;
	// begin inline asm
	shfl.sync.down.b32 %r395, %r396, %r402, %r379, %r404;
	// end inline asm
	// begin inline asm
	shfl.sync.down.b32 %r400, %r401, %r402, %r379, %r404;
	// end inline asm
	mov.b64 	%rd66, {%r395, %r400};
	add.s32 	%r405, %r360, 2;
	setp.gt.s32 	%p174, %r405, %r379;
	mov.u64 	%rd424, %rd423;
	mov.u32 	%r607, %r606;
	@%p174 bra 	$L__BB11_78;
	setp.lt.s32 	%p175, %r606, %r385;
	mov.u64 	%rd424, %rd66;
	mov.u32 	%r607, %r385;
	@%p175 bra 	$L__BB11_78;
	setp.lt.s32 	%p176, %r385, %r606;
	mov.u64 	%rd424, %rd423;
	mov.u32 	%r607, %r606;
	@%p176 bra 	$L__BB11_78;
	setp.lt.s64 	%p177, %rd423, %rd66;
	min.s64 	%rd424, %rd423, %rd66;
	selp.b32 	%r607, %r606, %r385, %p177;
$L__BB11_78:
	mov.b32 	%r423, 4;
	mov.b32 	%r425, -1;
	// begin inline asm
	shfl.sync.down.b32 %r406, %r607, %r423, %r379, %r425;
	// end inline asm
	// begin inline asm
	shfl.sync.down.b32 %r411, %r412, %r423, %r379, %r425;
	// end inline asm
	mov.b64 	{%r417, %r422}, %rd424;
	// begin inline asm
	shfl.sync.down.b32 %r416, %r417, %r423, %r379, %r425;
	// end inline asm
	// begin inline asm
	shfl.sync.down.b32 %r421, %r422, %r423, %r379, %r425;
	// end inline asm
	mov.b64 	%rd69, {%r416, %r421};
	add.s32 	%r426, %r360, 4;
	setp.gt.s32 	%p178, %r426, %r379;
	mov.u32 	%r608, %r607;
	mov.u64 	%rd425, %rd424;
	@%p178 bra 	$L__BB11_82;
	setp.lt.s32 	%p179, %r607, %r406;
	mov.u32 	%r608, %r406;
	mov.u64 	%rd425, %rd69;
	@%p179 bra 	$L__BB11_82;
	setp.lt.s32 	%p180, %r406, %r607;
	mov.u32 	%r608, %r607;
	mov.u64 	%rd425, %rd424;
	@%p180 bra 	$L__BB11_82;
	setp.lt.s64 	%p181, %rd424, %rd69;
	selp.b32 	%r608, %r607, %r406, %p181;
	min.s64 	%rd425, %rd424, %rd69;
$L__BB11_82:
	mov.b32 	%r444, 8;
	mov.b32 	%r446, -1;
	// begin inline asm
	shfl.sync.down.b32 %r427, %r608, %r444, %r379, %r446;
	// end inline asm
	// begin inline asm
	shfl.sync.down.b32 %r432, %r433, %r444, %r379, %r446;
	// end inline asm
	mov.b64 	{%r438, %r443}, %rd425;
	// begin inline asm
	shfl.sync.down.b32 %r437, %r438, %r444, %r379, %r446;
	// end inline asm
	// begin inline asm
	shfl.sync.down.b32 %r442, %r443, %r444, %r379, %r446;
	// end inline asm
	mov.b64 	%rd72, {%r437, %r442};
	add.s32 	%r447, %r360, 8;
	setp.gt.s32 	%p182, %r447, %r379;
	mov.u32 	%r609, %r608;
	mov.u64 	%rd426, %rd425;
	@%p182 bra 	$L__BB11_86;
	setp.lt.s32 	%p183, %r608, %r427;
	mov.u32 	%r609, %r427;
	mov.u64 	%rd426, %rd72;
	@%p183 bra 	$L__BB11_86;
	setp.lt.s32 	%p184, %r427, %r608;
	mov.u32 	%r609, %r608;
	mov.u64 	%rd426, %rd425;
	@%p184 bra 	$L__BB11_86;
	setp.lt.s64 	%p185, %rd425, %rd72;
	selp.b32 	%r609, %r608, %r427, %p185;
	min.s64 	%rd426, %rd425, %rd72;
$L__BB11_86:
	mov.b32 	%r465, 16;
	mov.b32 	%r467, -1;
	// begin inline asm
	shfl.sync.down.b32 %r448, %r609, %r465, %r379, %r467;
	// end inline asm
	// begin inline asm
	shfl.sync.down.b32 %r453, %r454, %r465, %r379, %r467;
	// end inline asm
	mov.b64 	{%r459, %r464}, %rd426;
	// begin inline asm
	shfl.sync.down.b32 %r458, %r459, %r465, %r379, %r467;
	// end inline asm
	// begin inline asm
	shfl.sync.down.b32 %r463, %r464, %r465, %r379, %r467;
	// end inline asm
	mov.b64 	%rd75, {%r458, %r463};
	add.s32 	%r468, %r360, 16;
	setp.gt.s32 	%p186, %r468, %r379;
	mov.u32 	%r665, %r609;
	mov.u64 	%rd486, %rd426;
	@%p186 bra 	$L__BB11_90;
	setp.lt.s32 	%p187, %r609, %r448;
	mov.u32 	%r665, %r448;
	mov.u64 	%rd486, %rd75;
	@%p187 bra 	$L__BB11_90;
	setp.lt.s32 	%p188, %r448, %r609;
	mov.u32 	%r665, %r609;
	mov.u64 	%rd486, %rd426;
	@%p188 bra 	$L__BB11_90;
	setp.lt.s64 	%p189, %rd426, %rd75;
	selp.b32 	%r665, %r609, %r448, %p189;
	min.s64 	%rd486, %rd426, %rd75;
$L__BB11_90:
	setp.ne.s32 	%p190, %r360, 0;
	@%p190 bra 	$L__BB11_92;
	shr.u32 	%r469, %r1, 1;
	and.b32  	%r470, %r469, 496;
	mov.u32 	%r471, _ZN6thrust24THRUST_300001_SM_1000_NS8cuda_cub4core6detail5shmemE;
	add.s32 	%r472, %r471, %r470;
	st.shared.u32 	[%r472+8], %r665;
	st.shared.u64 	[%r472+16], %rd486;
$L__BB11_92:
	bar.sync 	0;
	setp.ne.s32 	%p191, %r1, 0;
	@%p191 bra 	$L__BB11_232;
	setp.lt.s32 	%p192, %r239, 33;
	mov.u32 	%r611, %r665;
	mov.u64 	%rd428, %rd486;
	@%p192 bra 	$L__BB11_97;
	ld.shared.u32 	%r88, [_ZN6thrust24THRUST_300001_SM_1000_NS8cuda_cub4core6detail5shmemE+24];
	ld.shared.u64 	%rd78, [_ZN6thrust24THRUST_300001_SM_1000_NS8cuda_cub4core6detail5shmemE+32];
	setp.lt.s32 	%p193, %r665, %r88;
	mov.u32 	%r611, %r88;
	mov.u64 	%rd428, %rd78;
	@%p193 bra 	$L__BB11_97;
	setp.lt.s32 	%p194, %r88, %r665;
	mov.u32 	%r611, %r665;
	mov.u64 	%rd428, %rd486;
	@%p194 bra 	$L__BB11_97;
	setp.lt.s64 	%p195, %rd486, %rd78;
	selp.b32 	%r611, %r665, %r88, %p195;
	min.s64 	%rd428, %rd486, %rd78;
$L__BB11_97:
	setp.lt.s32 	%p196, %r239, 65;
	mov.u32 	%r612, %r611;
	mov.u64 	%rd429, %rd428;
	@%p196 bra 	$L__BB11_101;
	ld.shared.u32 	%r91, [_ZN6thrust24THRUST_300001_SM_1000_NS8cuda_cub4core6detail5shmemE+40];
	ld.shared.u64 	%rd81, [_ZN6thrust24THRUST_300001_SM_1000_NS8cuda_cub4core6detail5shmemE+48];
	setp.lt.s32 	%p197, %r611, %r91;
	mov.u32 	%r612, %r91;
	mov.u64 	%rd429, %rd81;
	@%p197 bra 	$L__BB11_101;
	setp.lt.s32 	%p198, %r91, %r611;
	mov.u32 	%r612, %r611;
	mov.u64 	%rd429, %rd428;
	@%p198 bra 	$L__BB11_101;
	setp.lt.s64 	%p199, %rd428, %rd81;
	selp.b32 	%r612, %r611, %r91, %p199;
	min.s64 	%rd429, %rd428, %rd81;
$L__BB11_101:
	setp.lt.s32 	%p200, %r239, 97;
	mov.u32 	%r613, %r612;
	mov.u64 	%rd430, %rd429;
	@%p200 bra 	$L__BB11_105;
	ld.shared.u32 	%r94, [_ZN6thrust24THRUST_300001_SM_1000_NS8cuda_cub4core6detail5shmemE+56];
	ld.shared.u64 	%rd84, [_ZN6thrust24THRUST_300001_SM_1000_NS8cuda_cub4core6detail5shmemE+64];
	setp.lt.s32 	%p201, %r612, %r94;
	mov.u32 	%r613, %r94;
	mov.u64 	%rd430, %rd84;
	@%p201 bra 	$L__BB11_105;
	setp.lt.s32 	%p202, %r94, %r612;
	mov.u32 	%r613, %r612;
	mov.u64 	%rd430, %rd429;
	@%p202 bra 	$L__BB11_105;
	setp.lt.s64 	%p203, %rd429, %rd84;
	selp.b32 	%r613, %r612, %r94, %p203;
	min.s64 	%rd430, %rd429, %rd84;
$L__BB11_105:
	setp.lt.s32 	%p204, %r239, 129;
	mov.u32 	%r614, %r613;
	mov.u64 	%rd431, %rd430;
	@%p204 bra 	$L__BB11_109;
	ld.shared.u32 	%r97, [_ZN6thrust24THRUST_300001_SM_1000_NS8cuda_cub4core6detail5shmemE+72];
	ld.shared.u64 	%rd87, [_ZN6thrust24THRUST_300001_SM_1000_NS8cuda_cub4core6detail5shmemE+80];
	setp.lt.s32 	%p205, %r613, %r97;
	mov.u32 	%r614, %r97;
	mov.u64 	%rd431, %rd87;
	@%p205 bra 	$L__BB11_109;
	setp.lt.s32 	%p206, %r97, %r613;
	mov.u32 	%r614, %r613;
	mov.u64 	%rd431, %rd430;
	@%p206 bra 	$L__BB11_109;
	setp.lt.s64 	%p207, %rd430, %rd87;
	selp.b32 	%r614, %r613, %r97, %p207;
	min.s64 	%rd431, %rd430, %rd87;
$L__BB11_109:
	setp.lt.s32 	%p208, %r239, 161;
	mov.u32 	%r615, %r614;
	mov.u64 	%rd432, %rd431;
	@%p208 bra 	$L__BB11_113;
	ld.shared.u32 	%r100, [_ZN6thrust24THRUST_300001_SM_1000_NS8cuda_cub4core6detail5shmemE+88];
	ld.shared.u64 	%rd90, [_ZN6thrust24THRUST_300001_SM_1000_NS8cuda_cub4core6detail5shmemE+96];
	setp.lt.s32 	%p209, %r614, %r100;
	mov.u32 	%r615, %r100;
	mov.u64 	%rd432, %rd90;
	@%p209 bra 	$L__BB11_113;
	setp.lt.s32 	%p210, %r100, %r614;
	mov.u32 	%r615, %r614;
	mov.u64 	%rd432, %rd431;
	@%p210 bra 	$L__BB11_113;
	setp.lt.s64 	%p211, %rd431, %rd90;
	selp.b32 	%r615, %r614, %r100, %p211;
	min.s64 	%rd432, %rd431, %rd90;
$L__BB11_113:
	setp.lt.s32 	%p212, %r239, 193;
	mov.u32 	%r616, %r615;
	mov.u64 	%rd433, %rd432;
	@%p212 bra 	$L__BB11_117;
	ld.shared.u32 	%r103, [_ZN6thrust24THRUST_300001_SM_1000_NS8cuda_cub4core6detail5shmemE+104];
	ld.shared.u64 	%rd93, [_ZN6thrust24THRUST_300001_SM_1000_NS8cuda_cub4core6detail5shmemE+112];
	setp.lt.s32 	%p213, %r615, %r103;
	mov.u32 	%r616, %r103;
	mov.u64 	%rd433, %rd93;
	@%p213 bra 	$L__BB11_117;
	setp.lt.s32 	%p214, %r103, %r615;
	mov.u32 	%r616, %r615;
	mov.u64 	%rd433, %rd432;
	@%p214 bra 	$L__BB11_117;
	setp.lt.s64 	%p215, %rd432, %rd93;
	selp.b32 	%r616, %r615, %r103, %p215;
	min.s64 	%rd433, %rd432, %rd93;
$L__BB11_117:
	setp.lt.s32 	%p216, %r239, 225;
	mov.u32 	%r665, %r616;
	mov.u64 	%rd486, %rd433;
	@%p216 bra 	$L__BB11_232;
	ld.shared.u32 	%r106, [_ZN6thrust24THRUST_300001_SM_1000_NS8cuda_cub4core6detail5shmemE+120];
	ld.shared.u64 	%rd96, [_ZN6thrust24THRUST_300001_SM_1000_NS8cuda_cub4core6detail5shmemE+128];
	setp.lt.s32 	%p217, %r616, %r106;
	mov.u32 	%r665, %r106;
	mov.u64 	%rd486, %rd96;
	@%p217 bra 	$L__BB11_232;
	setp.lt.s32 	%p218, %r106, %r616;
	mov.u32 	%r665, %r616;
	mov.u64 	%rd486, %rd433;
	@%p218 bra 	$L__BB11_232;
	setp.lt.s64 	%p219, %rd433, %rd96;
	selp.b32 	%r665, %r616, %r106, %p219;
	min.s64 	%rd486, %rd433, %rd96;
	bra.uni 	$L__BB11_232;
$L__BB11_121:
	ld.param.u64 	%rd391, [_ZN6thrust24THRUST_300001_SM_1000_NS8cuda_cub4core6detail13_kernel_agentINS1_8__reduce11ReduceAgentIPN4cuda3std3__45tupleIJilEEESC_SB_lNS1_9__extrema9arg_max_fIilNS9_4lessIiEEEEEEJSC_SC_iSH_EEEvDpT0__param_0];
	mov.u32 	%r108, %tid.x;
	cvt.u64.u32 	%rd98, %r108;
	mul.wide.u32 	%rd258, %r108, 16;
	add.s64 	%rd239, %rd391, %rd258;
	// begin inline asm
	ld.global.nc.u64 %rd238, [%rd239];
	// end inline asm
	add.s64 	%rd241, %rd239, 8;
	// begin inline asm
	ld.global.nc.u64 %rd240, [%rd241];
	// end inline asm
	cvt.u32.u64 	%r109, %rd238;
	add.s64 	%rd243, %rd239, 4096;
	// begin inline asm
	ld.global.nc.u64 %rd242, [%rd243];
	// end inline asm
	add.s64 	%rd245, %rd239, 4104;
	// begin inline asm
	ld.global.nc.u64 %rd434, [%rd245];
	// end inline asm
	cvt.u32.u64 	%r617, %rd242;
	add.s64 	%rd247, %rd239, 8192;
	// begin inline asm
	ld.global.nc.u64 %rd246, [%rd247];
	// end inline asm
	add.s64 	%rd249, %rd239, 8200;
	// begin inline asm
	ld.global.nc.u64 %rd435, [%rd249];
	// end inline asm
	cvt.u32.u64 	%r618, %rd246;
	add.s64 	%rd251, %rd239, 12288;
	// begin inline asm
	ld.global.nc.u64 %rd250, [%rd251];
	// end inline asm
	add.s64 	%rd253, %rd239, 12296;
	// begin inline asm
	ld.global.nc.u64 %rd436, [%rd253];
	// end inline asm
	cvt.u32.u64 	%r619, %rd250;
	add.s64 	%rd255, %rd239, 16384;
	// begin inline asm
	ld.global.nc.u64 %rd254, [%rd255];
	// end inline asm
	add.s64 	%rd257, %rd239, 16392;
	// begin inline asm
	ld.global.nc.u64 %rd473, [%rd257];
	// end inline asm
	cvt.u32.u64 	%r652, %rd254;
	setp.lt.s32 	%p3, %r109, %r617;
	@%p3 bra 	$L__BB11_123;
	setp.lt.s32 	%p4, %r617, %r109;
	setp.lt.s64 	%p5, %rd240, %rd434;
	or.pred  	%p6, %p4, %p5;
	selp.b32 	%r617, %r109, %r617, %p6;
	selp.b64 	%rd434, %rd240, %rd434, %p6;
$L__BB11_123:
	setp.lt.s32 	%p7, %r617, %r618;
	@%p7 bra 	$L__BB11_125;
	setp.lt.s32 	%p8, %r618, %r617;
	setp.lt.s64 	%p9, %rd434, %rd435;
	or.pred  	%p10, %p8, %p9;
	selp.b32 	%r618, %r617, %r618, %p10;
	selp.b64 	%rd435, %rd434, %rd435, %p10;
$L__BB11_125:
	setp.lt.s32 	%p11, %r618, %r619;
	@%p11 bra 	$L__BB11_127;
	setp.lt.s32 	%p12, %r619, %r618;
	setp.lt.s64 	%p13, %rd435, %rd436;
	or.pred  	%p14, %p12, %p13;
	selp.b32 	%r619, %r618, %r619, %p14;
	selp.b64 	%rd436, %rd435, %rd436, %p14;
$L__BB11_127:
	setp.lt.s32 	%p15, %r619, %r652;
	@%p15 bra 	$L__BB11_129;
	setp.lt.s32 	%p16, %r652, %r619;
	setp.lt.s64 	%p17, %rd436, %rd473;
	or.pred  	%p18, %p16, %p17;
	selp.b32 	%r652, %r619, %r652, %p18;
	selp.b64 	%rd473, %rd436, %rd473, %p18;
$L__BB11_129:
	setp.lt.u32 	%p19, %r239, 2560;
	mov.b64 	%rd452, 1280;
	@%p19 bra 	$L__BB11_165;
	add.s64 	%rd262, %rd1, -2560;
	mul.hi.u64 	%rd263, %rd262, -3689348814741910323;
	shr.u64 	%rd112, %rd263, 10;
	setp.lt.u64 	%p20, %rd262, 1280;
	mov.b64 	%rd452, 1280;
	@%p20 bra 	$L__BB11_153;
	ld.param.u64 	%rd392, [_ZN6thrust24THRUST_300001_SM_1000_NS8cuda_cub4core6detail13_kernel_agentINS1_8__reduce11ReduceAgentIPN4cuda3std3__45tupleIJilEEESC_SB_lNS1_9__extrema9arg_max_fIilNS9_4lessIiEEEEEEJSC_SC_iSH_EEEvDpT0__param_0];
	add.s64 	%rd265, %rd112, 1;
	and.b64  	%rd438, %rd265, 36028797018963966;
	shl.b64 	%rd266, %rd98, 4;
	add.s64 	%rd267, %rd266, %rd392;
	add.s64 	%rd439, %rd267, 57352;
	mov.b64 	%rd452, 1280;
$L__BB11_132:
	add.s64 	%rd269, %rd439, -36872;
	// begin inline asm
	ld.global.nc.u64 %rd268, [%rd269];
	// end inline asm
	add.s64 	%rd271, %rd439, -36864;
	// begin inline asm
	ld.global.nc.u64 %rd442, [%rd271];
	// end inline asm
	cvt.u32.u64 	%r622, %rd268;
	add.s64 	%rd273, %rd439, -32776;
	// begin inline asm
	ld.global.nc.u64 %rd272, [%rd273];
	// end inline asm
	add.s64 	%rd275, %rd439, -32768;
	// begin inline asm
	ld.global.nc.u64 %rd443, [%rd275];
	// end inline asm
	cvt.u32.u64 	%r623, %rd272;
	add.s64 	%rd277, %rd439, -28680;
	// begin inline asm
	ld.global.nc.u64 %rd276, [%rd277];
	// end inline asm
	add.s64 	%rd279, %rd439, -28672;
	// begin inline asm
	ld.global.nc.u64 %rd444, [%rd279];
	// end inline asm
	cvt.u32.u64 	%r624, %rd276;
	add.s64 	%rd281, %rd439, -24584;
	// begin inline asm
	ld.global.nc.u64 %rd280, [%rd281];
	// end inline asm
	add.s64 	%rd283, %rd439, -24576;
	// begin inline asm
	ld.global.nc.u64 %rd445, [%rd283];
	// end inline asm
	cvt.u32.u64 	%r625, %rd280;
	add.s64 	%rd285, %rd439, -20488;
	// begin inline asm
	ld.global.nc.u64 %rd284, [%rd285];
	// end inline asm
	add.s64 	%rd287, %rd439, -20480;
	// begin inline asm
	ld.global.nc.u64 %rd446, [%rd287];
	// end inline asm
	cvt.u32.u64 	%r626, %rd284;
	setp.lt.s32 	%p21, %r652, %r622;
	@%p21 bra 	$L__BB11_134;
	setp.lt.s32 	%p22, %r622, %r652;
	setp.lt.s64 	%p23, %rd473, %rd442;
	or.pred  	%p24, %p22, %p23;
	selp.b32 	%r622, %r652, %r622, %p24;
	selp.b64 	%rd442, %rd473, %rd442, %p24;
$L__BB11_134:
	setp.lt.s32 	%p25, %r622, %r623;
	@%p25 bra 	$L__BB11_136;
	setp.lt.s32 	%p26, %r623, %r622;
	setp.lt.s64 	%p27, %rd442, %rd443;
	or.pred  	%p28, %p26, %p27;
	selp.b32 	%r623, %r622, %r623, %p28;
	selp.b64 	%rd443, %rd442, %rd443, %p28;
$L__BB11_136:
	setp.lt.s32 	%p29, %r623, %r624;
	@%p29 bra 	$L__BB11_138;
	setp.lt.s32 	%p30, %r624, %r623;
	setp.lt.s64 	%p31, %rd443, %rd444;
	or.pred  	%p32, %p30, %p31;
	selp.b32 	%r624, %r623, %r624, %p32;
	selp.b64 	%rd444, %rd443, %rd444, %p32;
$L__BB11_138:
	setp.lt.s32 	%p33, %r624, %r625;
	@%p33 bra 	$L__BB11_140;
	setp.lt.s32 	%p34, %r625, %r624;
	setp.lt.s64 	%p35, %rd444, %rd445;
	or.pred  	%p36, %p34, %p35;
	selp.b32 	%r625, %r624, %r625, %p36;
	selp.b64 	%rd445, %rd444, %rd445, %p36;
$L__BB11_140:
	setp.lt.s32 	%p37, %r625, %r626;
	@%p37 bra 	$L__BB11_142;
	setp.lt.s32 	%p38, %r626, %r625;
	setp.lt.s64 	%p39, %rd445, %rd446;
	or.pred  	%p40, %p38, %p39;
	selp.b32 	%r626, %r625, %r626, %p40;
	selp.b64 	%rd446, %rd445, %rd446, %p40;
$L__BB11_142:
	add.s64 	%rd289, %rd439, -16392;
	// begin inline asm
	ld.global.nc.u64 %rd288, [%rd289];
	// end inline asm
	add.s64 	%rd291, %rd439, -16384;
	// begin inline asm
	ld.global.nc.u64 %rd447, [%rd291];
	// end inline asm
	cvt.u32.u64 	%r627, %rd288;
	add.s64 	%rd293, %rd439, -12296;
	// begin inline asm
	ld.global.nc.u64 %rd292, [%rd293];
	// end inline asm
	add.s64 	%rd295, %rd439, -12288;
	// begin inline asm
	ld.global.nc.u64 %rd448, [%rd295];
	// end inline asm
	cvt.u32.u64 	%r628, %rd292;
	add.s64 	%rd297, %rd439, -8200;
	// begin inline asm
	ld.global.nc.u64 %rd296, [%rd297];
	// end inline asm
	add.s64 	%rd299, %rd439, -8192;
	// begin inline asm
	ld.global.nc.u64 %rd449, [%rd299];
	// end inline asm
	cvt.u32.u64 	%r629, %rd296;
	add.s64 	%rd301, %rd439, -4104;
	// begin inline asm
	ld.global.nc.u64 %rd300, [%rd301];
	// end inline asm
	add.s64 	%rd303, %rd439, -4096;
	// begin inline asm
	ld.global.nc.u64 %rd450, [%rd303];
	// end inline asm
	cvt.u32.u64 	%r630, %rd300;
	add.s64 	%rd305, %rd439, -8;
	// begin inline asm
	ld.global.nc.u64 %rd304, [%rd305];
	// end inline asm
	// begin inline asm
	ld.global.nc.u64 %rd473, [%rd439];
	// end inline asm
	cvt.u32.u64 	%r652, %rd304;
	setp.lt.s32 	%p41, %r626, %r627;
	@%p41 bra 	$L__BB11_144;
	setp.lt.s32 	%p42, %r627, %r626;
	setp.lt.s64 	%p43, %rd446, %rd447;
	or.pred  	%p44, %p42, %p43;
	selp.b32 	%r627, %r626, %r627, %p44;
	selp.b64 	%rd447, %rd446, %rd447, %p44;
$L__BB11_144:
	setp.lt.s32 	%p45, %r627, %r628;
	@%p45 bra 	$L__BB11_146;
	setp.lt.s32 	%p46, %r628, %r627;
	setp.lt.s64 	%p47, %rd447, %rd448;
	or.pred  	%p48, %p46, %p47;
	selp.b32 	%r628, %r627, %r628, %p48;
	selp.b64 	%rd448, %rd447, %rd448, %p48;
$L__BB11_146:
	setp.lt.s32 	%p49, %r628, %r629;
	@%p49 bra 	$L__BB11_148;
	setp.lt.s32 	%p50, %r629, %r628;
	setp.lt.s64 	%p51, %rd448, %rd449;
	or.pred  	%p52, %p50, %p51;
	selp.b32 	%r629, %r628, %r629, %p52;
	selp.b64 	%rd449, %rd448, %rd449, %p52;
$L__BB11_148:
	setp.lt.s32 	%p53, %r629, %r630;
	@%p53 bra 	$L__BB11_150;
	setp.lt.s32 	%p54, %r630, %r629;
	setp.lt.s64 	%p55, %rd449, %rd450;
	or.pred  	%p56, %p54, %p55;
	selp.b32 	%r630, %r629, %r630, %p56;
	selp.b64 	%rd450, %rd449, %rd450, %p56;
$L__BB11_150:
	setp.lt.s32 	%p57, %r630, %r652;
	@%p57 bra 	$L__BB11_152;
	setp.lt.s32 	%p58, %r652, %r630;
	setp.lt.s64 	%p59, %rd450, %rd473;
	or.pred  	%p60, %p58, %p59;
	selp.b32 	%r652, %r630, %r652, %p60;
	selp.b64 	%rd473, %rd450, %rd473, %p60;
$L__BB11_152:
	add.s64 	%rd452, %rd452, 2560;
	add.s64 	%rd439, %rd439, 40960;
	add.s64 	%rd438, %rd438, -2;
	setp.ne.s64 	%p61, %rd438, 0;
	@%p61 bra 	$L__BB11_132;
$L__BB11_153:
	and.b64  	%rd308, %rd112, 1;
	setp.eq.b64 	%p62, %rd308, 1;
	@%p62 bra 	$L__BB11_165;
	ld.param.u64 	%rd393, [_ZN6thrust24THRUST_300001_SM_1000_NS8cuda_cub4core6detail13_kernel_agentINS1_8__reduce11ReduceAgentIPN4cuda3std3__45tupleIJilEEESC_SB_lNS1_9__extrema9arg_max_fIilNS9_4lessIiEEEEEEJSC_SC_iSH_EEEvDpT0__param_0];
	shl.b64 	%rd329, %rd452, 4;
	add.s64 	%rd331, %rd393, %rd258;
	add.s64 	%rd310, %rd331, %rd329;
	// begin inline asm
	ld.global.nc.u64 %rd309, [%rd310];
	// end inline asm
	add.s64 	%rd312, %rd310, 8;
	// begin inline asm
	ld.global.nc.u64 %rd456, [%rd312];
	// end inline asm
	cvt.u32.u64 	%r634, %rd309;
	add.s64 	%rd314, %rd310, 4096;
	// begin inline asm
	ld.global.nc.u64 %rd313, [%rd314];
	// end inline asm
	add.s64 	%rd316, %rd310, 4104;
	// begin inline asm
	ld.global.nc.u64 %rd457, [%rd316];
	// end inline asm
	cvt.u32.u64 	%r635, %rd313;
	add.s64 	%rd318, %rd310, 8192;
	// begin inline asm
	ld.global.nc.u64 %rd317, [%rd318];
	// end inline asm
	add.s64 	%rd320, %rd310, 8200;
	// begin inline asm
	ld.global.nc.u64 %rd458, [%rd320];
	// end inline asm
	cvt.u32.u64 	%r636, %rd317;
	add.s64 	%rd322, %rd310, 12288;
	// begin inline asm
	ld.global.nc.u64 %rd321, [%rd322];
	// end inline asm
	add.s64 	%rd324, %rd310, 12296;
	// begin inline asm
	ld.global.nc.u64 %rd459, [%rd324];
	// end inline asm
	cvt.u32.u64 	%r637, %rd321;
	add.s64 	%rd326, %rd310, 16384;
	// begin inline asm
	ld.global.nc.u64 %rd325, [%rd326];
	// end inline asm
	add.s64 	%rd328, %rd310, 16392;
	// begin inline asm
	ld.global.nc.u64 %rd460, [%rd328];
	// end inline asm
	cvt.u32.u64 	%r638, %rd325;
	setp.lt.s32 	%p63, %r652, %r634;
	@%p63 bra 	$L__BB11_156;
	setp.lt.s32 	%p64, %r634, %r652;
	setp.lt.s64 	%p65, %rd473, %rd456;
	or.pred  	%p66, %p64, %p65;
	selp.b32 	%r634, %r652, %r634, %p66;
	selp.b64 	%rd456, %rd473, %rd456, %p66;
$L__BB11_156:
	setp.lt.s32 	%p67, %r634, %r635;
	@%p67 bra 	$L__BB11_158;
	setp.lt.s32 	%p68, %r635, %r634;
	setp.lt.s64 	%p69, %rd456, %rd457;
	or.pred  	%p70, %p68, %p69;
	selp.b32 	%r635, %r634, %r635, %p70;
	selp.b64 	%rd457, %rd456, %rd457, %p70;
$L__BB11_158:
	setp.lt.s32 	%p71, %r635, %r636;
	@%p71 bra 	$L__BB11_160;
	setp.lt.s32 	%p72, %r636, %r635;
	setp.lt.s64 	%p73, %rd457, %rd458;
	or.pred  	%p74, %p72, %p73;
	selp.b32 	%r636, %r635, %r636, %p74;
	selp.b64 	%rd458, %rd457, %rd458, %p74;
$L__BB11_160:
	setp.lt.s32 	%p75, %r636, %r637;
	@%p75 bra 	$L__BB11_162;
	setp.lt.s32 	%p76, %r637, %r636;
	setp.lt.s64 	%p77, %rd458, %rd459;
	or.pred  	%p78, %p76, %p77;
	selp.b32 	%r637, %r636, %r637, %p78;
	selp.b64 	%rd459, %rd458, %rd459, %p78;
$L__BB11_162:
	setp.lt.s32 	%p79, %r637, %r638;
	@%p79 bra 	$L__BB11_164;
	setp.lt.s32 	%p80, %r638, %r637;
	setp.lt.s64 	%p81, %rd459, %rd460;
	or.pred  	%p82, %p80, %p81;
	selp.b32 	%r638, %r637, %r638, %p82;
	selp.b64 	%rd460, %rd459, %rd460, %p82;
$L__BB11_164:
	add.s64 	%rd452, %rd452, 1280;
	mov.u64 	%rd473, %rd460;
	mov.u32 	%r652, %r638;
$L__BB11_165:
	cvt.s64.s32 	%rd332, %r239;
	setp.ge.s64 	%p83, %rd452, %rd332;
	@%p83 bra 	$L__BB11_188;
	cvt.u32.u64 	%r171, %rd452;
	sub.s32 	%r172, %r239, %r171;
	setp.ge.s32 	%p84, %r108, %r172;
	@%p84 bra 	$L__BB11_188;
	not.b32 	%r242, %r108;
	add.s32 	%r243, %r239, %r242;
	sub.s32 	%r173, %r243, %r171;
	and.b32  	%r244, %r173, 768;
	setp.eq.s32 	%p85, %r244, 768;
	mov.u32 	%r644, %r108;
	@%p85 bra 	$L__BB11_173;
	ld.param.u64 	%rd394, [_ZN6thrust24THRUST_300001_SM_1000_NS8cuda_cub4core6detail13_kernel_agentINS1_8__reduce11ReduceAgentIPN4cuda3std3__45tupleIJilEEESC_SB_lNS1_9__extrema9arg_max_fIilNS9_4lessIiEEEEEEJSC_SC_iSH_EEEvDpT0__param_0];
	cvt.u64.u32 	%rd334, %r108;
	add.s64 	%rd335, %rd452, %rd334;
	shl.b64 	%rd336, %rd335, 4;
	add.s64 	%rd463, %rd394, %rd336;
	shr.u32 	%r245, %r173, 8;
	add.s32 	%r246, %r245, 1;
	and.b32  	%r247, %r246, 3;
	neg.s32 	%r640, %r247;
	mov.u32 	%r644, %r108;
$L__BB11_169:
	.pragma "nounroll";
	mov.u64 	%rd176, %rd473;
	mov.u32 	%r177, %r652;
	// begin inline asm
	ld.global.nc.u64 %rd337, [%rd463];
	// end inline asm
	add.s64 	%rd340, %rd463, 8;
	// begin inline asm
	ld.global.nc.u64 %rd339, [%rd340];
	// end inline asm
	cvt.u32.u64 	%r178, %rd337;
	setp.lt.s32 	%p86, %r177, %r178;
	mov.u32 	%r652, %r178;
	mov.u64 	%rd473, %rd339;
	@%p86 bra 	$L__BB11_172;
	setp.lt.s32 	%p87, %r178, %r177;
	mov.u32 	%r652, %r177;
	mov.u64 	%rd473, %rd176;
	@%p87 bra 	$L__BB11_172;
	setp.lt.s64 	%p88, %rd176, %rd339;
	selp.b32 	%r652, %r177, %r178, %p88;
	min.s64 	%rd473, %rd176, %rd339;
$L__BB11_172:
	add.s32 	%r644, %r644, 256;
	add.s64 	%rd463, %rd463, 4096;
	add.s32 	%r640, %r640, 1;
	setp.ne.s32 	%p89, %r640, 0;
	@%p89 bra 	$L__BB11_169;
$L__BB11_173:
	setp.lt.u32 	%p90, %r173, 768;
	@%p90 bra 	$L__BB11_188;
	ld.param.u64 	%rd395, [_ZN6thrust24THRUST_300001_SM_1000_NS8cuda_cub4core6detail13_kernel_agentINS1_8__reduce11ReduceAgentIPN4cuda3std3__45tupleIJilEEESC_SB_lNS1_9__extrema9arg_max_fIilNS9_4lessIiEEEEEEJSC_SC_iSH_EEEvDpT0__param_0];
	cvt.u64.u32 	%rd341, %r644;
	add.s64 	%rd342, %rd452, %rd341;
	shl.b64 	%rd343, %rd342, 4;
	add.s64 	%rd344, %rd343, %rd395;
	add.s64 	%rd468, %rd344, 12296;
$L__BB11_175:
	add.s64 	%rd346, %rd468, -12296;
	// begin inline asm
	ld.global.nc.u64 %rd345, [%rd346];
	// end inline asm
	add.s64 	%rd348, %rd468, -12288;
	// begin inline asm
	ld.global.nc.u64 %rd347, [%rd348];
	// end inline asm
	cvt.u32.u64 	%r188, %rd345;
	setp.lt.s32 	%p91, %r652, %r188;
	mov.u32 	%r649, %r188;
	mov.u64 	%rd470, %rd347;
	@%p91 bra 	$L__BB11_178;
	setp.lt.s32 	%p92, %r188, %r652;
	mov.u32 	%r649, %r652;
	mov.u64 	%rd470, %rd473;
	@%p92 bra 	$L__BB11_178;
	setp.lt.s64 	%p93, %rd473, %rd347;
	selp.b32 	%r649, %r652, %r188, %p93;
	min.s64 	%rd470, %rd473, %rd347;
$L__BB11_178:
	add.s64 	%rd350, %rd468, -8200;
	// begin inline asm
	ld.global.nc.u64 %rd349, [%rd350];
	// end inline asm
	add.s64 	%rd352, %rd468, -8192;
	// begin inline asm
	ld.global.nc.u64 %rd351, [%rd352];
	// end inline asm
	cvt.u32.u64 	%r191, %rd349;
	setp.lt.s32 	%p94, %r649, %r191;
	mov.u32 	%r650, %r191;
	mov.u64 	%rd471, %rd351;
	@%p94 bra 	$L__BB11_181;
	setp.lt.s32 	%p95, %r191, %r649;
	mov.u32 	%r650, %r649;
	mov.u64 	%rd471, %rd470;
	@%p95 bra 	$L__BB11_181;
	setp.lt.s64 	%p96, %rd470, %rd351;
	selp.b32 	%r650, %r649, %r191, %p96;
	min.s64 	%rd471, %rd470, %rd351;
$L__BB11_181:
	add.s64 	%rd354, %rd468, -4104;
	// begin inline asm
	ld.global.nc.u64 %rd353, [%rd354];
	// end inline asm
	add.s64 	%rd356, %rd468, -4096;
	// begin inline asm
	ld.global.nc.u64 %rd355, [%rd356];
	// end inline asm
	cvt.u32.u64 	%r194, %rd353;
	setp.lt.s32 	%p97, %r650, %r194;
	mov.u32 	%r651, %r194;
	mov.u64 	%rd472, %rd355;
	@%p97 bra 	$L__BB11_184;
	setp.lt.s32 	%p98, %r194, %r650;
	mov.u32 	%r651, %r650;
	mov.u64 	%rd472, %rd471;
	@%p98 bra 	$L__BB11_184;
	setp.lt.s64 	%p99, %rd471, %rd355;
	selp.b32 	%r651, %r650, %r194, %p99;
	min.s64 	%rd472, %rd471, %rd355;
$L__BB11_184:
	add.s64 	%rd358, %rd468, -8;
	// begin inline asm
	ld.global.nc.u64 %rd357, [%rd358];
	// end inline asm
	// begin inline asm
	ld.global.nc.u64 %rd359, [%rd468];
	// end inline asm
	cvt.u32.u64 	%r197, %rd357;
	setp.lt.s32 	%p100, %r651, %r197;
	mov.u32 	%r652, %r197;
	mov.u64 	%rd473, %rd359;
	@%p100 bra 	$L__BB11_187;
	setp.lt.s32 	%p101, %r197, %r651;
	mov.u32 	%r652, %r651;
	mov.u64 	%rd473, %rd472;
	@%p101 bra 	$L__BB11_187;
	setp.lt.s64 	%p102, %rd472, %rd359;
	selp.b32 	%r652, %r651, %r197, %p102;
	min.s64 	%rd473, %rd472, %rd359;
$L__BB11_187:
	add.s32 	%r644, %r644, 1024;
	add.s64 	%rd468, %rd468, 16384;
	setp.lt.s32 	%p103, %r644, %r172;
	@%p103 bra 	$L__BB11_175;
$L__BB11_188:
	// begin inline asm
	mov.u32 %r248, %laneid;
	// end inline asm
	mov.b32 	%r266, 1;
	mov.b32 	%r267, 31;
	mov.b32 	%r268, -1;
	// begin inline asm
	shfl.sync.down.b32 %r249, %r652, %r266, %r267, %r268;
	// end inline asm
	// begin inline asm
	shfl.sync.down.b32 %r254, %r255, %r266, %r267, %r268;
	// end inline asm
	mov.b64 	{%r260, %r265}, %rd473;
	// begin inline asm
	shfl.sync.down.b32 %r259, %r260, %r266, %r267, %r268;
	// end inline asm
	// begin inline asm
	shfl.sync.down.b32 %r264, %r265, %r266, %r267, %r268;
	// end inline asm
	mov.b64 	%rd200, {%r259, %r264};
	setp.gt.s32 	%p104, %r248, 30;
	mov.u32 	%r654, %r652;
	mov.u64 	%rd475, %rd473;
	@%p104 bra 	$L__BB11_192;
	setp.lt.s32 	%p105, %r652, %r249;
	mov.u32 	%r654, %r249;
	mov.u64 	%rd475, %rd200;
	@%p105 bra 	$L__BB11_192;
	setp.lt.s32 	%p106, %r249, %r652;
	mov.u32 	%r654, %r652;
	mov.u64 	%rd475, %rd473;
	@%p106 bra 	$L__BB11_192;
	setp.lt.s64 	%p107, %rd473, %rd200;
	selp.b32 	%r654, %r652, %r249, %p107;
	min.s64 	%rd475, %rd473, %rd200;
$L__BB11_192:
	mov.b32 	%r286, 2;
	mov.b32 	%r287, 31;
	mov.b32 	%r288, -1;
	// begin inline asm
	shfl.sync.down.b32 %r269, %r654, %r286, %r287, %r288;
	// end inline asm
	// begin inline asm
	shfl.sync.down.b32 %r274, %r275, %r286, %r287, %r288;
	// end inline asm
	mov.b64 	{%r280, %r285}, %rd475;
	// begin inline asm
	shfl.sync.down.b32 %r279, %r280, %r286, %r287, %r288;
	// end inline asm
	// begin inline asm
	shfl.sync.down.b32 %r284, %r285, %r286, %r287, %r288;
	// end inline asm
	mov.b64 	%rd203, {%r279, %r284};
	setp.gt.s32 	%p108, %r248, 29;
	mov.u32 	%r655, %r654;
	mov.u64 	%rd476, %rd475;
	@%p108 bra 	$L__BB11_196;
	setp.lt.s32 	%p109, %r654, %r269;
	mov.u32 	%r655, %r269;
	mov.u64 	%rd476, %rd203;
	@%p109 bra 	$L__BB11_196;
	setp.lt.s32 	%p110, %r269, %r654;
	mov.u32 	%r655, %r654;
	mov.u64 	%rd476, %rd475;
	@%p110 bra 	$L__BB11_196;
	setp.lt.s64 	%p111, %rd475, %rd203;
	selp.b32 	%r655, %r654, %r269, %p111;
	min.s64 	%rd476, %rd475, %rd203;
$L__BB11_196:
	mov.b32 	%r306, 4;
	mov.b32 	%r307, 31;
	mov.b32 	%r308, -1;
	// begin inline asm
	shfl.sync.down.b32 %r289, %r655, %r306, %r307, %r308;
	// end inline asm
	// begin inline asm
	shfl.sync.down.b32 %r294, %r295, %r306, %r307, %r308;
	// end inline asm
	mov.b64 	{%r300, %r305}, %rd476;
	// begin inline asm
	shfl.sync.down.b32 %r299, %r300, %r306, %r307, %r308;
	// end inline asm
	// begin inline asm
	shfl.sync.down.b32 %r304, %r305, %r306, %r307, %r308;
	// end inline asm
	mov.b64 	%rd206, {%r299, %r304};
	setp.gt.s32 	%p112, %r248, 27;
	mov.u32 	%r656, %r655;
	mov.u64 	%rd477, %rd476;
	@%p112 bra 	$L__BB11_200;
	setp.lt.s32 	%p113, %r655, %r289;
	mov.u32 	%r656, %r289;
	mov.u64 	%rd477, %rd206;
	@%p113 bra 	$L__BB11_200;
	setp.lt.s32 	%p114, %r289, %r655;
	mov.u32 	%r656, %r655;
	mov.u64 	%rd477, %rd476;
	@%p114 bra 	$L__BB11_200;
	setp.lt.s64 	%p115, %rd476, %rd206;
	selp.b32 	%r656, %r655, %r289, %p115;
	min.s64 	%rd477, %rd476, %rd206;
$L__BB11_200:
	mov.b32 	%r326, 8;
	mov.b32 	%r327, 31;
	mov.b32 	%r328, -1;
	// begin inline asm
	shfl.sync.down.b32 %r309, %r656, %r326, %r327, %r328;
	// end inline asm
	// begin inline asm
	shfl.sync.down.b32 %r314, %r315, %r326, %r327, %r328;
	// end inline asm
	mov.b64 	{%r320, %r325}, %rd477;
	// begin inline asm
	shfl.sync.down.b32 %r319, %r320, %r326, %r327, %r328;
	// end inline asm
	// begin inline asm
	shfl.sync.down.b32 %r324, %r325, %r326, %r327, %r328;
	// end inline asm
	mov.b64 	%rd209, {%r319, %r324};
	setp.gt.s32 	%p116, %r248, 23;
	mov.u32 	%r657, %r656;
	mov.u64 	%rd478, %rd477;
	@%p116 bra 	$L__BB11_204;
	setp.lt.s32 	%p117, %r656, %r309;
	mov.u32 	%r657, %r309;
	mov.u64 	%rd478, %rd209;
	@%p117 bra 	$L__BB11_204;
	setp.lt.s32 	%p118, %r309, %r656;
	mov.u32 	%r657, %r656;
	mov.u64 	%rd478, %rd477;
	@%p118 bra 	$L__BB11_204;
	setp.lt.s64 	%p119, %rd477, %rd209;
	selp.b32 	%r657, %r656, %r309, %p119;
	min.s64 	%rd478, %rd477, %rd209;
$L__BB11_204:
	mov.b32 	%r346, 16;
	mov.b32 	%r347, 31;
	mov.b32 	%r348, -1;
	// begin inline asm
	shfl.sync.down.b32 %r329, %r657, %r346, %r347, %r348;
	// end inline asm
	// begin inline asm
	shfl.sync.down.b32 %r334, %r335, %r346, %r347, %r348;
	// end inline asm
	mov.b64 	{%r340, %r345}, %rd478;
	// begin inline asm
	shfl.sync.down.b32 %r339, %r340, %r346, %r347, %r348;
	// end inline asm
	// begin inline asm
	shfl.sync.down.b32 %r344, %r345, %r346, %r347, %r348;
	// end inline asm
	mov.b64 	%rd212, {%r339, %r344};
	setp.gt.s32 	%p120, %r248, 15;
	mov.u32 	%r665, %r657;
	mov.u64 	%rd486, %rd478;
	@%p120 bra 	$L__BB11_208;
	setp.lt.s32 	%p121, %r657, %r329;
	mov.u32 	%r665, %r329;
	mov.u64 	%rd486, %rd212;
	@%p121 bra 	$L__BB11_208;
	setp.lt.s32 	%p122, %r329, %r657;
	mov.u32 	%r665, %r657;
	mov.u64 	%rd486, %rd478;
	@%p122 bra 	$L__BB11_208;
	setp.lt.s64 	%p123, %rd478, %rd212;
	selp.b32 	%r665, %r657, %r329, %p123;
	min.s64 	%rd486, %rd478, %rd212;
$L__BB11_208:
	setp.ne.s32 	%p124, %r248, 0;
	@%p124 bra 	$L__BB11_210;
	shr.u32 	%r349, %r108, 1;
	and.b32  	%r350, %r349, 496;
	mov.u32 	%r351, _ZN6thrust24THRUST_300001_SM_1000_NS8cuda_cub4core6detail5shmemE;
	add.s32 	%r352, %r351, %r350;
	st.shared.u32 	[%r352+8], %r665;
	st.shared.u64 	[%r352+16], %rd486;
$L__BB11_210:
	bar.sync 	0;
	setp.ne.s32 	%p125, %r108, 0;
	@%p125 bra 	$L__BB11_232;
	ld.shared.u32 	%r218, [_ZN6thrust24THRUST_300001_SM_1000_NS8cuda_cub4core6detail5shmemE+24];
	ld.shared.u64 	%rd215, [_ZN6thrust24THRUST_300001_SM_1000_NS8cuda_cub4core6detail5shmemE+32];
	setp.lt.s32 	%p126, %r665, %r218;
	mov.u32 	%r659, %r218;
	mov.u64 	%rd480, %rd215;
	@%p126 bra 	$L__BB11_214;
	setp.lt.s32 	%p127, %r218, %r665;
	mov.u32 	%r659, %r665;
	mov.u64 	%rd480, %rd486;
	@%p127 bra 	$L__BB11_214;
	setp.lt.s64 	%p128, %rd486, %rd215;
	selp.b32 	%r659, %r665, %r218, %p128;
	min.s64 	%rd480, %rd486, %rd215;
$L__BB11_214:
	ld.shared.u32 	%r221, [_ZN6thrust24THRUST_300001_SM_1000_NS8cuda_cub4core6detail5shmemE+40];
	ld.shared.u64 	%rd218, [_ZN6thrust24THRUST_300001_SM_1000_NS8cuda_cub4core6detail5shmemE+48];
	setp.lt.s32 	%p129, %r659, %r221;
	mov.u32 	%r660, %r221;
	mov.u64 	%rd481, %rd218;
	@%p129 bra 	$L__BB11_217;
	setp.lt.s32 	%p130, %r221, %r659;
	mov.u32 	%r660, %r659;
	mov.u64 	%rd481, %rd480;
	@%p130 bra 	$L__BB11_217;
	setp.lt.s64 	%p131, %rd480, %rd218;
	selp.b32 	%r660, %r659, %r221, %p131;
	min.s64 	%rd481, %rd480, %rd218;
$L__BB11_217:
	ld.shared.u32 	%r224, [_ZN6thrust24THRUST_300001_SM_1000_NS8cuda_cub4core6detail5shmemE+56];
	ld.shared.u64 	%rd221, [_ZN6thrust24THRUST_300001_SM_1000_NS8cuda_cub4core6detail5shmemE+64];
	setp.lt.s32 	%p132, %r660, %r224;
	mov.u32 	%r661, %r224;
	mov.u64 	%rd482, %rd221;
	@%p132 bra 	$L__BB11_220;
	setp.lt.s32 	%p133, %r224, %r660;
	mov.u32 	%r661, %r660;
	mov.u64 	%rd482, %rd481;
	@%p133 bra 	$L__BB11_220;
	setp.lt.s64 	%p134, %rd481, %rd221;
	selp.b32 	%r661, %r660, %r224, %p134;
	min.s64 	%rd482, %rd481, %rd221;
$L__BB11_220:
	ld.shared.u32 	%r227, [_ZN6thrust24THRUST_300001_SM_1000_NS8cuda_cub4core6detail5shmemE+72];
	ld.shared.u64 	%rd224, [_ZN6thrust24THRUST_300001_SM_1000_NS8cuda_cub4core6detail5shmemE+80];
	setp.lt.s32 	%p135, %r661, %r227;
	mov.u32 	%r662, %r227;
	mov.u64 	%rd483, %rd224;
	@%p135 bra 	$L__BB11_223;
	setp.lt.s32 	%p136, %r227, %r661;
	mov.u32 	%r662, %r661;
	mov.u64 	%rd483, %rd482;
	@%p136 bra 	$L__BB11_223;
	setp.lt.s64 	%p137, %rd482, %rd224;
	selp.b32 	%r662, %r661, %r227, %p137;
	min.s64 	%rd483, %rd482, %rd224;
$L__BB11_223:
	ld.shared.u32 	%r230, [_ZN6thrust24THRUST_300001_SM_1000_NS8cuda_cub4core6detail5shmemE+88];
	ld.shared.u64 	%rd227, [_ZN6thrust24THRUST_300001_SM_1000_NS8cuda_cub4core6detail5shmemE+96];
	setp.lt.s32 	%p138, %r662, %r230;
	mov.u32 	%r663, %r230;
	mov.u64 	%rd484, %rd227;
	@%p138 bra 	$L__BB11_226;
	setp.lt.s32 	%p139, %r230, %r662;
	mov.u32 	%r663, %r662;
	mov.u64 	%rd484, %rd483;
	@%p139 bra 	$L__BB11_226;
	setp.lt.s64 	%p140, %rd483, %rd227;
	selp.b32 	%r663, %r662, %r230, %p140;
	min.s64 	%rd484, %rd483, %rd227;
$L__BB11_226:
	ld.shared.u32 	%r233, [_ZN6thrust24THRUST_300001_SM_1000_NS8cuda_cub4core6detail5shmemE+104];
	ld.shared.u64 	%rd230, [_ZN6thrust24THRUST_300001_SM_1000_NS8cuda_cub4core6detail5shmemE+112];
	setp.lt.s32 	%p141, %r663, %r233;
	mov.u32 	%r664, %r233;
	mov.u64 	%rd485, %rd230;
	@%p141 bra 	$L__BB11_229;
	setp.lt.s32 	%p142, %r233, %r663;
	mov.u32 	%r664, %r663;
	mov.u64 	%rd485, %rd484;
	@%p142 bra 	$L__BB11_229;
	setp.lt.s64 	%p143, %rd484, %rd230;
	selp.b32 	%r664, %r663, %r233, %p143;
	min.s64 	%rd485, %rd484, %rd230;
$L__BB11_229:
	ld.shared.u32 	%r236, [_ZN6thrust24THRUST_300001_SM_1000_NS8cuda_cub4core6detail5shmemE+120];
	ld.shared.u64 	%rd233, [_ZN6thrust24THRUST_300001_SM_1000_NS8cuda_cub4core6detail5shmemE+128];
	setp.lt.s32 	%p144, %r664, %r236;
	mov.u32 	%r665, %r236;
	mov.u64 	%rd486, %rd233;
	@%p144 bra 	$L__BB11_232;
	setp.lt.s32 	%p145, %r236, %r664;
	mov.u32 	%r665, %r664;
	mov.u64 	%rd486, %rd485;
	@%p145 bra 	$L__BB11_232;
	setp.lt.s64 	%p146, %rd485, %rd233;
	selp.b32 	%r665, %r664, %r236, %p146;
	min.s64 	%rd486, %rd485, %rd233;
$L__BB11_232:
	mov.u32 	%r578, %tid.x;
	setp.ne.s32 	%p263, %r578, 0;
	@%p263 bra 	$L__BB11_234;
	ld.param.u64 	%rd399, [_ZN6thrust24THRUST_300001_SM_1000_NS8cuda_cub4core6detail13_kernel_agentINS1_8__reduce11ReduceAgentIPN4cuda3std3__45tupleIJilEEESC_SB_lNS1_9__extrema9arg_max_fIilNS9_4lessIiEEEEEEJSC_SC_iSH_EEEvDpT0__param_1];
	cvta.to.global.u64 	%rd390, %rd399;
	st.global.u32 	[%rd390], %r665;
	st.global.u64 	[%rd390+8], %rd486;
$L__BB11_234:
	ret;

}
	// .globl	_ZN3cub18CUB_300001_SM_10006detail11EmptyKernelIvEEvv
.visible .entry _ZN3cub18CUB_300001_SM_10006detail11EmptyKernelIvEEvv()
{


	ret;

}
	// .globl	_ZN3cub18CUB_300001_SM_10006detail4scan20DeviceScanInitKernelINS0_13ScanTileStateIiLb1EEEEEvT_i
.visible .entry _ZN3cub18CUB_300001_SM_10006detail4scan20DeviceScanInitKernelINS0_13ScanTileStateIiLb1EEEEEvT_i(
	.param .align 8 .b8 _ZN3cub18CUB_300001_SM_10006detail4scan20DeviceScanInitKernelINS0_13ScanTileStateIiLb1EEEEEvT_i_param_0[8],
	.param .u32 _ZN3cub18CUB_300001_SM_10006detail4scan20DeviceScanInitKernelINS0_13ScanTileStateIiLb1EEEEEvT_i_param_1
)
{
	.reg .pred 	%p<5>;
	.reg .b32 	%r<10>;
	.reg .b64 	%rd<7>;

	ld.param.u64 	%rd2, [_ZN3cub18CUB_300001_SM_10006detail4scan20DeviceScanInitKernelINS0_13ScanTileStateIiLb1EEEEEvT_i_param_0];
	ld.param.u32 	%r4, [_ZN3cub18CUB_300001_SM_10006detail4scan20DeviceScanInitKernelINS0_13ScanTileStateIiLb1EEEEEvT_i_param_1];
	cvta.to.global.u64 	%rd1, %rd2;
	mov.u32 	%r1, %ctaid.x;
	mov.u32 	%r5, %ntid.x;
	mov.u32 	%r2, %tid.x;
	mad.lo.s32 	%r3, %r1, %r5, %r2;
	setp.ge.s32 	%p1, %r3, %r4;
	@%p1 bra 	$L__BB13_2;
	mul.wide.s32 	%rd3, %r3, 8;
	add.s64 	%rd4, %rd1, %rd3;
	mov.b32 	%r6, 0;
	mov.b32 	%r7, 99;
	st.global.v2.u32 	[%rd4+256], {%r7, %r6};
$L__BB13_2:
	setp.ne.s32 	%p2, %r1, 0;
	setp.gt.u32 	%p3, %r2, 31;
	or.pred  	%p4, %p2, %p3;
	@%p4 bra 	$L__BB13_4;
	mul.wide.u32 	%rd5, %r2, 8;
	add.s64 	%rd6, %rd1, %rd5;
	mov.b32 	%r9, 0;
	st.global.v2.u32 	[%rd6], {%r9, %r9};
$L__BB13_4:
	ret;

}
	// .globl	_ZN3cub18CUB_300001_SM_10006detail4scan16DeviceScanKernelINS2_10policy_hubIiiijN4cuda3std3__44plusIvEEE10Policy1000EN6thrust24THRUST_300001_SM_1000_NS10device_ptrIiEESF_NS0_13ScanTileStateIiLb1EEES9_NS1_10InputValueIiPiEEjiLb0EiEEvT0_T1_T2_iT3_T4_T5_
.visible .entry _ZN3cub18CUB_300001_SM_10006detail4scan16DeviceScanKernelINS2_10policy_hubIiiijN4cuda3std3__44plusIvEEE10Policy1000EN6thrust24THRUST_300001_SM_1000_NS10device_ptrIiEESF_NS0_13ScanTileStateIiLb1EEES9_NS1_10InputValueIiPiEEjiLb0EiEEvT0_T1_T2_iT3_T4_T5_(
	.param .align 8 .b8 _ZN3cub18CUB_300001_SM_10006detail4scan16DeviceScanKernelINS2_10policy_hubIiiijN4cuda3std3__44plusIvEEE10Policy1000EN6thrust24THRUST_300001_SM_1000_NS10device_ptrIiEESF_NS0_13ScanTileStateIiLb1EEES9_NS1_10InputValueIiPiEEjiLb0EiEEvT0_T1_T2_iT3_T4_T5__param_0[8],
	.param .align 8 .b8 _ZN3cub18CUB_300001_SM_10006detail4scan16DeviceScanKernelINS2_10policy_hubIiiijN4cuda3std3__44plusIvEEE10Policy1000EN6thrust24THRUST_300001_SM_1000_NS10device_ptrIiEESF_NS0_13ScanTileStateIiLb1EEES9_NS1_10InputValueIiPiEEjiLb0EiEEvT0_T1_T2_iT3_T4_T5__param_1[8],
	.param .align 8 .b8 _ZN3cub18CUB_300001_SM_10006detail4scan16DeviceScanKernelINS2_10policy_hubIiiijN4cuda3std3__44plusIvEEE10Policy1000EN6thrust24THRUST_300001_SM_1000_NS10device_ptrIiEESF_NS0_13ScanTileStateIiLb1EEES9_NS1_10InputValueIiPiEEjiLb0EiEEvT0_T1_T2_iT3_T4_T5__param_2[8],
	.param .u32 _ZN3cub18CUB_300001_SM_10006detail4scan16DeviceScanKernelINS2_10policy_hubIiiijN4cuda3std3__44plusIvEEE10Policy1000EN6thrust24THRUST_300001_SM_1000_NS10device_ptrIiEESF_NS0_13ScanTileStateIiLb1EEES9_NS1_10InputValueIiPiEEjiLb0EiEEvT0_T1_T2_iT3_T4_T5__param_3,
	.param .align 1 .b8 _ZN3cub18CUB_300001_SM_10006detail4scan16DeviceScanKernelINS2_10policy_hubIiiijN4cuda3std3__44plusIvEEE10Policy1000EN6thrust24THRUST_300001_SM_1000_NS10device_ptrIiEESF_NS0_13ScanTileStateIiLb1EEES9_NS1_10InputValueIiPiEEjiLb0EiEEvT0_T1_T2_iT3_T4_T5__param_4[1],
	.param .align 8 .b8 _ZN3cub18CUB_300001_SM_10006detail4scan16DeviceScanKernelINS2_10policy_hubIiiijN4cuda3std3__44plusIvEEE10Policy1000EN6thrust24THRUST_300001_SM_1000_NS10device_ptrIiEESF_NS0_13ScanTileStateIiLb1EEES9_NS1_10InputValueIiPiEEjiLb0EiEEvT0_T1_T2_iT3_T4_T5__param_5[16],
	.param .u32 _ZN3cub18CUB_300001_SM_10006detail4scan16DeviceScanKernelINS2_10policy_hubIiiijN4cuda3std3__44plusIvEEE10Policy1000EN6thrust24THRUST_300001_SM_1000_NS10device_ptrIiEESF_NS0_13ScanTileStateIiLb1EEES9_NS1_10InputValueIiPiEEjiLb0EiEEvT0_T1_T2_iT3_T4_T5__param_6
)
.maxntid 384
{
	.reg .pred 	%p<160>;
	.reg .b16 	%rs<3>;
	.reg .b32 	%r<1050>;
	.reg .b64 	%rd<58>;
	// demoted variable
	.shared .align 16 .b8 _ZZN3cub18CUB_300001_SM_10006detail4scan16DeviceScanKernelINS2_10policy_hubIiiijN4cuda3std3__44plusIvEEE10Policy1000EN6thrust24THRUST_300001_SM_1000_NS10device_ptrIiEESF_NS0_13ScanTileStateIiLb1EEES9_NS1_10InputValueIiPiEEjiLb0EiEEvT0_T1_T2_iT3_T4_T5_E12temp_storage[33808];
	ld.param.u32 	%r239, [_ZN3cub18CUB_300001_SM_10006detail4scan16DeviceScanKernelINS2_10policy_hubIiiijN4cuda3std3__44plusIvEEE10Policy1000EN6thrust24THRUST_300001_SM_1000_NS10device_ptrIiEESF_NS0_13ScanTileStateIiLb1EEES9_NS1_10InputValueIiPiEEjiLb0EiEEvT0_T1_T2_iT3_T4_T5__param_5];
	bfe.u32 	%r240, %r239, 0, 8;
	cvt.u16.u32 	%rs1, %r240;
	and.b16  	%rs2, %rs1, 255;
	ld.param.u64 	%rd16, [_ZN3cub18CUB_300001_SM_10006detail4scan16DeviceScanKernelINS2_10policy_hubIiiijN4cuda3std3__44plusIvEEE10Policy1000EN6thrust24THRUST_300001_SM_1000_NS10device_ptrIiEESF_NS0_13ScanTileStateIiLb1EEES9_NS1_10InputValueIiPiEEjiLb0EiEEvT0_T1_T2_iT3_T4_T5__param_2];
	ld.param.u64 	%rd15, [_ZN3cub18CUB_300001_SM_10006detail4scan16DeviceScanKernelINS2_10policy_hubIiiijN4cuda3std3__44plusIvEEE10Policy1000EN6thrust24THRUST_300001_SM_1000_NS10device_ptrIiEESF_NS0_13ScanTileStateIiLb1EEES9_NS1_10InputValueIiPiEEjiLb0EiEEvT0_T1_T2_iT3_T4_T5__param_1];
	ld.param.u64 	%rd14, [_ZN3cub18CUB_300001_SM_10006detail4scan16DeviceScanKernelINS2_10policy_hubIiiijN4cuda3std3__44plusIvEEE10Policy1000EN6thrust24THRUST_300001_SM_1000_NS10device_ptrIiEESF_NS0_13ScanTileStateIiLb1EEES9_NS1_10InputValueIiPiEEjiLb0EiEEvT0_T1_T2_iT3_T4_T5__param_0];
	ld.param.u64 	%rd1, [_ZN3cub18CUB_300001_SM_10006detail4scan16DeviceScanKernelINS2_10policy_hubIiiijN4cuda3std3__44plusIvEEE10Policy1000EN6thrust24THRUST_300001_SM_1000_NS10device_ptrIiEESF_NS0_13ScanTileStateIiLb1EEES9_NS1_10InputValueIiPiEEjiLb0EiEEvT0_T1_T2_iT3_T4_T5__param_5+8];
	ld.param.u32 	%r238, [_ZN3cub18CUB_300001_SM_10006detail4scan16DeviceScanKernelINS2_10policy_hubIiiijN4cuda3std3__44plusIvEEE10Policy1000EN6thrust24THRUST_300001_SM_1000_NS10device_ptrIiEESF_NS0_13ScanTileStateIiLb1EEES9_NS1_10InputValueIiPiEEjiLb0EiEEvT0_T1_T2_iT3_T4_T5__param_6];
	setp.eq.s16 	%p1, %rs2, 0;
	@%p1 bra 	$L__BB14_2;
	cvta.to.global.u64 	%rd17, %rd1;
	ld.global.u32 	%r997, [%rd17];
	bra.uni 	$L__BB14_3;
$L__BB14_2:
	cvt.u32.u64 	%r997, %rd1;
$L__BB14_3:
	ld.param.u32 	%r995, [_ZN3cub18CUB_300001_SM_10006detail4scan16DeviceScanKernelINS2_10policy_hubIiiijN4cuda3std3__44plusIvEEE10Policy1000EN6thrust24THRUST_300001_SM_1000_NS10device_ptrIiEESF_NS0_13ScanTileStateIiLb1EEES9_NS1_10InputValueIiPiEEjiLb0EiEEvT0_T1_T2_iT3_T4_T5__param_3];
	cvta.to.global.u64 	%rd3, %rd14;
	cvta.to.global.u64 	%rd4, %rd15;
	mov.u32 	%r241, %ctaid.x;
	add.s32 	%r998, %r995, %r241;
	mul.lo.s32 	%r5, %r998, 8448;
	sub.s32 	%r6, %r238, %r5;
	setp.lt.u32 	%p2, %r6, 8449;
	@%p2 bra 	$L__BB14_29;
	cvt.u64.u32 	%rd40, %r5;
	mov.u32 	%r7, %tid.x;
	and.b32  	%r640, %r7, 31;
	and.b32  	%r641, %r7, 992;
	mul.lo.s32 	%r642, %r641, 22;
	or.b32  	%r643, %r642, %r640;
	cvt.u64.u32 	%rd41, %r643;
	add.s64 	%rd5, %rd41, %rd40;
	shl.b64 	%rd42, %rd5, 2;
	add.s64 	%rd43, %rd3, %rd42;
	ld.global.u32 	%r644, [%rd43];
	ld.global.u32 	%r645, [%rd43+128];
	ld.global.u32 	%r646, [%rd43+256];
	ld.global.u32 	%r647, [%rd43+384];
	ld.global.u32 	%r648, [%rd43+512];
	ld.global.u32 	%r649, [%rd43+640];
	ld.global.u32 	%r650, [%rd43+768];
	ld.global.u32 	%r651, [%rd43+896];
	ld.global.u32 	%r652, [%rd43+1024];
	ld.global.u32 	%r653, [%rd43+1152];
	ld.global.u32 	%r654, [%rd43+1280];
	ld.global.u32 	%r655, [%rd43+1408];
	ld.global.u32 	%r656, [%rd43+1536];
	ld.global.u32 	%r657, [%rd43+1664];
	ld.global.u32 	%r658, [%rd43+1792];
	ld.global.u32 	%r659, [%rd43+1920];
	ld.global.u32 	%r660, [%rd43+2048];
	ld.global.u32 	%r661, [%rd43+2176];
	ld.global.u32 	%r662, [%rd43+2304];
	ld.global.u32 	%r663, [%rd43+2432];
	ld.global.u32 	%r664, [%rd43+2560];
	ld.global.u32 	%r665, [%rd43+2688];
	// begin inline asm
	mov.u32 %r639, %laneid;
	// end inline asm
	shr.u32 	%r9, %r7, 5;
	mad.lo.s32 	%r666, %r9, 704, %r639;
	shl.b32 	%r667, %r666, 2;
	mov.u32 	%r668, _ZZN3cub18CUB_300001_SM_10006detail4scan16DeviceScanKernelINS2_10policy_hubIiiijN4cuda3std3__44plusIvEEE10Policy1000EN6thrust24THRUST_300001_SM_1000_NS10device_ptrIiEESF_NS0_13ScanTileStateIiLb1EEES9_NS1_10InputValueIiPiEEjiLb0EiEEvT0_T1_T2_iT3_T4_T5_E12temp_storage;
	add.s32 	%r10, %r668, %r667;
	st.shared.u32 	[%r10], %r644;
	st.shared.u32 	[%r10+128], %r645;
	st.shared.u32 	[%r10+256], %r646;
	st.shared.u32 	[%r10+384], %r647;
	st.shared.u32 	[%r10+512], %r648;
	st.shared.u32 	[%r10+640], %r649;
	st.shared.u32 	[%r10+768], %r650;
	st.shared.u32 	[%r10+896], %r651;
	st.shared.u32 	[%r10+1024], %r652;
	st.shared.u32 	[%r10+1152], %r653;
	st.shared.u32 	[%r10+1280], %r654;
	st.shared.u32 	[%r10+1408], %r655;
	st.shared.u32 	[%r10+1536], %r656;
	st.shared.u32 	[%r10+1664], %r657;
	st.shared.u32 	[%r10+1792], %r658;
	st.shared.u32 	[%r10+1920], %r659;
	st.shared.u32 	[%r10+2048], %r660;
	st.shared.u32 	[%r10+2176], %r661;
	st.shared.u32 	[%r10+2304], %r662;
	st.shared.u32 	[%r10+2432], %r663;
	st.shared.u32 	[%r10+2560], %r664;
	st.shared.u32 	[%r10+2688], %r665;
	bar.warp.sync 	-1;
	mad.lo.s32 	%r11, %r639, 84, %r10;
	ld.shared.v2.u32 	{%r12, %r13}, [%r11];
	ld.shared.v2.u32 	{%r14, %r15}, [%r11+8];
	ld.shared.v2.u32 	{%r16, %r17}, [%r11+16];
	ld.shared.v2.u32 	{%r18, %r19}, [%r11+24];
	ld.shared.v2.u32 	{%r20, %r21}, [%r11+32];
	ld.shared.v2.u32 	{%r22, %r23}, [%r11+40];
	ld.shared.v2.u32 	{%r24, %r25}, [%r11+48];
	ld.shared.v2.u32 	{%r26, %r27}, [%r11+56];
	ld.shared.v2.u32 	{%r28, %r29}, [%r11+64];
	ld.shared.v2.u32 	{%r30, %r31}, [%r11+72];
	ld.shared.v2.u32 	{%r32, %r33}, [%r11+80];
	bar.sync 	0;
	setp.ne.s32 	%p104, %r998, 0;
	@%p104 bra 	$L__BB14_9;
	add.s32 	%r890, %r13, %r12;
	add.s32 	%r891, %r14, %r890;
	add.s32 	%r892, %r15, %r891;
	add.s32 	%r893, %r16, %r892;
	add.s32 	%r894, %r17, %r893;
	add.s32 	%r895, %r18, %r894;
	add.s32 	%r896, %r19, %r895;
	add.s32 	%r897, %r20, %r896;
	add.s32 	%r898, %r21, %r897;
	add.s32 	%r899, %r22, %r898;
	add.s32 	%r900, %r23, %r899;
	add.s32 	%r901, %r24, %r900;
	add.s32 	%r902, %r25, %r901;
	add.s32 	%r903, %r26, %r902;
	add.s32 	%r904, %r27, %r903;
	add.s32 	%r905, %r28, %r904;
	add.s32 	%r906, %r29, %r905;
	add.s32 	%r907, %r30, %r906;
	add.s32 	%r908, %r31, %r907;
	add.s32 	%r909, %r32, %r908;
	add.s32 	%r864, %r33, %r909;
	mov.b32 	%r862, 1;
	mov.b32 	%r887, 0;
	mov.b32 	%r889, -1;
	// begin inline asm
	{  .reg .s32 r0;  .reg .pred p;  shfl.sync.up.b32 r0|p, %r864, %r862, %r887, %r889;  @p add.s32 r0, r0, %r864;  mov.s32 %r860, r0;}
	// end inline asm
	mov.b32 	%r868, 2;
	// begin inline asm
	{  .reg .s32 r0;  .reg .pred p;  shfl.sync.up.b32 r0|p, %r860, %r868, %r887, %r889;  @p add.s32 r0, r0, %r860;  mov.s32 %r866, r0;}
	// end inline asm
	mov.b32 	%r874, 4;
	// begin inline asm
	{  .reg .s32 r0;  .reg .pred p;  shfl.sync.up.b32 r0|p, %r866, %r874, %r887, %r889;  @p add.s32 r0, r0, %r866;  mov.s32 %r872, r0;}
	// end inline asm
	mov.b32 	%r880, 8;
	// begin inline asm
	{  .reg .s32 r0;  .reg .pred p;  shfl.sync.up.b32 r0|p, %r872, %r880, %r887, %r889;  @p add.s32 r0, r0, %r872;  mov.s32 %r878, r0;}
	// end inline asm
	mov.b32 	%r886, 16;
	// begin inline asm
	{  .reg .s32 r0;  .reg .pred p;  shfl.sync.up.b32 r0|p, %r878, %r886, %r887, %r889;  @p add.s32 r0, r0, %r878;  mov.s32 %r884, r0;}
	// end inline asm
	setp.ne.s32 	%p146, %r639, 31;
	@%p146 bra 	$L__BB14_7;
	shl.b32 	%r910, %r9, 2;
	add.s32 	%r912, %r668, %r910;
	st.shared.u32 	[%r912+16], %r884;
$L__BB14_7:
	bar.sync 	0;
	ld.shared.v4.u32 	{%r913, %r914, %r915, %r916}, [_ZZN3cub18CUB_300001_SM_10006detail4scan16DeviceScanKernelINS2_10policy_hubIiiijN4cuda3std3__44plusIvEEE10Policy1000EN6thrust24THRUST_300001_SM_1000_NS10device_ptrIiEESF_NS0_13ScanTileStateIiLb1EEES9_NS1_10InputValueIiPiEEjiLb0EiEEvT0_T1_T2_iT3_T4_T5_E12temp_storage+16];
	add.s32 	%r917, %r914, %r913;
	setp.eq.s32 	%p147, %r9, 2;
	selp.b32 	%r918, %r917, %r913, %p147;
	add.s32 	%r919, %r917, %r915;
	setp.eq.s32 	%p148, %r9, 3;
	selp.b32 	%r920, %r919, %r918, %p148;
	add.s32 	%r921, %r919, %r916;
	setp.eq.s32 	%p149, %r9, 4;
	selp.b32 	%r922, %r921, %r920, %p149;
	ld.shared.v4.u32 	{%r923, %r924, %r925, %r926}, [_ZZN3cub18CUB_300001_SM_10006detail4scan16DeviceScanKernelINS2_10policy_hubIiiijN4cuda3std3__44plusIvEEE10Policy1000EN6thrust24THRUST_300001_SM_1000_NS10device_ptrIiEESF_NS0_13ScanTileStateIiLb1EEES9_NS1_10InputValueIiPiEEjiLb0EiEEvT0_T1_T2_iT3_T4_T5_E12temp_storage+32];
	add.s32 	%r927, %r921, %r923;
	setp.eq.s32 	%p150, %r9, 5;
	selp.b32 	%r928, %r927, %r922, %p150;
	add.s32 	%r929, %r927, %r924;
	setp.eq.s32 	%p151, %r9, 6;
	selp.b32 	%r930, %r929, %r928, %p151;
	add.s32 	%r931, %r929, %r925;
	setp.eq.s32 	%p152, %r9, 7;
	selp.b32 	%r932, %r931, %r930, %p152;
	add.s32 	%r933, %r931, %r926;
	setp.eq.s32 	%p153, %r9, 8;
	selp.b32 	%r934, %r933, %r932, %p153;
	ld.shared.v4.u32 	{%r935, %r936, %r937, %r938}, [_ZZN3cub18CUB_300001_SM_10006detail4scan16DeviceScanKernelINS2_10policy_hubIiiijN4cuda3std3__44plusIvEEE10Policy1000EN6thrust24THRUST_300001_SM_1000_NS10device_ptrIiEESF_NS0_13ScanTileStateIiLb1EEES9_NS1_10InputValueIiPiEEjiLb0EiEEvT0_T1_T2_iT3_T4_T5_E12temp_storage+48];
	add.s32 	%r939, %r933, %r935;
	setp.eq.s32 	%p154, %r9, 9;
	selp.b32 	%r940, %r939, %r934, %p154;
	add.s32 	%r941, %r939, %r936;
	setp.eq.s32 	%p155, %r9, 10;
	selp.b32 	%r942, %r941, %r940, %p155;
	add.s32 	%r943, %r941, %r937;
	setp.eq.s32 	%p156, %r9, 11;
	selp.b32 	%r944, %r943, %r942, %p156;
	setp.lt.u32 	%p157, %r7, 32;
	selp.b32 	%r945, 0, %r944, %p157;
	setp.eq.s32 	%p158, %r639, 0;
	sub.s32 	%r946, %r884, %r864;
	selp.b32 	%r947, 0, %r946, %p158;
	add.s32 	%r948, %r947, %r997;
	add.s32 	%r1012, %r948, %r945;
	add.s32 	%r949, %r938, %r997;
	add.s32 	%r37, %r949, %r943;
	setp.ne.s32 	%p159, %r7, 0;
	@%p159 bra 	$L__BB14_28;
	add.s64 	%rd55, %rd16, 256;
	mov.b32 	%r950, 101;
	// begin inline asm
	st.relaxed.gpu.v2.u32 [%rd55], {%r950, %r37};
	// end inline asm
	bra.uni 	$L__BB14_28;
$L__BB14_9:
	add.s32 	%r699, %r13, %r12;
	add.s32 	%r700, %r14, %r699;
	add.s32 	%r701, %r15, %r700;
	add.s32 	%r702, %r16, %r701;
	add.s32 	%r703, %r17, %r702;
	add.s32 	%r704, %r18, %r703;
	add.s32 	%r705, %r19, %r704;
	add.s32 	%r706, %r20, %r705;
	add.s32 	%r707, %r21, %r706;
	add.s32 	%r708, %r22, %r707;
	add.s32 	%r709, %r23, %r708;
	add.s32 	%r710, %r24, %r709;
	add.s32 	%r711, %r25, %r710;
	add.s32 	%r712, %r26, %r711;
	add.s32 	%r713, %r27, %r712;
	add.s32 	%r714, %r28, %r713;
	add.s32 	%r715, %r29, %r714;
	add.s32 	%r716, %r30, %r715;
	add.s32 	%r717, %r31, %r716;
	add.s32 	%r718, %r32, %r717;
	add.s32 	%r673, %r33, %r718;
	mov.b32 	%r671, 1;
	mov.b32 	%r696, 0;
	mov.b32 	%r698, -1;
	// begin inline asm
	{  .reg .s32 r0;  .reg .pred p;  shfl.sync.up.b32 r0|p, %r673, %r671, %r696, %r698;  @p add.s32 r0, r0, %r673;  mov.s32 %r669, r0;}
	// end inline asm
	mov.b32 	%r677, 2;
	// begin inline asm
	{  .reg .s32 r0;  .reg .pred p;  shfl.sync.up.b32 r0|p, %r669, %r677, %r696, %r698;  @p add.s32 r0, r0, %r669;  mov.s32 %r675, r0;}
	// end inline asm
	mov.b32 	%r683, 4;
	// begin inline asm
	{  .reg .s32 r0;  .reg .pred p;  shfl.sync.up.b32 r0|p, %r675, %r683, %r696, %r698;  @p add.s32 r0, r0, %r675;  mov.s32 %r681, r0;}
	// end inline asm
	mov.b32 	%r689, 8;
	// begin inline asm
	{  .reg .s32 r0;  .reg .pred p;  shfl.sync.up.b32 r0|p, %r681, %r689, %r696, %r698;  @p add.s32 r0, r0, %r681;  mov.s32 %r687, r0;}
	// end inline asm
	mov.b32 	%r695, 16;
	// begin inline asm
	{  .reg .s32 r0;  .reg .pred p;  shfl.sync.up.b32 r0|p, %r687, %r695, %r696, %r698;  @p add.s32 r0, r0, %r687;  mov.s32 %r693, r0;}
	// end inline asm
	setp.ne.s32 	%p105, %r639, 31;
	@%p105 bra 	$L__BB14_11;
	shl.b32 	%r719, %r9, 2;
	add.s32 	%r721, %r668, %r719;
	st.shared.u32 	[%r721+16], %r693;
$L__BB14_11:
	sub.s32 	%r722, %r693, %r673;
	bar.sync 	0;
	ld.shared.v4.u32 	{%r723, %r724, %r725, %r726}, [_ZZN3cub18CUB_300001_SM_10006detail4scan16DeviceScanKernelINS2_10policy_hubIiiijN4cuda3std3__44plusIvEEE10Policy1000EN6thrust24THRUST_300001_SM_1000_NS10device_ptrIiEESF_NS0_13ScanTileStateIiLb1EEES9_NS1_10InputValueIiPiEEjiLb0EiEEvT0_T1_T2_iT3_T4_T5_E12temp_storage+16];
	add.s32 	%r727, %r724, %r723;
	setp.eq.s32 	%p106, %r9, 2;
	selp.b32 	%r728, %r727, %r723, %p106;
	add.s32 	%r729, %r727, %r725;
	setp.eq.s32 	%p107, %r9, 3;
	selp.b32 	%r730, %r729, %r728, %p107;
	add.s32 	%r731, %r729, %r726;
	setp.eq.s32 	%p108, %r9, 4;
	selp.b32 	%r732, %r731, %r730, %p108;
	ld.shared.v4.u32 	{%r733, %r734, %r735, %r736}, [_ZZN3cub18CUB_300001_SM_10006detail4scan16DeviceScanKernelINS2_10policy_hubIiiijN4cuda3std3__44plusIvEEE10Policy1000EN6thrust24THRUST_300001_SM_1000_NS10device_ptrIiEESF_NS0_13ScanTileStateIiLb1EEES9_NS1_10InputValueIiPiEEjiLb0EiEEvT0_T1_T2_iT3_T4_T5_E12temp_storage+32];
	add.s32 	%r737, %r731, %r733;
	setp.eq.s32 	%p109, %r9, 5;
	selp.b32 	%r738, %r737, %r732, %p109;
	add.s32 	%r739, %r737, %r734;
	setp.eq.s32 	%p110, %r9, 6;
	selp.b32 	%r740, %r739, %r738, %p110;
	add.s32 	%r741, %r739, %r735;
	setp.eq.s32 	%p111, %r9, 7;
	selp.b32 	%r742, %r741, %r740, %p111;
	add.s32 	%r743, %r741, %r736;
	setp.eq.s32 	%p112, %r9, 8;
	selp.b32 	%r744, %r743, %r742, %p112;
	ld.shared.v4.u32 	{%r745, %r746, %r747, %r748}, [_ZZN3cub18CUB_300001_SM_10006detail4scan16DeviceScanKernelINS2_10policy_hubIiiijN4cuda3std3__44plusIvEEE10Policy1000EN6thrust24THRUST_300001_SM_1000_NS10device_ptrIiEESF_NS0_13ScanTileStateIiLb1EEES9_NS1_10InputValueIiPiEEjiLb0EiEEvT0_T1_T2_iT3_T4_T5_E12temp_storage+48];
	add.s32 	%r749, %r743, %r745;
	setp.eq.s32 	%p113, %r9, 9;
	selp.b32 	%r750, %r749, %r744, %p113;
	add.s32 	%r751, %r749, %r746;
	setp.eq.s32 	%p114, %r9, 10;
	selp.b32 	%r752, %r751, %r750, %p114;
	add.s32 	%r753, %r751, %r747;
	setp.eq.s32 	%p115, %r9, 11;
	selp.b32 	%r754, %r753, %r752, %p115;
	add.s32 	%r40, %r753, %r748;
	setp.gt.u32 	%p116, %r7, 31;
	setp.lt.u32 	%p117, %r7, 32;
	setp.eq.s32 	%p118, %r639, 0;
	selp.b32 	%r755, 0, %r722, %p118;
	add.s32 	%r1011, %r754, %r755;
	selp.b32 	%r42, %r722, %r1011, %p117;
	@%p116 bra 	$L__BB14_27;
	setp.ne.s32 	%p119, %r7, 0;
	mul.wide.s32 	%rd44, %r998, 8;
	add.s64 	%rd6, %rd16, %rd44;
	@%p119 bra 	$L__BB14_14;
	st.shared.u32 	[_ZZN3cub18CUB_300001_SM_10006detail4scan16DeviceScanKernelINS2_10policy_hubIiiijN4cuda3std3__44plusIvEEE10Policy1000EN6thrust24THRUST_300001_SM_1000_NS10device_ptrIiEESF_NS0_13ScanTileStateIiLb1EEES9_NS1_10InputValueIiPiEEjiLb0EiEEvT0_T1_T2_iT3_T4_T5_E12temp_storage+12], %r40;
	add.s64 	%rd45, %rd6, 256;
	mov.b32 	%r756, 100;
	// begin inline asm
	st.relaxed.gpu.v2.u32 [%rd45], {%r756, %r40};
	// end inline asm
$L__BB14_14:
	not.b32 	%r762, %r7;
	add.s32 	%r1006, %r998, %r762;
	mov.b32 	%r758, 830;
	// begin inline asm
	nanosleep.u32 %r758;
	// end inline asm
	mul.wide.s32 	%rd47, %r1006, 8;
	add.s64 	%rd48, %rd16, %rd47;
	add.s64 	%rd46, %rd48, 256;
	// begin inline asm
	ld.relaxed.gpu.v2.u32 {%r1008, %r1000}, [%rd46];
	// end inline asm
	mov.b32 	%r1001, 952;
$L__BB14_15:
	setp.eq.s32 	%p120, %r1008, 99;
	mov.b32 	%r763, -1;
	vote.sync.any.pred 	%p121, %p120, %r763;
	not.pred 	%p122, %p121;
	@%p122 bra 	$L__BB14_17;
	mul.lo.s32 	%r858, %r998, 16807;
	and.b32  	%r998, %r858, 2147483647;
	add.s32 	%r859, %r1001, 1;
	rem.u32 	%r855, %r998, %r859;
	// begin inline asm
	nanosleep.u32 %r855;
	// end inline asm
	shr.u32 	%r1001, %r1001, 1;
	// begin inline asm
	ld.relaxed.gpu.v2.u32 {%r1008, %r1000}, [%rd46];
	// end inline asm
	bra.uni 	$L__BB14_15;
$L__BB14_17:
	setp.eq.s32 	%p123, %r1008, 101;
	mov.b32 	%r790, -1;
	vote.sync.ballot.b32 	%r792, %p123, %r790;
	// begin inline asm
	mov.u32 %r765, %lanemask_ge;
	// end inline asm
	and.b32  	%r793, %r792, %r765;
	or.b32  	%r794, %r793, -2147483648;
	add.s32 	%r795, %r794, -1;
	not.b32 	%r796, %r794;
	and.b32  	%r797, %r796, %r795;
	popc.b32 	%r769, %r797;
	mov.b32 	%r768, 1;
	// begin inline asm
	shfl.sync.down.b32 %r766, %r1000, %r768, %r769, %r790;
	// end inline asm
	setp.lt.s32 	%p125, %r639, %r769;
	selp.b32 	%r798, %r766, 0, %p125;
	add.s32 	%r772, %r798, %r1000;
	mov.b32 	%r773, 2;
	// begin inline asm
	shfl.sync.down.b32 %r771, %r772, %r773, %r769, %r790;
	// end inline asm
	add.s32 	%r57, %r639, 2;
	setp.gt.s32 	%p126, %r57, %r769;
	selp.b32 	%r799, 0, %r771, %p126;
	add.s32 	%r777, %r772, %r799;
	mov.b32 	%r778, 4;
	// begin inline asm
	shfl.sync.down.b32 %r776, %r777, %r778, %r769, %r790;
	// end inline asm
	add.s32 	%r58, %r639, 4;
	setp.gt.s32 	%p127, %r58, %r769;
	selp.b32 	%r800, 0, %r776, %p127;
	add.s32 	%r782, %r777, %r800;
	mov.b32 	%r783, 8;
	// begin inline asm
	shfl.sync.down.b32 %r781, %r782, %r783, %r769, %r790;
	// end inline asm
	add.s32 	%r59, %r639, 8;
	setp.gt.s32 	%p128, %r59, %r769;
	selp.b32 	%r801, 0, %r781, %p128;
	add.s32 	%r787, %r782, %r801;
	mov.b32 	%r788, 16;
	// begin inline asm
	shfl.sync.down.b32 %r786, %r787, %r788, %r769, %r790;
	// end inline asm
	add.s32 	%r60, %r639, 16;
	setp.gt.s32 	%p129, %r60, %r769;
	selp.b32 	%r802, 0, %r786, %p129;
	add.s32 	%r1005, %r787, %r802;
	add.s64 	%rd8, %rd16, 256;
	mov.b32 	%r1002, 952;
$L__BB14_18:
	setp.ne.s32 	%p130, %r1008, 101;
	mov.b32 	%r803, -1;
	vote.sync.all.pred 	%p131, %p130, %r803;
	not.pred 	%p132, %p131;
	@%p132 bra 	$L__BB14_23;
	shr.u32 	%r1002, %r1002, 1;
	mul.wide.s32 	%rd51, %r1006, 8;
	add.s64 	%rd52, %rd8, %rd51;
	add.s64 	%rd50, %rd52, -256;
	// begin inline asm
	ld.relaxed.gpu.v2.u32 {%r1008, %r1009}, [%rd50];
	// end inline asm
	mov.u32 	%r1010, %r1002;
$L__BB14_20:
	setp.eq.s32 	%p136, %r1008, 99;
	mov.b32 	%r811, -1;
	vote.sync.any.pred 	%p137, %p136, %r811;
	not.pred 	%p138, %p137;
	@%p138 bra 	$L__BB14_22;
	mul.lo.s32 	%r853, %r998, 16807;
	and.b32  	%r998, %r853, 2147483647;
	add.s32 	%r854, %r1010, 1;
	rem.u32 	%r850, %r998, %r854;
	// begin inline asm
	nanosleep.u32 %r850;
	// end inline asm
	shr.u32 	%r1010, %r1010, 1;
	// begin inline asm
	ld.relaxed.gpu.v2.u32 {%r1008, %r1009}, [%rd50];
	// end inline asm
	bra.uni 	$L__BB14_20;
$L__BB14_22:
	setp.eq.s32 	%p139, %r1008, 101;
	mov.b32 	%r837, -1;
	vote.sync.ballot.b32 	%r838, %p139, %r837;
	and.b32  	%r839, %r838, %r765;
	or.b32  	%r840, %r839, -2147483648;
	add.s32 	%r841, %r840, -1;
	not.b32 	%r842, %r840;
	and.b32  	%r843, %r842, %r841;
	popc.b32 	%r816, %r843;
	mov.b32 	%r815, 1;
	// begin inline asm
	shfl.sync.down.b32 %r813, %r1009, %r815, %r816, %r837;
	// end inline asm
	setp.lt.s32 	%p141, %r639, %r816;
	selp.b32 	%r844, %r813, 0, %p141;
	add.s32 	%r819, %r844, %r1009;
	mov.b32 	%r820, 2;
	// begin inline asm
	shfl.sync.down.b32 %r818, %r819, %r820, %r816, %r837;
	// end inline asm
	setp.gt.s32 	%p142, %r57, %r816;
	selp.b32 	%r845, 0, %r818, %p142;
	add.s32 	%r824, %r819, %r845;
	mov.b32 	%r825, 4;
	// begin inline asm
	shfl.sync.down.b32 %r823, %r824, %r825, %r816, %r837;
	// end inline asm
	setp.gt.s32 	%p143, %r58, %r816;
	selp.b32 	%r846, 0, %r823, %p143;
	add.s32 	%r829, %r824, %r846;
	mov.b32 	%r830, 8;
	// begin inline asm
	shfl.sync.down.b32 %r828, %r829, %r830, %r816, %r837;
	// end inline asm
	setp.gt.s32 	%p144, %r59, %r816;
	selp.b32 	%r847, 0, %r828, %p144;
	add.s32 	%r834, %r829, %r847;
	mov.b32 	%r835, 16;
	// begin inline asm
	shfl.sync.down.b32 %r833, %r834, %r835, %r816, %r837;
	// end inline asm
	setp.gt.s32 	%p145, %r60, %r816;
	selp.b32 	%r848, 0, %r833, %p145;
	add.s32 	%r849, %r848, %r1005;
	add.s32 	%r1005, %r849, %r834;
	add.s32 	%r1006, %r1006, -32;
	bra.uni 	$L__BB14_18;
$L__BB14_23:
	@%p119 bra 	$L__BB14_25;
	add.s32 	%r806, %r1005, %r40;
	add.s64 	%rd49, %rd6, 256;
	mov.b32 	%r805, 101;
	// begin inline asm
	st.relaxed.gpu.v2.u32 [%rd49], {%r805, %r806};
	// end inline asm
	st.shared.u32 	[_ZZN3cub18CUB_300001_SM_10006detail4scan16DeviceScanKernelINS2_10policy_hubIiiijN4cuda3std3__44plusIvEEE10Policy1000EN6thrust24THRUST_300001_SM_1000_NS10device_ptrIiEESF_NS0_13ScanTileStateIiLb1EEES9_NS1_10InputValueIiPiEEjiLb0EiEEvT0_T1_T2_iT3_T4_T5_E12temp_storage+4], %r1005;
	st.shared.u32 	[_ZZN3cub18CUB_300001_SM_10006detail4scan16DeviceScanKernelINS2_10policy_hubIiiijN4cuda3std3__44plusIvEEE10Policy1000EN6thrust24THRUST_300001_SM_1000_NS10device_ptrIiEESF_NS0_13ScanTileStateIiLb1EEES9_NS1_10InputValueIiPiEEjiLb0EiEEvT0_T1_T2_iT3_T4_T5_E12temp_storage+8], %r806;
$L__BB14_25:
	setp.ne.s32 	%p134, %r639, 0;
	mov.u32 	%r1011, %r42;
	@%p134 bra 	$L__BB14_27;
	st.shared.u32 	[_ZZN3cub18CUB_300001_SM_10006detail4scan16DeviceScanKernelINS2_10policy_hubIiiijN4cuda3std3__44plusIvEEE10Policy1000EN6thrust24THRUST_300001_SM_1000_NS10device_ptrIiEESF_NS0_13ScanTileStateIiLb1EEES9_NS1_10InputValueIiPiEEjiLb0EiEEvT0_T1_T2_iT3_T4_T5_E12temp_storage+76], %r1005;
	mov.u32 	%r1011, %r1005;
$L__BB14_27:
	bar.sync 	0;
	setp.eq.s32 	%p135, %r7, 0;
	ld.shared.u32 	%r807, [_ZZN3cub18CUB_300001_SM_10006detail4scan16DeviceScanKernelINS2_10policy_hubIiiijN4cuda3std3__44plusIvEEE10Policy1000EN6thrust24THRUST_300001_SM_1000_NS10device_ptrIiEESF_NS0_13ScanTileStateIiLb1EEES9_NS1_10InputValueIiPiEEjiLb0EiEEvT0_T1_T2_iT3_T4_T5_E12temp_storage+76];
	selp.b32 	%r808, 0, %r807, %p135;
	add.s32 	%r1012, %r808, %r1011;
$L__BB14_28:
	add.s32 	%r952, %r1012, %r12;
	add.s32 	%r953, %r13, %r952;
	add.s32 	%r954, %r14, %r953;
	add.s32 	%r955, %r15, %r954;
	add.s32 	%r956, %r16, %r955;
	add.s32 	%r957, %r17, %r956;
	add.s32 	%r958, %r18, %r957;
	add.s32 	%r959, %r19, %r958;
	add.s32 	%r960, %r20, %r959;
	add.s32 	%r961, %r21, %r960;
	add.s32 	%r962, %r22, %r961;
	add.s32 	%r963, %r23, %r962;
	add.s32 	%r964, %r24, %r963;
	add.s32 	%r965, %r25, %r964;
	add.s32 	%r966, %r26, %r965;
	add.s32 	%r967, %r27, %r966;
	add.s32 	%r968, %r28, %r967;
	add.s32 	%r969, %r29, %r968;
	add.s32 	%r970, %r30, %r969;
	add.s32 	%r971, %r31, %r970;
	add.s32 	%r972, %r32, %r971;
	bar.sync 	0;
	st.shared.v2.u32 	[%r11], {%r1012, %r952};
	st.shared.v2.u32 	[%r11+8], {%r953, %r954};
	st.shared.v2.u32 	[%r11+16], {%r955, %r956};
	st.shared.v2.u32 	[%r11+24], {%r957, %r958};
	st.shared.v2.u32 	[%r11+32], {%r959, %r960};
	st.shared.v2.u32 	[%r11+40], {%r961, %r962};
	st.shared.v2.u32 	[%r11+48], {%r963, %r964};
	st.shared.v2.u32 	[%r11+56], {%r965, %r966};
	st.shared.v2.u32 	[%r11+64], {%r967, %r968};
	st.shared.v2.u32 	[%r11+72], {%r969, %r970};
	st.shared.v2.u32 	[%r11+80], {%r971, %r972};
	bar.warp.sync 	-1;
	ld.shared.u32 	%r973, [%r10];
	ld.shared.u32 	%r974, [%r10+128];
	ld.shared.u32 	%r975, [%r10+256];
	ld.shared.u32 	%r976, [%r10+384];
	ld.shared.u32 	%r977, [%r10+512];
	ld.shared.u32 	%r978, [%r10+640];
	ld.shared.u32 	%r979, [%r10+768];
	ld.shared.u32 	%r980, [%r10+896];
	ld.shared.u32 	%r981, [%r10+1024];
	ld.shared.u32 	%r982, [%r10+1152];
	ld.shared.u32 	%r983, [%r10+1280];
	ld.shared.u32 	%r984, [%r10+1408];
	ld.shared.u32 	%r985, [%r10+1536];
	ld.shared.u32 	%r986, [%r10+1664];
	ld.shared.u32 	%r987, [%r10+1792];
	ld.shared.u32 	%r988, [%r10+1920];
	ld.shared.u32 	%r989, [%r10+2048];
	ld.shared.u32 	%r990, [%r10+2176];
	ld.shared.u32 	%r991, [%r10+2304];
	ld.shared.u32 	%r992, [%r10+2432];
	ld.shared.u32 	%r993, [%r10+2560];
	ld.shared.u32 	%r994, [%r10+2688];
	add.s64 	%rd57, %rd4, %rd42;
	st.global.u32 	[%rd57], %r973;
	st.global.u32 	[%rd57+128], %r974;
	st.global.u32 	[%rd57+256], %r975;
	st.global.u32 	[%rd57+384], %r976;
	st.global.u32 	[%rd57+512], %r977;
	st.global.u32 	[%rd57+640], %r978;
	st.global.u32 	[%rd57+768], %r979;
	st.global.u32 	[%rd57+896], %r980;
	st.global.u32 	[%rd57+1024], %r981;
	st.global.u32 	[%rd57+1152], %r982;
	st.global.u32 	[%rd57+1280], %r983;
	st.global.u32 	[%rd57+1408], %r984;
	st.global.u32 	[%rd57+1536], %r985;
	st.global.u32 	[%rd57+1664], %r986;
	st.global.u32 	[%rd57+1792], %r987;
	st.global.u32 	[%rd57+1920], %r988;
	st.global.u32 	[%rd57+2048], %r989;
	st.global.u32 	[%rd57+2176], %r990;
	st.global.u32 	[%rd57+2304], %r991;
	st.global.u32 	[%rd57+2432], %r992;
	st.global.u32 	[%rd57+2560], %r993;
	st.global.u32 	[%rd57+2688], %r994;
	bra.uni 	$L__BB14_143;
$L__BB14_29:
	setp.eq.s32 	%p3, %r6, 0;
	@%p3 bra 	$L__BB14_143;
	mul.wide.u32 	%rd18, %r5, 4;
	add.s64 	%rd19, %rd3, %rd18;
	mov.u32 	%r85, %tid.x;
	ld.global.u32 	%r1034, [%rd19];
	and.b32  	%r242, %r85, 31;
	and.b32  	%r243, %r85, 992;
	mul.lo.s32 	%r244, %r243, 22;
	or.b32  	%r87, %r244, %r242;
	setp.ge.u32 	%p4, %r87, %r6;
	shl.b32 	%r245, %r87, 2;
	cvt.u64.u32 	%rd20, %r245;
	add.s64 	%rd10, %rd19, %rd20;
	mov.u32 	%r1013, %r1034;
	@%p4 bra 	$L__BB14_32;
	ld.global.u32 	%r1013, [%rd10];
$L__BB14_32:
	add.s32 	%r90, %r87, 32;
	setp.ge.u32 	%p5, %r90, %r6;
	mov.u32 	%r1014, %r1034;
	@%p5 bra 	$L__BB14_34;
	ld.global.u32 	%r1014, [%rd10+128];
$L__BB14_34:
	add.s32 	%r93, %r87, 64;
	setp.ge.u32 	%p6, %r93, %r6;
	mov.u32 	%r1015, %r1034;
	@%p6 bra 	$L__BB14_36;
	ld.global.u32 	%r1015, [%rd10+256];
$L__BB14_36:
	add.s32 	%r96, %r87, 96;
	setp.ge.u32 	%p7, %r96, %r6;
	mov.u32 	%r1016, %r1034;
	@%p7 bra 	$L__BB14_38;
	ld.global.u32 	%r1016, [%rd10+384];
$L__BB14_38:
	add.s32 	%r246, %r87, 128;
	setp.ge.u32 	%p8, %r246, %r6;
	mov.u32 	%r1017, %r1034;
	@%p8 bra 	$L__BB14_40;
	ld.global.u32 	%r1017, [%rd10+512];
$L__BB14_40:
	add.s32 	%r247, %r87, 160;
	setp.ge.u32 	%p9, %r247, %r6;
	mov.u32 	%r1018, %r1034;
	@%p9 bra 	$L__BB14_42;
	ld.global.u32 	%r1018, [%rd10+640];
$L__BB14_42:
	add.s32 	%r248, %r87, 192;
	setp.ge.u32 	%p10, %r248, %r6;
	mov.u32 	%r1019, %r1034;
	@%p10 bra 	$L__BB14_44;
	ld.global.u32 	%r1019, [%rd10+768];
$L__BB14_44:
	add.s32 	%r249, %r87, 224;
	setp.ge.u32 	%p11, %r249, %r6;
	mov.u32 	%r1020, %r1034;
	@%p11 bra 	$L__BB14_46;
	ld.global.u32 	%r1020, [%rd10+896];
$L__BB14_46:
	add.s32 	%r250, %r87, 256;
	setp.ge.u32 	%p12, %r250, %r6;
	mov.u32 	%r1021, %r1034;
	@%p12 bra 	$L__BB14_48;
	ld.global.u32 	%r1021, [%rd10+1024];
$L__BB14_48:
	add.s32 	%r251, %r87, 288;
	setp.ge.u32 	%p13, %r251, %r6;
	mov.u32 	%r1022, %r1034;
	@%p13 bra 	$L__BB14_50;
	ld.global.u32 	%r1022, [%rd10+1152];
$L__BB14_50:
	add.s32 	%r111, %r87, 320;
	setp.ge.u32 	%p14, %r111, %r6;
	mov.u32 	%r1023, %r1034;
	@%p14 bra 	$L__BB14_52;
	ld.global.u32 	%r1023, [%rd10+1280];
$L__BB14_52:
	add.s32 	%r114, %r87, 352;
	setp.ge.u32 	%p15, %r114, %r6;
	mov.u32 	%r1024, %r1034;
	@%p15 bra 	$L__BB14_54;
	ld.global.u32 	%r1024, [%rd10+1408];
$L__BB14_54:
	add.s32 	%r117, %r87, 384;
	setp.ge.u32 	%p16, %r117, %r6;
	mov.u32 	%r1025, %r1034;
	@%p16 bra 	$L__BB14_56;
	ld.global.u32 	%r1025, [%rd10+1536];
$L__BB14_56:
	add.s32 	%r120, %r87, 416;
	setp.ge.u32 	%p17, %r120, %r6;
	mov.u32 	%r1026, %r1034;
	@%p17 bra 	$L__BB14_58;
	ld.global.u32 	%r1026, [%rd10+1664];
$L__BB14_58:
	add.s32 	%r252, %r87, 448;
	setp.ge.u32 	%p18, %r252, %r6;
	mov.u32 	%r1027, %r1034;
	@%p18 bra 	$L__BB14_60;
	ld.global.u32 	%r1027, [%rd10+1792];
$L__BB14_60:
	add.s32 	%r253, %r87, 480;
	setp.ge.u32 	%p19, %r253, %r6;
	mov.u32 	%r1028, %r1034;
	@%p19 bra 	$L__BB14_62;
	ld.global.u32 	%r1028, [%rd10+1920];
$L__BB14_62:
	add.s32 	%r254, %r87, 512;
	setp.ge.u32 	%p20, %r254, %r6;
	mov.u32 	%r1029, %r1034;
	@%p20 bra 	$L__BB14_64;
	ld.global.u32 	%r1029, [%rd10+2048];
$L__BB14_64:
	add.s32 	%r129, %r87, 544;
	setp.ge.u32 	%p21, %r129, %r6;
	mov.u32 	%r1030, %r1034;
	@%p21 bra 	$L__BB14_66;
	ld.global.u32 	%r1030, [%rd10+2176];
$L__BB14_66:
	add.s32 	%r132, %r87, 576;
	setp.ge.u32 	%p22, %r132, %r6;
	mov.u32 	%r1031, %r1034;
	@%p22 bra 	$L__BB14_68;
	ld.global.u32 	%r1031, [%rd10+2304];
$L__BB14_68:
	add.s32 	%r255, %r87, 608;
	setp.ge.u32 	%p23, %r255, %r6;
	mov.u32 	%r1032, %r1034;
	@%p23 bra 	$L__BB14_70;
	ld.global.u32 	%r1032, [%rd10+2432];
$L__BB14_70:
	add.s32 	%r256, %r87, 640;
	setp.ge.u32 	%p24, %r256, %r6;
	mov.u32 	%r1033, %r1034;
	@%p24 bra 	$L__BB14_72;
	ld.global.u32 	%r1033, [%rd10+2560];
$L__BB14_72:
	add.s32 	%r139, %r87, 672;
	setp.ge.u32 	%p25, %r139, %r6;
	@%p25 bra 	$L__BB14_74;
	ld.global.u32 	%r1034, [%rd10+2688];
$L__BB14_74:
	// begin inline asm
	mov.u32 %r257, %laneid;
	// end inline asm
	shr.u32 	%r143, %r85, 5;
	mad.lo.s32 	%r258, %r143, 704, %r257;
	shl.b32 	%r259, %r258, 2;
	mov.u32 	%r260, _ZZN3cub18CUB_300001_SM_10006detail4scan16DeviceScanKernelINS2_10policy_hubIiiijN4cuda3std3__44plusIvEEE10Policy1000EN6thrust24THRUST_300001_SM_1000_NS10device_ptrIiEESF_NS0_13ScanTileStateIiLb1EEES9_NS1_10InputValueIiPiEEjiLb0EiEEvT0_T1_T2_iT3_T4_T5_E12temp_storage;
	add.s32 	%r144, %r260, %r259;
	st.shared.u32 	[%r144], %r1013;
	st.shared.u32 	[%r144+128], %r1014;
	st.shared.u32 	[%r144+256], %r1015;
	st.shared.u32 	[%r144+384], %r1016;
	st.shared.u32 	[%r144+512], %r1017;
	st.shared.u32 	[%r144+640], %r1018;
	st.shared.u32 	[%r144+768], %r1019;
	st.shared.u32 	[%r144+896], %r1020;
	st.shared.u32 	[%r144+1024], %r1021;
	st.shared.u32 	[%r144+1152], %r1022;
	st.shared.u32 	[%r144+1280], %r1023;
	st.shared.u32 	[%r144+1408], %r1024;
	st.shared.u32 	[%r144+1536], %r1025;
	st.shared.u32 	[%r144+1664], %r1026;
	st.shared.u32 	[%r144+1792], %r1027;
	st.shared.u32 	[%r144+1920], %r1028;
	st.shared.u32 	[%r144+2048], %r1029;
	st.shared.u32 	[%r144+2176], %r1030;
	st.shared.u32 	[%r144+2304], %r1031;
	st.shared.u32 	[%r144+2432], %r1032;
	st.shared.u32 	[%r144+2560], %r1033;
	st.shared.u32 	[%r144+2688], %r1034;
	bar.warp.sync 	-1;
	mad.lo.s32 	%r145, %r257, 84, %r144;
	ld.shared.v2.u32 	{%r146, %r147}, [%r145];
	ld.shared.v2.u32 	{%r148, %r149}, [%r145+8];
	ld.shared.v2.u32 	{%r150, %r151}, [%r145+16];
	ld.shared.v2.u32 	{%r152, %r153}, [%r145+24];
	ld.shared.v2.u32 	{%r154, %r155}, [%r145+32];
	ld.shared.v2.u32 	{%r156, %r157}, [%r145+40];
	ld.shared.v2.u32 	{%r158, %r159}, [%r145+48];
	ld.shared.v2.u32 	{%r160, %r161}, [%r145+56];
	ld.shared.v2.u32 	{%r162, %r163}, [%r145+64];
	ld.shared.v2.u32 	{%r164, %r165}, [%r145+72];
	ld.shared.v2.u32 	{%r166, %r167}, [%r145+80];
	bar.sync 	0;
	setp.ne.s32 	%p26, %r998, 0;
	@%p26 bra 	$L__BB14_78;
	add.s32 	%r490, %r147, %r146;
	add.s32 	%r491, %r148, %r490;
	add.s32 	%r492, %r149, %r491;
	add.s32 	%r493, %r150, %r492;
	add.s32 	%r494, %r151, %r493;
	add.s32 	%r495, %r152, %r494;
	add.s32 	%r496, %r153, %r495;
	add.s32 	%r497, %r154, %r496;
	add.s32 	%r498, %r155, %r497;
	add.s32 	%r499, %r156, %r498;
	add.s32 	%r500, %r157, %r499;
	add.s32 	%r501, %r158, %r500;
	add.s32 	%r502, %r159, %r501;
	add.s32 	%r503, %r160, %r502;
	add.s32 	%r504, %r161, %r503;
	add.s32 	%r505, %r162, %r504;
	add.s32 	%r506, %r163, %r505;
	add.s32 	%r507, %r164, %r506;
	add.s32 	%r508, %r165, %r507;
	add.s32 	%r509, %r166, %r508;
	add.s32 	%r464, %r167, %r509;
	mov.b32 	%r462, 1;
	mov.b32 	%r487, 0;
	mov.b32 	%r489, -1;
	// begin inline asm
	{  .reg .s32 r0;  .reg .pred p;  shfl.sync.up.b32 r0|p, %r464, %r462, %r487, %r489;  @p add.s32 r0, r0, %r464;  mov.s32 %r460, r0;}
	// end inline asm
	mov.b32 	%r468, 2;
	// begin inline asm
	{  .reg .s32 r0;  .reg .pred p;  shfl.sync.up.b32 r0|p, %r460, %r468, %r487, %r489;  @p add.s32 r0, r0, %r460;  mov.s32 %r466, r0;}
	// end inline asm
	mov.b32 	%r474, 4;
	// begin inline asm
	{  .reg .s32 r0;  .reg .pred p;  shfl.sync.up.b32 r0|p, %r466, %r474, %r487, %r489;  @p add.s32 r0, r0, %r466;  mov.s32 %r472, r0;}
	// end inline asm
	mov.b32 	%r480, 8;
	// begin inline asm
	{  .reg .s32 r0;  .reg .pred p;  shfl.sync.up.b32 r0|p, %r472, %r480, %r487, %r489;  @p add.s32 r0, r0, %r472;  mov.s32 %r478, r0;}
	// end inline asm
	mov.b32 	%r486, 16;
	// begin inline asm
	{  .reg .s32 r0;  .reg .pred p;  shfl.sync.up.b32 r0|p, %r478, %r486, %r487, %r489;  @p add.s32 r0, r0, %r478;  mov.s32 %r484, r0;}
	// end inline asm
	setp.ne.s32 	%p68, %r257, 31;
	@%p68 bra 	$L__BB14_77;
	shl.b32 	%r510, %r143, 2;
	mov.u32 	%r511, _ZZN3cub18CUB_300001_SM_10006detail4scan16DeviceScanKernelINS2_10policy_hubIiiijN4cuda3std3__44plusIvEEE10Policy1000EN6thrust24THRUST_300001_SM_1000_NS10device_ptrIiEESF_NS0_13ScanTileStateIiLb1EEES9_NS1_10InputValueIiPiEEjiLb0EiEEvT0_T1_T2_iT3_T4_T5_E12temp_storage;
	add.s32 	%r512, %r511, %r510;
	st.shared.u32 	[%r512+16], %r484;
$L__BB14_77:
	bar.sync 	0;
	ld.shared.v4.u32 	{%r513, %r514, %r515, %r516}, [_ZZN3cub18CUB_300001_SM_10006detail4scan16DeviceScanKernelINS2_10policy_hubIiiijN4cuda3std3__44plusIvEEE10Policy1000EN6thrust24THRUST_300001_SM_1000_NS10device_ptrIiEESF_NS0_13ScanTileStateIiLb1EEES9_NS1_10InputValueIiPiEEjiLb0EiEEvT0_T1_T2_iT3_T4_T5_E12temp_storage+16];
	add.s32 	%r517, %r514, %r513;
	setp.eq.s32 	%p69, %r143, 2;
	selp.b32 	%r518, %r517, %r513, %p69;
	add.s32 	%r519, %r517, %r515;
	setp.eq.s32 	%p70, %r143, 3;
	selp.b32 	%r520, %r519, %r518, %p70;
	add.s32 	%r521, %r519, %r516;
	setp.eq.s32 	%p71, %r143, 4;
	selp.b32 	%r522, %r521, %r520, %p71;
	ld.shared.v4.u32 	{%r523, %r524, %r525, %r526}, [_ZZN3cub18CUB_300001_SM_10006detail4scan16DeviceScanKernelINS2_10policy_hubIiiijN4cuda3std3__44plusIvEEE10Policy1000EN6thrust24THRUST_300001_SM_1000_NS10device_ptrIiEESF_NS0_13ScanTileStateIiLb1EEES9_NS1_10InputValueIiPiEEjiLb0EiEEvT0_T1_T2_iT3_T4_T5_E12temp_storage+32];
	add.s32 	%r527, %r521, %r523;
	setp.eq.s32 	%p72, %r143, 5;
	selp.b32 	%r528, %r527, %r522, %p72;
	add.s32 	%r529, %r527, %r524;
	setp.eq.s32 	%p73, %r143, 6;
	selp.b32 	%r530, %r529, %r528, %p73;
	add.s32 	%r531, %r529, %r525;
	setp.eq.s32 	%p74, %r143, 7;
	selp.b32 	%r532, %r531, %r530, %p74;
	add.s32 	%r533, %r531, %r526;
	setp.eq.s32 	%p75, %r143, 8;
	selp.b32 	%r534, %r533, %r532, %p75;
	.pragma "used_bytes_mask 4095";
	ld.shared.v4.u32 	{%r535, %r536, %r537, %r538}, [_ZZN3cub18CUB_300001_SM_10006detail4scan16DeviceScanKernelINS2_10policy_hubIiiijN4cuda3std3__44plusIvEEE10Policy1000EN6thrust24THRUST_300001_SM_1000_NS10device_ptrIiEESF_NS0_13ScanTileStateIiLb1EEES9_NS1_10InputValueIiPiEEjiLb0EiEEvT0_T1_T2_iT3_T4_T5_E12temp_storage+48];
	add.s32 	%r539, %r533, %r535;
	setp.eq.s32 	%p76, %r143, 9;
	selp.b32 	%r540, %r539, %r534, %p76;
	add.s32 	%r541, %r539, %r536;
	setp.eq.s32 	%p77, %r143, 10;
	selp.b32 	%r542, %r541, %r540, %p77;
	add.s32 	%r543, %r541, %r537;
	setp.eq.s32 	%p78, %r143, 11;
	selp.b32 	%r544, %r543, %r542, %p78;
	setp.lt.u32 	%p79, %r85, 32;
	selp.b32 	%r545, 0, %r544, %p79;
	setp.eq.s32 	%p80, %r257, 0;
	sub.s32 	%r546, %r484, %r464;
	selp.b32 	%r547, 0, %r546, %p80;
	add.s32 	%r548, %r547, %r997;
	add.s32 	%r1049, %r548, %r545;
	bra.uni 	$L__BB14_97;
$L__BB14_78:
	add.s32 	%r291, %r147, %r146;
	add.s32 	%r292, %r148, %r291;
	add.s32 	%r293, %r149, %r292;
	add.s32 	%r294, %r150, %r293;
	add.s32 	%r295, %r151, %r294;
	add.s32 	%r296, %r152, %r295;
	add.s32 	%r297, %r153, %r296;
	add.s32 	%r298, %r154, %r297;
	add.s32 	%r299, %r155, %r298;
	add.s32 	%r300, %r156, %r299;
	add.s32 	%r301, %r157, %r300;
	add.s32 	%r302, %r158, %r301;
	add.s32 	%r303, %r159, %r302;
	add.s32 	%r304, %r160, %r303;
	add.s32 	%r305, %r161, %r304;
	add.s32 	%r306, %r162, %r305;
	add.s32 	%r307, %r163, %r306;
	add.s32 	%r308, %r164, %r307;
	add.s32 	%r309, %r165, %r308;
	add.s32 	%r310, %r166, %r309;
	add.s32 	%r265, %r167, %r310;
	mov.b32 	%r263, 1;
	mov.b32 	%r288, 0;
	mov.b32 	%r290, -1;
	// begin inline asm
	{  .reg .s32 r0;  .reg .pred p;  shfl.sync.up.b32 r0|p, %r265, %r263, %r288, %r290;  @p add.s32 r0, r0, %r265;  mov.s32 %r261, r0;}
	// end inline asm
	mov.b32 	%r269, 2;
	// begin inline asm
	{  .reg .s32 r0;  .reg .pred p;  shfl.sync.up.b32 r0|p, %r261, %r269, %r288, %r290;  @p add.s32 r0, r0, %r261;  mov.s32 %r267, r0;}
	// end inline asm
	mov.b32 	%r275, 4;
	// begin inline asm
	{  .reg .s32 r0;  .reg .pred p;  shfl.sync.up.b32 r0|p, %r267, %r275, %r288, %r290;  @p add.s32 r0, r0, %r267;  mov.s32 %r273, r0;}
	// end inline asm
	mov.b32 	%r281, 8;
	// begin inline asm
	{  .reg .s32 r0;  .reg .pred p;  shfl.sync.up.b32 r0|p, %r273, %r281, %r288, %r290;  @p add.s32 r0, r0, %r273;  mov.s32 %r279, r0;}
	// end inline asm
	mov.b32 	%r287, 16;
	// begin inline asm
	{  .reg .s32 r0;  .reg .pred p;  shfl.sync.up.b32 r0|p, %r279, %r287, %r288, %r290;  @p add.s32 r0, r0, %r279;  mov.s32 %r285, r0;}
	// end inline asm
	setp.ne.s32 	%p27, %r257, 31;
	@%p27 bra 	$L__BB14_80;
	shl.b32 	%r311, %r143, 2;
	mov.u32 	%r312, _ZZN3cub18CUB_300001_SM_10006detail4scan16DeviceScanKernelINS2_10policy_hubIiiijN4cuda3std3__44plusIvEEE10Policy1000EN6thrust24THRUST_300001_SM_1000_NS10device_ptrIiEESF_NS0_13ScanTileStateIiLb1EEES9_NS1_10InputValueIiPiEEjiLb0EiEEvT0_T1_T2_iT3_T4_T5_E12temp_storage;
	add.s32 	%r313, %r312, %r311;
	st.shared.u32 	[%r313+16], %r285;
$L__BB14_80:
	sub.s32 	%r314, %r285, %r265;
	bar.sync 	0;
	ld.shared.v4.u32 	{%r315, %r316, %r317, %r318}, [_ZZN3cub18CUB_300001_SM_10006detail4scan16DeviceScanKernelINS2_10policy_hubIiiijN4cuda3std3__44plusIvEEE10Policy1000EN6thrust24THRUST_300001_SM_1000_NS10device_ptrIiEESF_NS0_13ScanTileStateIiLb1EEES9_NS1_10InputValueIiPiEEjiLb0EiEEvT0_T1_T2_iT3_T4_T5_E12temp_storage+16];
	add.s32 	%r319, %r316, %r315;
	setp.eq.s32 	%p28, %r143, 2;
	selp.b32 	%r320, %r319, %r315, %p28;
	add.s32 	%r321, %r319, %r317;
	setp.eq.s32 	%p29, %r143, 3;
	selp.b32 	%r322, %r321, %r320, %p29;
	add.s32 	%r323, %r321, %r318;
	setp.eq.s32 	%p30, %r143, 4;
	selp.b32 	%r324, %r323, %r322, %p30;
	ld.shared.v4.u32 	{%r325, %r326, %r327, %r328}, [_ZZN3cub18CUB_300001_SM_10006detail4scan16DeviceScanKernelINS2_10policy_hubIiiijN4cuda3std3__44plusIvEEE10Policy1000EN6thrust24THRUST_300001_SM_1000_NS10device_ptrIiEESF_NS0_13ScanTileStateIiLb1EEES9_NS1_10InputValueIiPiEEjiLb0EiEEvT0_T1_T2_iT3_T4_T5_E12temp_storage+32];
	add.s32 	%r329, %r323, %r325;
	setp.eq.s32 	%p31, %r143, 5;
	selp.b32 	%r330, %r329, %r324, %p31;
	add.s32 	%r331, %r329, %r326;
	setp.eq.s32 	%p32, %r143, 6;
	selp.b32 	%r332, %r331, %r330, %p32;
	add.s32 	%r333, %r331, %r327;
	setp.eq.s32 	%p33, %r143, 7;
	selp.b32 	%r334, %r333, %r332, %p33;
	add.s32 	%r335, %r333, %r328;
	setp.eq.s32 	%p34, %r143, 8;
	selp.b32 	%r336, %r335, %r334, %p34;
	ld.shared.v4.u32 	{%r337, %r338, %r339, %r340}, [_ZZN3cub18CUB_300001_SM_10006detail4scan16DeviceScanKernelINS2_10policy_hubIiiijN4cuda3std3__44plusIvEEE10Policy1000EN6thrust24THRUST_300001_SM_1000_NS10device_ptrIiEESF_NS0_13ScanTileStateIiLb1EEES9_NS1_10InputValueIiPiEEjiLb0EiEEvT0_T1_T2_iT3_T4_T5_E12temp_storage+48];
	add.s32 	%r341, %r335, %r337;
	setp.eq.s32 	%p35, %r143, 9;
	selp.b32 	%r342, %r341, %r336, %p35;
	add.s32 	%r343, %r341, %r338;
	setp.eq.s32 	%p36, %r143, 10;
	selp.b32 	%r344, %r343, %r342, %p36;
	add.s32 	%r345, %r343, %r339;
	setp.eq.s32 	%p37, %r143, 11;
	selp.b32 	%r346, %r345, %r344, %p37;
	add.s32 	%r173, %r345, %r340;
	setp.gt.u32 	%p38, %r85, 31;
	setp.lt.u32 	%p39, %r85, 32;
	setp.eq.s32 	%p40, %r257, 0;
	selp.b32 	%r347, 0, %r314, %p40;
	add.s32 	%r1048, %r346, %r347;
	selp.b32 	%r175, %r314, %r1048, %p39;
	@%p38 bra 	$L__BB14_96;
	setp.ne.s32 	%p41, %r85, 0;
	mul.wide.s32 	%rd21, %r998, 8;
	add.s64 	%rd11, %rd16, %rd21;
	@%p41 bra 	$L__BB14_83;
	st.shared.u32 	[_ZZN3cub18CUB_300001_SM_10006detail4scan16DeviceScanKernelINS2_10policy_hubIiiijN4cuda3std3__44plusIvEEE10Policy1000EN6thrust24THRUST_300001_SM_1000_NS10device_ptrIiEESF_NS0_13ScanTileStateIiLb1EEES9_NS1_10InputValueIiPiEEjiLb0EiEEvT0_T1_T2_iT3_T4_T5_E12temp_storage+12], %r173;
	add.s64 	%rd22, %rd11, 256;
	mov.b32 	%r348, 100;
	// begin inline asm
	st.relaxed.gpu.v2.u32 [%rd22], {%r348, %r173};
	// end inline asm
$L__BB14_83:
	not.b32 	%r354, %r85;
	add.s32 	%r1043, %r998, %r354;
	mov.b32 	%r350, 830;
	// begin inline asm
	nanosleep.u32 %r350;
	// end inline asm
	mul.wide.s32 	%rd24, %r1043, 8;
	add.s64 	%rd25, %rd16, %rd24;
	add.s64 	%rd23, %rd25, 256;
	// begin inline asm
	ld.relaxed.gpu.v2.u32 {%r1045, %r1037}, [%rd23];
	// end inline asm
	mov.b32 	%r1038, 952;
$L__BB14_84:
	setp.eq.s32 	%p42, %r1045, 99;
	mov.b32 	%r355, -1;
	vote.sync.any.pred 	%p43, %p42, %r355;
	not.pred 	%p44, %p43;
	@%p44 bra 	$L__BB14_86;
	mul.lo.s32 	%r458, %r998, 16807;
	and.b32  	%r998, %r458, 2147483647;
	add.s32 	%r459, %r1038, 1;
	rem.u32 	%r455, %r998, %r459;
	// begin inline asm
	nanosleep.u32 %r455;
	// end inline asm
	shr.u32 	%r1038, %r1038, 1;
	// begin inline asm
	ld.relaxed.gpu.v2.u32 {%r1045, %r1037}, [%rd23];
	// end inline asm
	bra.uni 	$L__BB14_84;
$L__BB14_86:
	setp.eq.s32 	%p45, %r1045, 101;
	mov.b32 	%r382, -1;
	vote.sync.ballot.b32 	%r384, %p45, %r382;
	// begin inline asm
	mov.u32 %r357, %lanemask_ge;
	// end inline asm
	and.b32  	%r385, %r384, %r357;
	or.b32  	%r386, %r385, -2147483648;
	add.s32 	%r387, %r386, -1;
	not.b32 	%r388, %r386;
	and.b32  	%r389, %r388, %r387;
	popc.b32 	%r361, %r389;
	mov.b32 	%r360, 1;
	// begin inline asm
	shfl.sync.down.b32 %r358, %r1037, %r360, %r361, %r382;
	// end inline asm
	setp.lt.s32 	%p47, %r257, %r361;
	selp.b32 	%r390, %r358, 0, %p47;
	add.s32 	%r364, %r390, %r1037;
	mov.b32 	%r365, 2;
	// begin inline asm
	shfl.sync.down.b32 %r363, %r364, %r365, %r361, %r382;
	// end inline asm
	add.s32 	%r391, %r257, 2;
	setp.gt.s32 	%p48, %r391, %r361;
	selp.b32 	%r392, 0, %r363, %p48;
	add.s32 	%r369, %r364, %r392;
	mov.b32 	%r370, 4;
	// begin inline asm
	shfl.sync.down.b32 %r368, %r369, %r370, %r361, %r382;
	// end inline asm
	add.s32 	%r393, %r257, 4;
	setp.gt.s32 	%p49, %r393, %r361;
	selp.b32 	%r394, 0, %r368, %p49;
	add.s32 	%r374, %r369, %r394;
	mov.b32 	%r375, 8;
	// begin inline asm
	shfl.sync.down.b32 %r373, %r374, %r375, %r361, %r382;
	// end inline asm
	add.s32 	%r395, %r257, 8;
	setp.gt.s32 	%p50, %r395, %r361;
	selp.b32 	%r396, 0, %r373, %p50;
	add.s32 	%r379, %r374, %r396;
	mov.b32 	%r380, 16;
	// begin inline asm
	shfl.sync.down.b32 %r378, %r379, %r380, %r361, %r382;
	// end inline asm
	add.s32 	%r397, %r257, 16;
	setp.gt.s32 	%p51, %r397, %r361;
	selp.b32 	%r398, 0, %r378, %p51;
	add.s32 	%r1041, %r379, %r398;
	add.s64 	%rd12, %rd16, 256;
	mov.b32 	%r1039, 952;
$L__BB14_87:
	setp.ne.s32 	%p52, %r1045, 101;
	mov.b32 	%r399, -1;
	vote.sync.all.pred 	%p53, %p52, %r399;
	not.pred 	%p54, %p53;
	@%p54 bra 	$L__BB14_92;
	shr.u32 	%r1039, %r1039, 1;
	mul.wide.s32 	%rd28, %r1043, 8;
	add.s64 	%rd29, %rd12, %rd28;
	add.s64 	%rd27, %rd29, -256;
	// begin inline asm
	ld.relaxed.gpu.v2.u32 {%r1045, %r1046}, [%rd27];
	// end inline asm
	mov.u32 	%r1047, %r1039;
$L__BB14_89:
	setp.eq.s32 	%p58, %r1045, 99;
	mov.b32 	%r407, -1;
	vote.sync.any.pred 	%p59, %p58, %r407;
	not.pred 	%p60, %p59;
	@%p60 bra 	$L__BB14_91;
	mul.lo.s32 	%r453, %r998, 16807;
	and.b32  	%r998, %r453, 2147483647;
	add.s32 	%r454, %r1047, 1;
	rem.u32 	%r450, %r998, %r454;
	// begin inline asm
	nanosleep.u32 %r450;
	// end inline asm
	shr.u32 	%r1047, %r1047, 1;
	// begin inline asm
	ld.relaxed.gpu.v2.u32 {%r1045, %r1046}, [%rd27];
	// end inline asm
	bra.uni 	$L__BB14_89;
$L__BB14_91:
	setp.eq.s32 	%p61, %r1045, 101;
	mov.b32 	%r433, -1;
	vote.sync.ballot.b32 	%r434, %p61, %r433;
	and.b32  	%r435, %r434, %r357;
	or.b32  	%r436, %r435, -2147483648;
	add.s32 	%r437, %r436, -1;
	not.b32 	%r438, %r436;
	and.b32  	%r439, %r438, %r437;
	popc.b32 	%r412, %r439;
	mov.b32 	%r411, 1;
	// begin inline asm
	shfl.sync.down.b32 %r409, %r1046, %r411, %r412, %r433;
	// end inline asm
	setp.lt.s32 	%p63, %r257, %r412;
	selp.b32 	%r440, %r409, 0, %p63;
	add.s32 	%r415, %r440, %r1046;
	mov.b32 	%r416, 2;
	// begin inline asm
	shfl.sync.down.b32 %r414, %r415, %r416, %r412, %r433;
	// end inline asm
	add.s32 	%r441, %r257, 2;
	setp.gt.s32 	%p64, %r441, %r412;
	selp.b32 	%r442, 0, %r414, %p64;
	add.s32 	%r420, %r415, %r442;
	mov.b32 	%r421, 4;
	// begin inline asm
	shfl.sync.down.b32 %r419, %r420, %r421, %r412, %r433;
	// end inline asm
	add.s32 	%r443, %r257, 4;
	setp.gt.s32 	%p65, %r443, %r412;
	selp.b32 	%r444, 0, %r419, %p65;
	add.s32 	%r425, %r420, %r444;
	mov.b32 	%r426, 8;
	// begin inline asm
	shfl.sync.down.b32 %r424, %r425, %r426, %r412, %r433;
	// end inline asm
	add.s32 	%r445, %r257, 8;
	setp.gt.s32 	%p66, %r445, %r412;
	selp.b32 	%r446, 0, %r424, %p66;
	add.s32 	%r430, %r425, %r446;
	mov.b32 	%r431, 16;
	// begin inline asm
	shfl.sync.down.b32 %r429, %r430, %r431, %r412, %r433;
	// end inline asm
	add.s32 	%r447, %r257, 16;
	setp.gt.s32 	%p67, %r447, %r412;
	selp.b32 	%r448, 0, %r429, %p67;
	add.s32 	%r449, %r448, %r1041;
	add.s32 	%r1041, %r449, %r430;
	add.s32 	%r1043, %r1043, -32;
	bra.uni 	$L__BB14_87;
$L__BB14_92:
	@%p41 bra 	$L__BB14_94;
	add.s32 	%r402, %r1041, %r173;
	add.s64 	%rd26, %rd11, 256;
	mov.b32 	%r401, 101;
	// begin inline asm
	st.relaxed.gpu.v2.u32 [%rd26], {%r401, %r402};
	// end inline asm
	st.shared.u32 	[_ZZN3cub18CUB_300001_SM_10006detail4scan16DeviceScanKernelINS2_10policy_hubIiiijN4cuda3std3__44plusIvEEE10Policy1000EN6thrust24THRUST_300001_SM_1000_NS10device_ptrIiEESF_NS0_13ScanTileStateIiLb1EEES9_NS1_10InputValueIiPiEEjiLb0EiEEvT0_T1_T2_iT3_T4_T5_E12temp_storage+4], %r1041;
	st.shared.u32 	[_ZZN3cub18CUB_300001_SM_10006detail4scan16DeviceScanKernelINS2_10policy_hubIiiijN4cuda3std3__44plusIvEEE10Policy1000EN6thrust24THRUST_300001_SM_1000_NS10device_ptrIiEESF_NS0_13ScanTileStateIiLb1EEES9_NS1_10InputValueIiPiEEjiLb0EiEEvT0_T1_T2_iT3_T4_T5_E12temp_storage+8], %r402;
$L__BB14_94:
	setp.ne.s32 	%p56, %r257, 0;
	mov.u32 	%r1048, %r175;
	@%p56 bra 	$L__BB14_96;
	st.shared.u32 	[_ZZN3cub18CUB_300001_SM_10006detail4scan16DeviceScanKernelINS2_10policy_hubIiiijN4cuda3std3__44plusIvEEE10Policy1000EN6thrust24THRUST_300001_SM_1000_NS10device_ptrIiEESF_NS0_13ScanTileStateIiLb1EEES9_NS1_10InputValueIiPiEEjiLb0EiEEvT0_T1_T2_iT3_T4_T5_E12temp_storage+76], %r1041;
	mov.u32 	%r1048, %r1041;
$L__BB14_96:
	bar.sync 	0;
	setp.eq.s32 	%p57, %r85, 0;
	ld.shared.u32 	%r403, [_ZZN3cub18CUB_300001_SM_10006detail4scan16DeviceScanKernelINS2_10policy_hubIiiijN4cuda3std3__44plusIvEEE10Policy1000EN6thrust24THRUST_300001_SM_1000_NS10device_ptrIiEESF_NS0_13ScanTileStateIiLb1EEES9_NS1_10InputValueIiPiEEjiLb0EiEEvT0_T1_T2_iT3_T4_T5_E12temp_storage+76];
	selp.b32 	%r404, 0, %r403, %p57;
	add.s32 	%r1049, %r404, %r1048;
$L__BB14_97:
	add.s32 	%r549, %r1049, %r146;
	add.s32 	%r550, %r147, %r549;
	add.s32 	%r551, %r148, %r550;
	add.s32 	%r552, %r149, %r551;
	add.s32 	%r553, %r150, %r552;
	add.s32 	%r554, %r151, %r553;
	add.s32 	%r555, %r152, %r554;
	add.s32 	%r556, %r153, %r555;
	add.s32 	%r557, %r154, %r556;
	add.s32 	%r558, %r155, %r557;
	add.s32 	%r559, %r156, %r558;
	add.s32 	%r560, %r157, %r559;
	add.s32 	%r561, %r158, %r560;
	add.s32 	%r562, %r159, %r561;
	add.s32 	%r563, %r160, %r562;
	add.s32 	%r564, %r161, %r563;
	add.s32 	%r565, %r162, %r564;
	add.s32 	%r566, %r163, %r565;
	add.s32 	%r567, %r164, %r566;
	add.s32 	%r568, %r165, %r567;
	add.s32 	%r569, %r166, %r568;
	bar.sync 	0;
	st.shared.v2.u32 	[%r145], {%r1049, %r549};
	st.shared.v2.u32 	[%r145+8], {%r550, %r551};
	st.shared.v2.u32 	[%r145+16], {%r552, %r553};
	st.shared.v2.u32 	[%r145+24], {%r554, %r555};
	st.shared.v2.u32 	[%r145+32], {%r556, %r557};
	st.shared.v2.u32 	[%r145+40], {%r558, %r559};
	st.shared.v2.u32 	[%r145+48], {%r560, %r561};
	st.shared.v2.u32 	[%r145+56], {%r562, %r563};
	st.shared.v2.u32 	[%r145+64], {%r564, %r565};
	st.shared.v2.u32 	[%r145+72], {%r566, %r567};
	st.shared.v2.u32 	[%r145+80], {%r568, %r569};
	bar.warp.sync 	-1;
	ld.shared.u32 	%r214, [%r144];
	ld.shared.u32 	%r215, [%r144+128];
	ld.shared.u32 	%r216, [%r144+256];
	ld.shared.u32 	%r217, [%r144+384];
	ld.shared.u32 	%r218, [%r144+512];
	ld.shared.u32 	%r219, [%r144+640];
	ld.shared.u32 	%r220, [%r144+768];
	ld.shared.u32 	%r221, [%r144+896];
	ld.shared.u32 	%r222, [%r144+1024];
	ld.shared.u32 	%r223, [%r144+1152];
	ld.shared.u32 	%r224, [%r144+1280];
	ld.shared.u32 	%r225, [%r144+1408];
	ld.shared.u32 	%r226, [%r144+1536];
	ld.shared.u32 	%r227, [%r144+1664];
	ld.shared.u32 	%r228, [%r144+1792];
	ld.shared.u32 	%r229, [%r144+1920];
	ld.shared.u32 	%r230, [%r144+2048];
	ld.shared.u32 	%r231, [%r144+2176];
	ld.shared.u32 	%r232, [%r144+2304];
	ld.shared.u32 	%r233, [%r144+2432];
	ld.shared.u32 	%r234, [%r144+2560];
	ld.shared.u32 	%r235, [%r144+2688];
	setp.ne.s32 	%p81, %r85, 0;
	@%p81 bra 	$L__BB14_99;
	st.volatile.shared.u32 	[_ZZN3cub18CUB_300001_SM_10006detail4scan16DeviceScanKernelINS2_10policy_hubIiiijN4cuda3std3__44plusIvEEE10Policy1000EN6thrust24THRUST_300001_SM_1000_NS10device_ptrIiEESF_NS0_13ScanTileStateIiLb1EEES9_NS1_10InputValueIiPiEEjiLb0EiEEvT0_T1_T2_iT3_T4_T5_E12temp_storage+33792], %r6;
$L__BB14_99:
	ld.param.u32 	%r996, [_ZN3cub18CUB_300001_SM_10006detail4scan16DeviceScanKernelINS2_10policy_hubIiiijN4cuda3std3__44plusIvEEE10Policy1000EN6thrust24THRUST_300001_SM_1000_NS10device_ptrIiEESF_NS0_13ScanTileStateIiLb1EEES9_NS1_10InputValueIiPiEEjiLb0EiEEvT0_T1_T2_iT3_T4_T5__param_3];
	bar.sync 	0;
	ld.volatile.shared.u32 	%r236, [_ZZN3cub18CUB_300001_SM_10006detail4scan16DeviceScanKernelINS2_10policy_hubIiiijN4cuda3std3__44plusIvEEE10Policy1000EN6thrust24THRUST_300001_SM_1000_NS10device_ptrIiEESF_NS0_13ScanTileStateIiLb1EEES9_NS1_10InputValueIiPiEEjiLb0EiEEvT0_T1_T2_iT3_T4_T5_E12temp_storage+33792];
	cvt.u64.u32 	%rd36, %r87;
	mov.u32 	%r570, %ctaid.x;
	add.s32 	%r571, %r996, %r570;
	mul.lo.s32 	%r572, %r571, 8448;
	cvt.u64.u32 	%rd37, %r572;
	add.s64 	%rd38, %rd36, %rd37;
	setp.ge.s32 	%p82, %r87, %r236;
	shl.b64 	%rd39, %rd38, 2;
	add.s64 	%rd13, %rd4, %rd39;
	@%p82 bra 	$L__BB14_101;
	st.global.u32 	[%rd13], %r214;
$L__BB14_101:
	setp.ge.s32 	%p83, %r90, %r236;
	@%p83 bra 	$L__BB14_103;
	st.global.u32 	[%rd13+128], %r215;
$L__BB14_103:
	setp.ge.s32 	%p84, %r93, %r236;
	@%p84 bra 	$L__BB14_105;
	st.global.u32 	[%rd13+256], %r216;
$L__BB14_105:
	setp.ge.s32 	%p85, %r96, %r236;
	@%p85 bra 	$L__BB14_107;
	st.global.u32 	[%rd13+384], %r217;
$L__BB14_107:
	mov.u32 	%r573, %tid.x;
	and.b32  	%r574, %r573, 992;
	mul.lo.s32 	%r575, %r574, 22;
	and.b32  	%r576, %r573, 31;
	or.b32  	%r577, %r575, %r576;
	add.s32 	%r578, %r577, 128;
	setp.ge.s32 	%p86, %r578, %r236;
	@%p86 bra 	$L__BB14_109;
	st.global.u32 	[%rd13+512], %r218;
$L__BB14_109:
	add.s32 	%r584, %r577, 160;
	setp.ge.s32 	%p87, %r584, %r236;
	@%p87 bra 	$L__BB14_111;
	st.global.u32 	[%rd13+640], %r219;
$L__BB14_111:
	add.s32 	%r590, %r577, 192;
	setp.ge.s32 	%p88, %r590, %r236;
	@%p88 bra 	$L__BB14_113;
	st.global.u32 	[%rd13+768], %r220;
$L__BB14_113:
	add.s32 	%r596, %r577, 224;
	setp.ge.s32 	%p89, %r596, %r236;
	@%p89 bra 	$L__BB14_115;
	st.global.u32 	[%rd13+896], %r221;
$L__BB14_115:
	add.s32 	%r602, %r577, 256;
	setp.ge.s32 	%p90, %r602, %r236;
	@%p90 bra 	$L__BB14_117;
	st.global.u32 	[%rd13+1024], %r222;
$L__BB14_117:
	add.s32 	%r608, %r577, 288;
	setp.ge.s32 	%p91, %r608, %r236;
	@%p91 bra 	$L__BB14_119;
	st.global.u32 	[%rd13+1152], %r223;
$L__BB14_119:
	setp.ge.s32 	%p92, %r111, %r236;
	@%p92 bra 	$L__BB14_121;
	st.global.u32 	[%rd13+1280], %r224;
$L__BB14_121:
	setp.ge.s32 	%p93, %r114, %r236;
	@%p93 bra 	$L__BB14_123;
	st.global.u32 	[%rd13+1408], %r225;
$L__BB14_123:
	setp.ge.s32 	%p94, %r117, %r236;
	@%p94 bra 	$L__BB14_125;
	st.global.u32 	[%rd13+1536], %r226;
$L__BB14_125:
	setp.ge.s32 	%p95, %r120, %r236;
	@%p95 bra 	$L__BB14_127;
	st.global.u32 	[%rd13+1664], %r227;
$L__BB14_127:
	add.s32 	%r614, %r577, 448;
	setp.ge.s32 	%p96, %r614, %r236;
	@%p96 bra 	$L__BB14_129;
	st.global.u32 	[%rd13+1792], %r228;
$L__BB14_129:
	add.s32 	%r620, %r577, 480;
	setp.ge.s32 	%p97, %r620, %r236;
	@%p97 bra 	$L__BB14_131;
	st.global.u32 	[%rd13+1920], %r229;
$L__BB14_131:
	add.s32 	%r626, %r577, 512;
	setp.ge.s32 	%p98, %r626, %r236;
	@%p98 bra 	$L__BB14_133;
	st.global.u32 	[%rd13+2048], %r230;
$L__BB14_133:
	setp.ge.s32 	%p99, %r129, %r236;
	@%p99 bra 	$L__BB14_135;
	st.global.u32 	[%rd13+2176], %r231;
$L__BB14_135:
	setp.ge.s32 	%p100, %r132, %r236;
	@%p100 bra 	$L__BB14_137;
	st.global.u32 	[%rd13+2304], %r232;
$L__BB14_137:
	add.s32 	%r632, %r577, 608;
	setp.ge.s32 	%p101, %r632, %r236;
	@%p101 bra 	$L__BB14_139;
	st.global.u32 	[%rd13+2432], %r233;
$L__BB14_139:
	add.s32 	%r638, %r577, 640;
	setp.ge.s32 	%p102, %r638, %r236;
	@%p102 bra 	$L__BB14_141;
	st.global.u32 	[%rd13+2560], %r234;
$L__BB14_141:
	setp.ge.s32 	%p103, %r139, %r236;
	@%p103 bra 	$L__BB14_143;
	st.global.u32 	[%rd13+2688], %r235;
$L__BB14_143:
	ret;

}
	// .globl	_ZN3cub18CUB_300001_SM_10006detail4scan16DeviceScanKernelINS2_10policy_hubIiiimN4cuda3std3__44plusIvEEE10Policy1000EN6thrust24THRUST_300001_SM_1000_NS10device_ptrIiEESF_NS0_13ScanTileStateIiLb1EEES9_NS1_10InputValueIiPiEEmiLb0EiEEvT0_T1_T2_iT3_T4_T5_
.visible .entry _ZN3cub18CUB_300001_SM_10006detail4scan16DeviceScanKernelINS2_10policy_hubIiiimN4cuda3std3__44plusIvEEE10Policy1000EN6thrust24THRUST_300001_SM_1000_NS10device_ptrIiEESF_NS0_13ScanTileStateIiLb1EEES9_NS1_10InputValueIiPiEEmiLb0EiEEvT0_T1_T2_iT3_T4_T5_(
	.param .align 8 .b8 _ZN3cub18CUB_300001_SM_10006detail4scan16DeviceScanKernelINS2_10policy_hubIiiimN4cuda3std3__44plusIvEEE10Policy1000EN6thrust24THRUST_300001_SM_1000_NS10device_ptrIiEESF_NS0_13ScanTileStateIiLb1EEES9_NS1_10InputValueIiPiEEmiLb0EiEEvT0_T1_T2_iT3_T4_T5__param_0[8],
	.param .align 8 .b8 _ZN3cub18CUB_300001_SM_10006detail4scan16DeviceScanKernelINS2_10policy_hubIiiimN4cuda3std3__44plusIvEEE10Policy1000EN6thrust24THRUST_300001_SM_1000_NS10device_ptrIiEESF_NS0_13ScanTileStateIiLb1EEES9_NS1_10InputValueIiPiEEmiLb0EiEEvT0_T1_T2_iT3_T4_T5__param_1[8],
	.param .align 8 .b8 _ZN3cub18CUB_300001_SM_10006detail4scan16DeviceScanKernelINS2_10policy_hubIiiimN4cuda3std3__44plusIvEEE10Policy1000EN6thrust24THRUST_300001_SM_1000_NS10device_ptrIiEESF_NS0_13ScanTileStateIiLb1EEES9_NS1_10InputValueIiPiEEmiLb0EiEEvT0_T1_T2_iT3_T4_T5__param_2[8],
	.param .u32 _ZN3cub18CUB_300001_SM_10006detail4scan16DeviceScanKernelINS2_10policy_hubIiiimN4cuda3std3__44plusIvEEE10Policy1000EN6thrust24THRUST_300001_SM_1000_NS10device_ptrIiEESF_NS0_13ScanTileStateIiLb1EEES9_NS1_10InputValueIiPiEEmiLb0EiEEvT0_T1_T2_iT3_T4_T5__param_3,
	.param .align 1 .b8 _ZN3cub18CUB_300001_SM_10006detail4scan16DeviceScanKernelINS2_10policy_hubIiiimN4cuda3std3__44plusIvEEE10Policy1000EN6thrust24THRUST_300001_SM_1000_NS10device_ptrIiEESF_NS0_13ScanTileStateIiLb1EEES9_NS1_10InputValueIiPiEEmiLb0EiEEvT0_T1_T2_iT3_T4_T5__param_4[1],
	.param .align 8 .b8 _ZN3cub18CUB_300001_SM_10006detail4scan16DeviceScanKernelINS2_10policy_hubIiiimN4cuda3std3__44plusIvEEE10Policy1000EN6thrust24THRUST_300001_SM_1000_NS10device_ptrIiEESF_NS0_13ScanTileStateIiLb1EEES9_NS1_10InputValueIiPiEEmiLb0EiEEvT0_T1_T2_iT3_T4_T5__param_5[16],
	.param .u64 _ZN3cub18CUB_300001_SM_10006detail4scan16DeviceScanKernelINS2_10policy_hubIiiimN4cuda3std3__44plusIvEEE10Policy1000EN6thrust24THRUST_300001_SM_1000_NS10device_ptrIiEESF_NS0_13ScanTileStateIiLb1EEES9_NS1_10InputValueIiPiEEmiLb0EiEEvT0_T1_T2_iT3_T4_T5__param_6
)
.maxntid 416
{
	.reg .pred 	%p<158>;
	.reg .b16 	%rs<3>;
	.reg .b32 	%r<1003>;
	.reg .b64 	%rd<59>;
	// demoted variable
	.shared .align 16 .b8 _ZZN3cub18CUB_300001_SM_10006detail4scan16DeviceScanKernelINS2_10policy_hubIiiimN4cuda3std3__44plusIvEEE10Policy1000EN6thrust24THRUST_300001_SM_1000_NS10device_ptrIiEESF_NS0_13ScanTileStateIiLb1EEES9_NS1_10InputValueIiPiEEmiLb0EiEEvT0_T1_T2_iT3_T4_T5_E12temp_storage[31632];
	ld.param.u32 	%r206, [_ZN3cub18CUB_300001_SM_10006detail4scan16DeviceScanKernelINS2_10policy_hubIiiimN4cuda3std3__44plusIvEEE10Policy1000EN6thrust24THRUST_300001_SM_1000_NS10device_ptrIiEESF_NS0_13ScanTileStateIiLb1EEES9_NS1_10InputValueIiPiEEmiLb0EiEEvT0_T1_T2_iT3_T4_T5__param_5];
	bfe.u32 	%r207, %r206, 0, 8;
	cvt.u16.u32 	%rs1, %r207;
	and.b16  	%rs2, %rs1, 255;
	ld.param.u64 	%rd18, [_ZN3cub18CUB_300001_SM_10006detail4scan16DeviceScanKernelINS2_10policy_hubIiiimN4cuda3std3__44plusIvEEE10Policy1000EN6thrust24THRUST_300001_SM_1000_NS10device_ptrIiEESF_NS0_13ScanTileStateIiLb1EEES9_NS1_10InputValueIiPiEEmiLb0EiEEvT0_T1_T2_iT3_T4_T5__param_2];
	ld.param.u64 	%rd17, [_ZN3cub18CUB_300001_SM_10006detail4scan16DeviceScanKernelINS2_10policy_hubIiiimN4cuda3std3__44plusIvEEE10Policy1000EN6thrust24THRUST_300001_SM_1000_NS10device_ptrIiEESF_NS0_13ScanTileStateIiLb1EEES9_NS1_10InputValueIiPiEEmiLb0EiEEvT0_T1_T2_iT3_T4_T5__param_1];
	ld.param.u64 	%rd16, [_ZN3cub18CUB_300001_SM_10006detail4scan16DeviceScanKernelINS2_10policy_hubIiiimN4cuda3std3__44plusIvEEE10Policy1000EN6thrust24THRUST_300001_SM_1000_NS10device_ptrIiEESF_NS0_13ScanTileStateIiLb1EEES9_NS1_10InputValueIiPiEEmiLb0EiEEvT0_T1_T2_iT3_T4_T5__param_0];
	ld.param.u64 	%rd1, [_ZN3cub18CUB_300001_SM_10006detail4scan16DeviceScanKernelINS2_10policy_hubIiiimN4cuda3std3__44plusIvEEE10Policy1000EN6thrust24THRUST_300001_SM_1000_NS10device_ptrIiEESF_NS0_13ScanTileStateIiLb1EEES9_NS1_10InputValueIiPiEEmiLb0EiEEvT0_T1_T2_iT3_T4_T5__param_5+8];
	ld.param.u32 	%r205, [_ZN3cub18CUB_300001_SM_10006detail4scan16DeviceScanKernelINS2_10policy_hubIiiimN4cuda3std3__44plusIvEEE10Policy1000EN6thrust24THRUST_300001_SM_1000_NS10device_ptrIiEESF_NS0_13ScanTileStateIiLb1EEES9_NS1_10InputValueIiPiEEmiLb0EiEEvT0_T1_T2_iT3_T4_T5__param_3];
	ld.param.u64 	%rd19, [_ZN3cub18CUB_300001_SM_10006detail4scan16DeviceScanKernelINS2_10policy_hubIiiimN4cuda3std3__44plusIvEEE10Policy1000EN6thrust24THRUST_300001_SM_1000_NS10device_ptrIiEESF_NS0_13ScanTileStateIiLb1EEES9_NS1_10InputValueIiPiEEmiLb0EiEEvT0_T1_T2_iT3_T4_T5__param_6];
	setp.eq.s16 	%p1, %rs2, 0;
	@%p1 bra 	$L__BB15_2;
	cvta.to.global.u64 	%rd20, %rd1;
	ld.global.u32 	%r959, [%rd20];
	bra.uni 	$L__BB15_3;
$L__BB15_2:
	cvt.u32.u64 	%r959, %rd1;
$L__BB15_3:
	cvta.to.global.u64 	%rd3, %rd16;
	cvta.to.global.u64 	%rd4, %rd17;
	mov.u32 	%r208, %ctaid.x;
	add.s32 	%r4, %r205, %r208;
	mul.wide.s32 	%rd5, %r4, 7904;
	sub.s64 	%rd6, %rd19, %rd5;
	setp.lt.u64 	%p2, %rd6, 7905;
	@%p2 bra 	$L__BB15_29;
	mov.u32 	%r5, %tid.x;
	and.b32  	%r617, %r5, 31;
	and.b32  	%r618, %r5, 992;
	mul.lo.s32 	%r619, %r618, 19;
	or.b32  	%r620, %r619, %r617;
	cvt.u64.u32 	%rd42, %r620;
	add.s64 	%rd7, %rd5, %rd42;
	shl.b64 	%rd43, %rd7, 2;
	add.s64 	%rd44, %rd3, %rd43;
	ld.global.u32 	%r621, [%rd44];
	ld.global.u32 	%r622, [%rd44+128];
	ld.global.u32 	%r623, [%rd44+256];
	ld.global.u32 	%r624, [%rd44+384];
	ld.global.u32 	%r625, [%rd44+512];
	ld.global.u32 	%r626, [%rd44+640];
	ld.global.u32 	%r627, [%rd44+768];
	ld.global.u32 	%r628, [%rd44+896];
	ld.global.u32 	%r629, [%rd44+1024];
	ld.global.u32 	%r630, [%rd44+1152];
	ld.global.u32 	%r631, [%rd44+1280];
	ld.global.u32 	%r632, [%rd44+1408];
	ld.global.u32 	%r633, [%rd44+1536];
	ld.global.u32 	%r634, [%rd44+1664];
	ld.global.u32 	%r635, [%rd44+1792];
	ld.global.u32 	%r636, [%rd44+1920];
	ld.global.u32 	%r637, [%rd44+2048];
	ld.global.u32 	%r638, [%rd44+2176];
	ld.global.u32 	%r639, [%rd44+2304];
	// begin inline asm
	mov.u32 %r616, %laneid;
	// end inline asm
	shr.u32 	%r7, %r5, 5;
	mad.lo.s32 	%r640, %r7, 608, %r616;
	shl.b32 	%r641, %r640, 2;
	mov.u32 	%r642, _ZZN3cub18CUB_300001_SM_10006detail4scan16DeviceScanKernelINS2_10policy_hubIiiimN4cuda3std3__44plusIvEEE10Policy1000EN6thrust24THRUST_300001_SM_1000_NS10device_ptrIiEESF_NS0_13ScanTileStateIiLb1EEES9_NS1_10InputValueIiPiEEmiLb0EiEEvT0_T1_T2_iT3_T4_T5_E12temp_storage;
	add.s32 	%r8, %r642, %r641;
	st.shared.u32 	[%r8], %r621;
	st.shared.u32 	[%r8+128], %r622;
	st.shared.u32 	[%r8+256], %r623;
	st.shared.u32 	[%r8+384], %r624;
	st.shared.u32 	[%r8+512], %r625;
	st.shared.u32 	[%r8+640], %r626;
	st.shared.u32 	[%r8+768], %r627;
	st.shared.u32 	[%r8+896], %r628;
	st.shared.u32 	[%r8+1024], %r629;
	st.shared.u32 	[%r8+1152], %r630;
	st.shared.u32 	[%r8+1280], %r631;
	st.shared.u32 	[%r8+1408], %r632;
	st.shared.u32 	[%r8+1536], %r633;
	st.shared.u32 	[%r8+1664], %r634;
	st.shared.u32 	[%r8+1792], %r635;
	st.shared.u32 	[%r8+1920], %r636;
	st.shared.u32 	[%r8+2048], %r637;
	st.shared.u32 	[%r8+2176], %r638;
	st.shared.u32 	[%r8+2304], %r639;
	bar.warp.sync 	-1;
	mad.lo.s32 	%r9, %r616, 72, %r8;
	ld.shared.u32 	%r10, [%r9];
	ld.shared.u32 	%r11, [%r9+4];
	ld.shared.u32 	%r12, [%r9+8];
	ld.shared.u32 	%r13, [%r9+12];
	ld.shared.u32 	%r14, [%r9+16];
	ld.shared.u32 	%r15, [%r9+20];
	ld.shared.u32 	%r16, [%r9+24];
	ld.shared.u32 	%r17, [%r9+28];
	ld.shared.u32 	%r18, [%r9+32];
	ld.shared.u32 	%r19, [%r9+36];
	ld.shared.u32 	%r20, [%r9+40];
	ld.shared.u32 	%r21, [%r9+44];
	ld.shared.u32 	%r22, [%r9+48];
	ld.shared.u32 	%r23, [%r9+52];
	ld.shared.u32 	%r24, [%r9+56];
	ld.shared.u32 	%r25, [%r9+60];
	ld.shared.u32 	%r26, [%r9+64];
	ld.shared.u32 	%r27, [%r9+68];
	ld.shared.u32 	%r28, [%r9+72];
	bar.sync 	0;
	setp.ne.s32 	%p100, %r4, 0;
	@%p100 bra 	$L__BB15_9;
	add.s32 	%r860, %r11, %r10;
	add.s32 	%r861, %r12, %r860;
	add.s32 	%r862, %r13, %r861;
	add.s32 	%r863, %r14, %r862;
	add.s32 	%r864, %r15, %r863;
	add.s32 	%r865, %r16, %r864;
	add.s32 	%r866, %r17, %r865;
	add.s32 	%r867, %r18, %r866;
	add.s32 	%r868, %r19, %r867;
	add.s32 	%r869, %r20, %r868;
	add.s32 	%r870, %r21, %r869;
	add.s32 	%r871, %r22, %r870;
	add.s32 	%r872, %r23, %r871;
	add.s32 	%r873, %r24, %r872;
	add.s32 	%r874, %r25, %r873;
	add.s32 	%r875, %r26, %r874;
	add.s32 	%r876, %r27, %r875;
	add.s32 	%r834, %r28, %r876;
	mov.b32 	%r832, 1;
	mov.b32 	%r857, 0;
	mov.b32 	%r859, -1;
	// begin inline asm
	{  .reg .s32 r0;  .reg .pred p;  shfl.sync.up.b32 r0|p, %r834, %r832, %r857, %r859;  @p add.s32 r0, r0, %r834;  mov.s32 %r830, r0;}
	// end inline asm
	mov.b32 	%r838, 2;
	// begin inline asm
	{  .reg .s32 r0;  .reg .pred p;  shfl.sync.up.b32 r0|p, %r830, %r838, %r857, %r859;  @p add.s32 r0, r0, %r830;  mov.s32 %r836, r0;}
	// end inline asm
	mov.b32 	%r844, 4;
	// begin inline asm
	{  .reg .s32 r0;  .reg .pred p;  shfl.sync.up.b32 r0|p, %r836, %r844, %r857, %r859;  @p add.s32 r0, r0, %r836;  mov.s32 %r842, r0;}
	// end inline asm
	mov.b32 	%r850, 8;
	// begin inline asm
	{  .reg .s32 r0;  .reg .pred p;  shfl.sync.up.b32 r0|p, %r842, %r850, %r857, %r859;  @p add.s32 r0, r0, %r842;  mov.s32 %r848, r0;}
	// end inline asm
	mov.b32 	%r856, 16;
	// begin inline asm
	{  .reg .s32 r0;  .reg .pred p;  shfl.sync.up.b32 r0|p, %r848, %r856, %r857, %r859;  @p add.s32 r0, r0, %r848;  mov.s32 %r854, r0;}
	// end inline asm
	setp.ne.s32 	%p143, %r616, 31;
	@%p143 bra 	$L__BB15_7;
	shl.b32 	%r877, %r7, 2;
	mov.u32 	%r878, _ZZN3cub18CUB_300001_SM_10006detail4scan16DeviceScanKernelINS2_10policy_hubIiiimN4cuda3std3__44plusIvEEE10Policy1000EN6thrust24THRUST_300001_SM_1000_NS10device_ptrIiEESF_NS0_13ScanTileStateIiLb1EEES9_NS1_10InputValueIiPiEEmiLb0EiEEvT0_T1_T2_iT3_T4_T5_E12temp_storage;
	add.s32 	%r879, %r878, %r877;
	st.shared.u32 	[%r879+16], %r854;
$L__BB15_7:
	bar.sync 	0;
	ld.shared.v4.u32 	{%r880, %r881, %r882, %r883}, [_ZZN3cub18CUB_300001_SM_10006detail4scan16DeviceScanKernelINS2_10policy_hubIiiimN4cuda3std3__44plusIvEEE10Policy1000EN6thrust24THRUST_300001_SM_1000_NS10device_ptrIiEESF_NS0_13ScanTileStateIiLb1EEES9_NS1_10InputValueIiPiEEmiLb0EiEEvT0_T1_T2_iT3_T4_T5_E12temp_storage+16];
	add.s32 	%r884, %r881, %r880;
	setp.eq.s32 	%p144, %r7, 2;
	selp.b32 	%r885, %r884, %r880, %p144;
	add.s32 	%r886, %r884, %r882;
	setp.eq.s32 	%p145, %r7, 3;
	selp.b32 	%r887, %r886, %r885, %p145;
	add.s32 	%r888, %r886, %r883;
	setp.eq.s32 	%p146, %r7, 4;
	selp.b32 	%r889, %r888, %r887, %p146;
	ld.shared.v4.u32 	{%r890, %r891, %r892, %r893}, [_ZZN3cub18CUB_300001_SM_10006detail4scan16DeviceScanKernelINS2_10policy_hubIiiimN4cuda3std3__44plusIvEEE10Policy1000EN6thrust24THRUST_300001_SM_1000_NS10device_ptrIiEESF_NS0_13ScanTileStateIiLb1EEES9_NS1_10InputValueIiPiEEmiLb0EiEEvT0_T1_T2_iT3_T4_T5_E12temp_storage+32];
	add.s32 	%r894, %r888, %r890;
	setp.eq.s32 	%p147, %r7, 5;
	selp.b32 	%r895, %r894, %r889, %p147;
	add.s32 	%r896, %r894, %r891;
	setp.eq.s32 	%p148, %r7, 6;
	selp.b32 	%r897, %r896, %r895, %p148;
	add.s32 	%r898, %r896, %r892;
	setp.eq.s32 	%p149, %r7, 7;
	selp.b32 	%r899, %r898, %r897, %p149;
	add.s32 	%r900, %r898, %r893;
	setp.eq.s32 	%p150, %r7, 8;
	selp.b32 	%r901, %r900, %r899, %p150;
	ld.shared.v4.u32 	{%r902, %r903, %r904, %r905}, [_ZZN3cub18CUB_300001_SM_10006detail4scan16DeviceScanKernelINS2_10policy_hubIiiimN4cuda3std3__44plusIvEEE10Policy1000EN6thrust24THRUST_300001_SM_1000_NS10device_ptrIiEESF_NS0_13ScanTileStateIiLb1EEES9_NS1_10InputValueIiPiEEmiLb0EiEEvT0_T1_T2_iT3_T4_T5_E12temp_storage+48];
	add.s32 	%r906, %r900, %r902;
	setp.eq.s32 	%p151, %r7, 9;
	selp.b32 	%r907, %r906, %r901, %p151;
	add.s32 	%r908, %r906, %r903;
	setp.eq.s32 	%p152, %r7, 10;
	selp.b32 	%r909, %r908, %r907, %p152;
	add.s32 	%r910, %r908, %r904;
	setp.eq.s32 	%p153, %r7, 11;
	selp.b32 	%r911, %r910, %r909, %p153;
	add.s32 	%r912, %r910, %r905;
	setp.eq.s32 	%p154, %r7, 12;
	selp.b32 	%r913, %r912, %r911, %p154;
	ld.shared.u32 	%r914, [_ZZN3cub18CUB_300001_SM_10006detail4scan16DeviceScanKernelINS2_10policy_hubIiiimN4cuda3std3__44plusIvEEE10Policy1000EN6thrust24THRUST_300001_SM_1000_NS10device_ptrIiEESF_NS0_13ScanTileStateIiLb1EEES9_NS1_10InputValueIiPiEEmiLb0EiEEvT0_T1_T2_iT3_T4_T5_E12temp_storage+64];
	setp.lt.u32 	%p155, %r5, 32;
	selp.b32 	%r915, 0, %r913, %p155;
	setp.eq.s32 	%p156, %r616, 0;
	sub.s32 	%r916, %r854, %r834;
	selp.b32 	%r917, 0, %r916, %p156;
	add.s32 	%r918, %r917, %r959;
	add.s32 	%r971, %r918, %r915;
	add.s32 	%r919, %r914, %r959;
	add.s32 	%r32, %r919, %r912;
	setp.ne.s32 	%p157, %r5, 0;
	@%p157 bra 	$L__BB15_28;
	add.s64 	%rd56, %rd18, 256;
	mov.b32 	%r920, 101;
	// begin inline asm
	st.relaxed.gpu.v2.u32 [%rd56], {%r920, %r32};
	// end inline asm
	bra.uni 	$L__BB15_28;
$L__BB15_9:
	add.s32 	%r673, %r11, %r10;
	add.s32 	%r674, %r12, %r673;
	add.s32 	%r675, %r13, %r674;
	add.s32 	%r676, %r14, %r675;
	add.s32 	%r677, %r15, %r676;
	add.s32 	%r678, %r16, %r677;
	add.s32 	%r679, %r17, %r678;
	add.s32 	%r680, %r18, %r679;
	add.s32 	%r681, %r19, %r680;
	add.s32 	%r682, %r20, %r681;
	add.s32 	%r683, %r21, %r682;
	add.s32 	%r684, %r22, %r683;
	add.s32 	%r685, %r23, %r684;
	add.s32 	%r686, %r24, %r685;
	add.s32 	%r687, %r25, %r686;
	add.s32 	%r688, %r26, %r687;
	add.s32 	%r689, %r27, %r688;
	add.s32 	%r647, %r28, %r689;
	mov.b32 	%r645, 1;
	mov.b32 	%r670, 0;
	mov.b32 	%r672, -1;
	// begin inline asm
	{  .reg .s32 r0;  .reg .pred p;  shfl.sync.up.b32 r0|p, %r647, %r645, %r670, %r672;  @p add.s32 r0, r0, %r647;  mov.s32 %r643, r0;}
	// end inline asm
	mov.b32 	%r651, 2;
	// begin inline asm
	{  .reg .s32 r0;  .reg .pred p;  shfl.sync.up.b32 r0|p, %r643, %r651, %r670, %r672;  @p add.s32 r0, r0, %r643;  mov.s32 %r649, r0;}
	// end inline asm
	mov.b32 	%r657, 4;
	// begin inline asm
	{  .reg .s32 r0;  .reg .pred p;  shfl.sync.up.b32 r0|p, %r649, %r657, %r670, %r672;  @p add.s32 r0, r0, %r649;  mov.s32 %r655, r0;}
	// end inline asm
	mov.b32 	%r663, 8;
	// begin inline asm
	{  .reg .s32 r0;  .reg .pred p;  shfl.sync.up.b32 r0|p, %r655, %r663, %r670, %r672;  @p add.s32 r0, r0, %r655;  mov.s32 %r661, r0;}
	// end inline asm
	mov.b32 	%r669, 16;
	// begin inline asm
	{  .reg .s32 r0;  .reg .pred p;  shfl.sync.up.b32 r0|p, %r661, %r669, %r670, %r672;  @p add.s32 r0, r0, %r661;  mov.s32 %r667, r0;}
	// end inline asm
	setp.ne.s32 	%p101, %r616, 31;
	@%p101 bra 	$L__BB15_11;
	shl.b32 	%r690, %r7, 2;
	mov.u32 	%r691, _ZZN3cub18CUB_300001_SM_10006detail4scan16DeviceScanKernelINS2_10policy_hubIiiimN4cuda3std3__44plusIvEEE10Policy1000EN6thrust24THRUST_300001_SM_1000_NS10device_ptrIiEESF_NS0_13ScanTileStateIiLb1EEES9_NS1_10InputValueIiPiEEmiLb0EiEEvT0_T1_T2_iT3_T4_T5_E12temp_storage;
	add.s32 	%r692, %r691, %r690;
	st.shared.u32 	[%r692+16], %r667;
$L__BB15_11:
	sub.s32 	%r693, %r667, %r647;
	bar.sync 	0;
	ld.shared.v4.u32 	{%r694, %r695, %r696, %r697}, [_ZZN3cub18CUB_300001_SM_10006detail4scan16DeviceScanKernelINS2_10policy_hubIiiimN4cuda3std3__44plusIvEEE10Policy1000EN6thrust24THRUST_300001_SM_1000_NS10device_ptrIiEESF_NS0_13ScanTileStateIiLb1EEES9_NS1_10InputValueIiPiEEmiLb0EiEEvT0_T1_T2_iT3_T4_T5_E12temp_storage+16];
	add.s32 	%r698, %r695, %r694;
	setp.eq.s32 	%p102, %r7, 2;
	selp.b32 	%r699, %r698, %r694, %p102;
	add.s32 	%r700, %r698, %r696;
	setp.eq.s32 	%p103, %r7, 3;
	selp.b32 	%r701, %r700, %r699, %p103;
	add.s32 	%r702, %r700, %r697;
	setp.eq.s32 	%p104, %r7, 4;
	selp.b32 	%r703, %r702, %r701, %p104;
	ld.shared.v4.u32 	{%r704, %r705, %r706, %r707}, [_ZZN3cub18CUB_300001_SM_10006detail4scan16DeviceScanKernelINS2_10policy_hubIiiimN4cuda3std3__44plusIvEEE10Policy1000EN6thrust24THRUST_300001_SM_1000_NS10device_ptrIiEESF_NS0_13ScanTileStateIiLb1EEES9_NS1_10InputValueIiPiEEmiLb0EiEEvT0_T1_T2_iT3_T4_T5_E12temp_storage+32];
	add.s32 	%r708, %r702, %r704;
	setp.eq.s32 	%p105, %r7, 5;
	selp.b32 	%r709, %r708, %r703, %p105;
	add.s32 	%r710, %r708, %r705;
	setp.eq.s32 	%p106, %r7, 6;
	selp.b32 	%r711, %r710, %r709, %p106;
	add.s32 	%r712, %r710, %r706;
	setp.eq.s32 	%p107, %r7, 7;
	selp.b32 	%r713, %r712, %r711, %p107;
	add.s32 	%r714, %r712, %r707;
	setp.eq.s32 	%p108, %r7, 8;
	selp.b32 	%r715, %r714, %r713, %p108;
	ld.shared.v4.u32 	{%r716, %r717, %r718, %r719}, [_ZZN3cub18CUB_300001_SM_10006detail4scan16DeviceScanKernelINS2_10policy_hubIiiimN4cuda3std3__44plusIvEEE10Policy1000EN6thrust24THRUST_300001_SM_1000_NS10device_ptrIiEESF_NS0_13ScanTileStateIiLb1EEES9_NS1_10InputValueIiPiEEmiLb0EiEEvT0_T1_T2_iT3_T4_T5_E12temp_storage+48];
	add.s32 	%r720, %r714, %r716;
	setp.eq.s32 	%p109, %r7, 9;
	selp.b32 	%r721, %r720, %r715, %p109;
	add.s32 	%r722, %r720, %r717;
	setp.eq.s32 	%p110, %r7, 10;
	selp.b32 	%r723, %r722, %r721, %p110;
	add.s32 	%r724, %r722, %r718;
	setp.eq.s32 	%p111, %r7, 11;
	selp.b32 	%r725, %r724, %r723, %p111;
	add.s32 	%r726, %r724, %r719;
	setp.eq.s32 	%p112, %r7, 12;
	selp.b32 	%r727, %r726, %r725, %p112;
	ld.shared.u32 	%r728, [_ZZN3cub18CUB_300001_SM_10006detail4scan16DeviceScanKernelINS2_10policy_hubIiiimN4cuda3std3__44plusIvEEE10Policy1000EN6thrust24THRUST_300001_SM_1000_NS10device_ptrIiEESF_NS0_13ScanTileStateIiLb1EEES9_NS1_10InputValueIiPiEEmiLb0EiEEvT0_T1_T2_iT3_T4_T5_E12temp_storage+64];
	add.s32 	%r35, %r726, %r728;
	setp.gt.u32 	%p113, %r5, 31;
	setp.lt.u32 	%p114, %r5, 32;
	setp.eq.s32 	%p115, %r616, 0;
	selp.b32 	%r729, 0, %r693, %p115;
	add.s32 	%r970, %r727, %r729;
	selp.b32 	%r37, %r693, %r970, %p114;
	@%p113 bra 	$L__BB15_27;
	setp.ne.s32 	%p116, %r5, 0;
	mul.wide.s32 	%rd45, %r4, 8;
	add.s64 	%rd8, %rd18, %rd45;
	@%p116 bra 	$L__BB15_14;
	st.shared.u32 	[_ZZN3cub18CUB_300001_SM_10006detail4scan16DeviceScanKernelINS2_10policy_hubIiiimN4cuda3std3__44plusIvEEE10Policy1000EN6thrust24THRUST_300001_SM_1000_NS10device_ptrIiEESF_NS0_13ScanTileStateIiLb1EEES9_NS1_10InputValueIiPiEEmiLb0EiEEvT0_T1_T2_iT3_T4_T5_E12temp_storage+12], %r35;
	add.s64 	%rd46, %rd8, 256;
	mov.b32 	%r730, 100;
	// begin inline asm
	st.relaxed.gpu.v2.u32 [%rd46], {%r730, %r35};
	// end inline asm
$L__BB15_14:
	not.b32 	%r736, %r5;
	add.s32 	%r966, %r4, %r736;
	mov.b32 	%r732, 550;
	// begin inline asm
	nanosleep.u32 %r732;
	// end inline asm
	mul.wide.s32 	%rd48, %r966, 8;
	add.s64 	%rd49, %rd18, %rd48;
	add.s64 	%rd47, %rd49, 256;
	// begin inline asm
	ld.relaxed.gpu.v2.u32 {%r967, %r961}, [%rd47];
	// end inline asm
	mov.b32 	%r962, 478;
$L__BB15_15:
	setp.eq.s32 	%p117, %r967, 99;
	mov.b32 	%r737, -1;
	vote.sync.any.pred 	%p118, %p117, %r737;
	not.pred 	%p119, %p118;
	@%p119 bra 	$L__BB15_17;
	// begin inline asm
	nanosleep.u32 %r962;
	// end inline asm
	shr.u32 	%r962, %r962, 1;
	// begin inline asm
	ld.relaxed.gpu.v2.u32 {%r967, %r961}, [%rd47];
	// end inline asm
	bra.uni 	$L__BB15_15;
$L__BB15_17:
	setp.eq.s32 	%p120, %r967, 101;
	mov.b32 	%r764, -1;
	vote.sync.ballot.b32 	%r766, %p120, %r764;
	// begin inline asm
	mov.u32 %r739, %lanemask_ge;
	// end inline asm
	and.b32  	%r767, %r766, %r739;
	or.b32  	%r768, %r767, -2147483648;
	add.s32 	%r769, %r768, -1;
	not.b32 	%r770, %r768;
	and.b32  	%r771, %r770, %r769;
	popc.b32 	%r743, %r771;
	mov.b32 	%r742, 1;
	// begin inline asm
	shfl.sync.down.b32 %r740, %r961, %r742, %r743, %r764;
	// end inline asm
	setp.lt.s32 	%p122, %r616, %r743;
	selp.b32 	%r772, %r740, 0, %p122;
	add.s32 	%r746, %r772, %r961;
	mov.b32 	%r747, 2;
	// begin inline asm
	shfl.sync.down.b32 %r745, %r746, %r747, %r743, %r764;
	// end inline asm
	add.s32 	%r50, %r616, 2;
	setp.gt.s32 	%p123, %r50, %r743;
	selp.b32 	%r773, 0, %r745, %p123;
	add.s32 	%r751, %r746, %r773;
	mov.b32 	%r752, 4;
	// begin inline asm
	shfl.sync.down.b32 %r750, %r751, %r752, %r743, %r764;
	// end inline asm
	add.s32 	%r51, %r616, 4;
	setp.gt.s32 	%p124, %r51, %r743;
	selp.b32 	%r774, 0, %r750, %p124;
	add.s32 	%r756, %r751, %r774;
	mov.b32 	%r757, 8;
	// begin inline asm
	shfl.sync.down.b32 %r755, %r756, %r757, %r743, %r764;
	// end inline asm
	add.s32 	%r52, %r616, 8;
	setp.gt.s32 	%p125, %r52, %r743;
	selp.b32 	%r775, 0, %r755, %p125;
	add.s32 	%r761, %r756, %r775;
	mov.b32 	%r762, 16;
	// begin inline asm
	shfl.sync.down.b32 %r760, %r761, %r762, %r743, %r764;
	// end inline asm
	add.s32 	%r53, %r616, 16;
	setp.gt.s32 	%p126, %r53, %r743;
	selp.b32 	%r776, 0, %r760, %p126;
	add.s32 	%r965, %r761, %r776;
	add.s64 	%rd10, %rd18, 256;
	mov.b32 	%r963, 478;
$L__BB15_18:
	setp.ne.s32 	%p127, %r967, 101;
	mov.b32 	%r777, -1;
	vote.sync.all.pred 	%p128, %p127, %r777;
	not.pred 	%p129, %p128;
	@%p129 bra 	$L__BB15_23;
	shr.u32 	%r963, %r963, 1;
	mul.wide.s32 	%rd52, %r966, 8;
	add.s64 	%rd53, %rd10, %rd52;
	add.s64 	%rd51, %rd53, -256;
	// begin inline asm
	ld.relaxed.gpu.v2.u32 {%r967, %r968}, [%rd51];
	// end inline asm
	mov.u32 	%r969, %r963;
$L__BB15_20:
	setp.eq.s32 	%p133, %r967, 99;
	mov.b32 	%r785, -1;
	vote.sync.any.pred 	%p134, %p133, %r785;
	not.pred 	%p135, %p134;
	@%p135 bra 	$L__BB15_22;
	// begin inline asm
	nanosleep.u32 %r969;
	// end inline asm
	shr.u32 	%r969, %r969, 1;
	// begin inline asm
	ld.relaxed.gpu.v2.u32 {%r967, %r968}, [%rd51];
	// end inline asm
	bra.uni 	$L__BB15_20;
$L__BB15_22:
	setp.eq.s32 	%p136, %r967, 101;
	mov.b32 	%r811, -1;
	vote.sync.ballot.b32 	%r812, %p136, %r811;
	and.b32  	%r813, %r812, %r739;
	or.b32  	%r814, %r813, -2147483648;
	add.s32 	%r815, %r814, -1;
	not.b32 	%r816, %r814;
	and.b32  	%r817, %r816, %r815;
	popc.b32 	%r790, %r817;
	mov.b32 	%r789, 1;
	// begin inline asm
	shfl.sync.down.b32 %r787, %r968, %r789, %r790, %r811;
	// end inline asm
	setp.lt.s32 	%p138, %r616, %r790;
	selp.b32 	%r818, %r787, 0, %p138;
	add.s32 	%r793, %r818, %r968;
	mov.b32 	%r794, 2;
	// begin inline asm
	shfl.sync.down.b32 %r792, %r793, %r794, %r790, %r811;
	// end inline asm
	setp.gt.s32 	%p139, %r50, %r790;
	selp.b32 	%r819, 0, %r792, %p139;
	add.s32 	%r798, %r793, %r819;
	mov.b32 	%r799, 4;
	// begin inline asm
	shfl.sync.down.b32 %r797, %r798, %r799, %r790, %r811;
	// end inline asm
	setp.gt.s32 	%p140, %r51, %r790;
	selp.b32 	%r820, 0, %r797, %p140;
	add.s32 	%r803, %r798, %r820;
	mov.b32 	%r804, 8;
	// begin inline asm
	shfl.sync.down.b32 %r802, %r803, %r804, %r790, %r811;
	// end inline asm
	setp.gt.s32 	%p141, %r52, %r790;
	selp.b32 	%r821, 0, %r802, %p141;
	add.s32 	%r808, %r803, %r821;
	mov.b32 	%r809, 16;
	// begin inline asm
	shfl.sync.down.b32 %r807, %r808, %r809, %r790, %r811;
	// end inline asm
	setp.gt.s32 	%p142, %r53, %r790;
	selp.b32 	%r822, 0, %r807, %p142;
	add.s32 	%r823, %r822, %r965;
	add.s32 	%r965, %r823, %r808;
	add.s32 	%r966, %r966, -32;
	bra.uni 	$L__BB15_18;
$L__BB15_23:
	@%p116 bra 	$L__BB15_25;
	add.s32 	%r780, %r965, %r35;
	add.s64 	%rd50, %rd8, 256;
	mov.b32 	%r779, 101;
	// begin inline asm
	st.relaxed.gpu.v2.u32 [%rd50], {%r779, %r780};
	// end inline asm
	st.shared.u32 	[_ZZN3cub18CUB_300001_SM_10006detail4scan16DeviceScanKernelINS2_10policy_hubIiiimN4cuda3std3__44plusIvEEE10Policy1000EN6thrust24THRUST_300001_SM_1000_NS10device_ptrIiEESF_NS0_13ScanTileStateIiLb1EEES9_NS1_10InputValueIiPiEEmiLb0EiEEvT0_T1_T2_iT3_T4_T5_E12temp_storage+4], %r965;
	st.shared.u32 	[_ZZN3cub18CUB_300001_SM_10006detail4scan16DeviceScanKernelINS2_10policy_hubIiiimN4cuda3std3__44plusIvEEE10Policy1000EN6thrust24THRUST_300001_SM_1000_NS10device_ptrIiEESF_NS0_13ScanTileStateIiLb1EEES9_NS1_10InputValueIiPiEEmiLb0EiEEvT0_T1_T2_iT3_T4_T5_E12temp_storage+8], %r780;
$L__BB15_25:
	setp.ne.s32 	%p131, %r616, 0;
	mov.u32 	%r970, %r37;
	@%p131 bra 	$L__BB15_27;
	st.shared.u32 	[_ZZN3cub18CUB_300001_SM_10006detail4scan16DeviceScanKernelINS2_10policy_hubIiiimN4cuda3std3__44plusIvEEE10Policy1000EN6thrust24THRUST_300001_SM_1000_NS10device_ptrIiEESF_NS0_13ScanTileStateIiLb1EEES9_NS1_10InputValueIiPiEEmiLb0EiEEvT0_T1_T2_iT3_T4_T5_E12temp_storage+84], %r965;
	mov.u32 	%r970, %r965;
$L__BB15_27:
	bar.sync 	0;
	setp.eq.s32 	%p132, %r5, 0;
	ld.shared.u32 	%r781, [_ZZN3cub18CUB_300001_SM_10006detail4scan16DeviceScanKernelINS2_10policy_hubIiiimN4cuda3std3__44plusIvEEE10Policy1000EN6thrust24THRUST_300001_SM_1000_NS10device_ptrIiEESF_NS0_13ScanTileStateIiLb1EEES9_NS1_10InputValueIiPiEEmiLb0EiEEvT0_T1_T2_iT3_T4_T5_E12temp_storage+84];
	selp.b32 	%r782, 0, %r781, %p132;
	add.s32 	%r971, %r782, %r970;
$L__BB15_28:
	add.s32 	%r922, %r971, %r10;
	add.s32 	%r923, %r11, %r922;
	add.s32 	%r924, %r12, %r923;
	add.s32 	%r925, %r13, %r924;
	add.s32 	%r926, %r14, %r925;
	add.s32 	%r927, %r15, %r926;
	add.s32 	%r928, %r16, %r927;
	add.s32 	%r929, %r17, %r928;
	add.s32 	%r930, %r18, %r929;
	add.s32 	%r931, %r19, %r930;
	add.s32 	%r932, %r20, %r931;
	add.s32 	%r933, %r21, %r932;
	add.s32 	%r934, %r22, %r933;
	add.s32 	%r935, %r23, %r934;
	add.s32 	%r936, %r24, %r935;
	add.s32 	%r937, %r25, %r936;
	add.s32 	%r938, %r26, %r937;
	add.s32 	%r939, %r27, %r938;
	bar.sync 	0;
	st.shared.u32 	[%r9], %r971;
	st.shared.u32 	[%r9+4], %r922;
	st.shared.u32 	[%r9+8], %r923;
	st.shared.u32 	[%r9+12], %r924;
	st.shared.u32 	[%r9+16], %r925;
	st.shared.u32 	[%r9+20], %r926;
	st.shared.u32 	[%r9+24], %r927;
	st.shared.u32 	[%r9+28], %r928;
	st.shared.u32 	[%r9+32], %r929;
	st.shared.u32 	[%r9+36], %r930;
	st.shared.u32 	[%r9+40], %r931;
	st.shared.u32 	[%r9+44], %r932;
	st.shared.u32 	[%r9+48], %r933;
	st.shared.u32 	[%r9+52], %r934;
	st.shared.u32 	[%r9+56], %r935;
	st.shared.u32 	[%r9+60], %r936;
	st.shared.u32 	[%r9+64], %r937;
	st.shared.u32 	[%r9+68], %r938;
	st.shared.u32 	[%r9+72], %r939;
	bar.warp.sync 	-1;
	ld.shared.u32 	%r940, [%r8];
	ld.shared.u32 	%r941, [%r8+128];
	ld.shared.u32 	%r942, [%r8+256];
	ld.shared.u32 	%r943, [%r8+384];
	ld.shared.u32 	%r944, [%r8+512];
	ld.shared.u32 	%r945, [%r8+640];
	ld.shared.u32 	%r946, [%r8+768];
	ld.shared.u32 	%r947, [%r8+896];
	ld.shared.u32 	%r948, [%r8+1024];
	ld.shared.u32 	%r949, [%r8+1152];
	ld.shared.u32 	%r950, [%r8+1280];
	ld.shared.u32 	%r951, [%r8+1408];
	ld.shared.u32 	%r952, [%r8+1536];
	ld.shared.u32 	%r953, [%r8+1664];
	ld.shared.u32 	%r954, [%r8+1792];
	ld.shared.u32 	%r955, [%r8+1920];
	ld.shared.u32 	%r956, [%r8+2048];
	ld.shared.u32 	%r957, [%r8+2176];
	ld.shared.u32 	%r958, [%r8+2304];
	add.s64 	%rd58, %rd4, %rd43;
	st.global.u32 	[%rd58], %r940;
	st.global.u32 	[%rd58+128], %r941;
	st.global.u32 	[%rd58+256], %r942;
	st.global.u32 	[%rd58+384], %r943;
	st.global.u32 	[%rd58+512], %r944;
	st.global.u32 	[%rd58+640], %r945;
	st.global.u32 	[%rd58+768], %r946;
	st.global.u32 	[%rd58+896], %r947;
	st.global.u32 	[%rd58+1024], %r948;
	st.global.u32 	[%rd58+1152], %r949;
	st.global.u32 	[%rd58+1280], %r950;
	st.global.u32 	[%rd58+1408], %r951;
	st.global.u32 	[%rd58+1536], %r952;
	st.global.u32 	[%rd58+1664], %r953;
	st.global.u32 	[%rd58+1792], %r954;
	st.global.u32 	[%rd58+1920], %r955;
	st.global.u32 	[%rd58+2048], %r956;
	st.global.u32 	[%rd58+2176], %r957;
	st.global.u32 	[%rd58+2304], %r958;
	bra.uni 	$L__BB15_131;
$L__BB15_29:
	setp.eq.s64 	%p3, %rd6, 0;
	@%p3 bra 	$L__BB15_131;
	cvt.u32.u64 	%r75, %rd6;
	shl.b64 	%rd21, %rd5, 2;
	add.s64 	%rd22, %rd3, %rd21;
	mov.u32 	%r76, %tid.x;
	ld.global.u32 	%r990, [%rd22];
	and.b32  	%r209, %r76, 31;
	and.b32  	%r210, %r76, 992;
	mul.lo.s32 	%r211, %r210, 19;
	or.b32  	%r78, %r211, %r209;
	setp.ge.u32 	%p4, %r78, %r75;
	shl.b32 	%r212, %r78, 2;
	cvt.u64.u32 	%rd23, %r212;
	add.s64 	%rd12, %rd22, %rd23;
	mov.u32 	%r972, %r990;
	@%p4 bra 	$L__BB15_32;
	ld.global.u32 	%r972, [%rd12];
$L__BB15_32:
	add.s32 	%r213, %r78, 32;
	setp.ge.u32 	%p5, %r213, %r75;
	mov.u32 	%r973, %r990;
	@%p5 bra 	$L__BB15_34;
	ld.global.u32 	%r973, [%rd12+128];
$L__BB15_34:
	add.s32 	%r214, %r78, 64;
	setp.ge.u32 	%p6, %r214, %r75;
	mov.u32 	%r974, %r990;
	@%p6 bra 	$L__BB15_36;
	ld.global.u32 	%r974, [%rd12+256];
$L__BB15_36:
	add.s32 	%r215, %r78, 96;
	setp.ge.u32 	%p7, %r215, %r75;
	mov.u32 	%r975, %r990;
	@%p7 bra 	$L__BB15_38;
	ld.global.u32 	%r975, [%rd12+384];
$L__BB15_38:
	add.s32 	%r216, %r78, 128;
	setp.ge.u32 	%p8, %r216, %r75;
	mov.u32 	%r976, %r990;
	@%p8 bra 	$L__BB15_40;
	ld.global.u32 	%r976, [%rd12+512];
$L__BB15_40:
	add.s32 	%r217, %r78, 160;
	setp.ge.u32 	%p9, %r217, %r75;
	mov.u32 	%r977, %r990;
	@%p9 bra 	$L__BB15_42;
	ld.global.u32 	%r977, [%rd12+640];
$L__BB15_42:
	add.s32 	%r218, %r78, 192;
	setp.ge.u32 	%p10, %r218, %r75;
	mov.u32 	%r978, %r990;
	@%p10 bra 	$L__BB15_44;
	ld.global.u32 	%r978, [%rd12+768];
$L__BB15_44:
	add.s32 	%r219, %r78, 224;
	setp.ge.u32 	%p11, %r219, %r75;
	mov.u32 	%r979, %r990;
	@%p11 bra 	$L__BB15_46;
	ld.global.u32 	%r979, [%rd12+896];
$L__BB15_46:
	add.s32 	%r95, %r78, 256;
	setp.ge.u32 	%p12, %r95, %r75;
	mov.u32 	%r980, %r990;
	@%p12 bra 	$L__BB15_48;
	ld.global.u32 	%r980, [%rd12+1024];
$L__BB15_48:
	add.s32 	%r98, %r78, 288;
	setp.ge.u32 	%p13, %r98, %r75;
	mov.u32 	%r981, %r990;
	@%p13 bra 	$L__BB15_50;
	ld.global.u32 	%r981, [%rd12+1152];
$L__BB15_50:
	add.s32 	%r220, %r78, 320;
	setp.ge.u32 	%p14, %r220, %r75;
	mov.u32 	%r982, %r990;
	@%p14 bra 	$L__BB15_52;
	ld.global.u32 	%r982, [%rd12+1280];
$L__BB15_52:
	add.s32 	%r221, %r78, 352;
	setp.ge.u32 	%p15, %r221, %r75;
	mov.u32 	%r983, %r990;
	@%p15 bra 	$L__BB15_54;
	ld.global.u32 	%r983, [%rd12+1408];
$L__BB15_54:
	add.s32 	%r222, %r78, 384;
	setp.ge.u32 	%p16, %r222, %r75;
	mov.u32 	%r984, %r990;
	@%p16 bra 	$L__BB15_56;
	ld.global.u32 	%r984, [%rd12+1536];
$L__BB15_56:
	add.s32 	%r223, %r78, 416;
	setp.ge.u32 	%p17, %r223, %r75;
	mov.u32 	%r985, %r990;
	@%p17 bra 	$L__BB15_58;
	ld.global.u32 	%r985, [%rd12+1664];
$L__BB15_58:
	add.s32 	%r224, %r78, 448;
	setp.ge.u32 	%p18, %r224, %r75;
	mov.u32 	%r986, %r990;
	@%p18 bra 	$L__BB15_60;
	ld.global.u32 	%r986, [%rd12+1792];
$L__BB15_60:
	add.s32 	%r225, %r78, 480;
	setp.ge.u32 	%p19, %r225, %r75;
	mov.u32 	%r987, %r990;
	@%p19 bra 	$L__BB15_62;
	ld.global.u32 	%r987, [%rd12+1920];
$L__BB15_62:
	add.s32 	%r226, %r78, 512;
	setp.ge.u32 	%p20, %r226, %r75;
	mov.u32 	%r988, %r990;
	@%p20 bra 	$L__BB15_64;
	ld.global.u32 	%r988, [%rd12+2048];
$L__BB15_64:
	add.s32 	%r115, %r78, 544;
	setp.ge.u32 	%p21, %r115, %r75;
	mov.u32 	%r989, %r990;
	@%p21 bra 	$L__BB15_66;
	ld.global.u32 	%r989, [%rd12+2176];
$L__BB15_66:
	add.s32 	%r118, %r78, 576;
	setp.ge.u32 	%p22, %r118, %r75;
	@%p22 bra 	$L__BB15_68;
	ld.global.u32 	%r990, [%rd12+2304];
$L__BB15_68:
	// begin inline asm
	mov.u32 %r227, %laneid;
	// end inline asm
	shr.u32 	%r122, %r76, 5;
	mad.lo.s32 	%r228, %r122, 608, %r227;
	shl.b32 	%r229, %r228, 2;
	mov.u32 	%r230, _ZZN3cub18CUB_300001_SM_10006detail4scan16DeviceScanKernelINS2_10policy_hubIiiimN4cuda3std3__44plusIvEEE10Policy1000EN6thrust24THRUST_300001_SM_1000_NS10device_ptrIiEESF_NS0_13ScanTileStateIiLb1EEES9_NS1_10InputValueIiPiEEmiLb0EiEEvT0_T1_T2_iT3_T4_T5_E12temp_storage;
	add.s32 	%r123, %r230, %r229;
	st.shared.u32 	[%r123], %r972;
	st.shared.u32 	[%r123+128], %r973;
	st.shared.u32 	[%r123+256], %r974;
	st.shared.u32 	[%r123+384], %r975;
	st.shared.u32 	[%r123+512], %r976;
	st.shared.u32 	[%r123+640], %r977;
	st.shared.u32 	[%r123+768], %r978;
	st.shared.u32 	[%r123+896], %r979;
	st.shared.u32 	[%r123+1024], %r980;
	st.shared.u32 	[%r123+1152], %r981;
	st.shared.u32 	[%r123+1280], %r982;
	st.shared.u32 	[%r123+1408], %r983;
	st.shared.u32 	[%r123+1536], %r984;
	st.shared.u32 	[%r123+1664], %r985;
	st.shared.u32 	[%r123+1792], %r986;
	st.shared.u32 	[%r123+1920], %r987;
	st.shared.u32 	[%r123+2048], %r988;
	st.shared.u32 	[%r123+2176], %r989;
	st.shared.u32 	[%r123+2304], %r990;
	bar.warp.sync 	-1;
	mad.lo.s32 	%r124, %r227, 72, %r123;
	ld.shared.u32 	%r125, [%r124];
	ld.shared.u32 	%r126, [%r124+4];
	ld.shared.u32 	%r127, [%r124+8];
	ld.shared.u32 	%r128, [%r124+12];
	ld.shared.u32 	%r129, [%r124+16];
	ld.shared.u32 	%r130, [%r124+20];
	ld.shared.u32 	%r131, [%r124+24];
	ld.shared.u32 	%r132, [%r124+28];
	ld.shared.u32 	%r133, [%r124+32];
	ld.shared.u32 	%r134, [%r124+36];
	ld.shared.u32 	%r135, [%r124+40];
	ld.shared.u32 	%r136, [%r124+44];
	ld.shared.u32 	%r137, [%r124+48];
	ld.shared.u32 	%r138, [%r124+52];
	ld.shared.u32 	%r139, [%r124+56];
	ld.shared.u32 	%r140, [%r124+60];
	ld.shared.u32 	%r141, [%r124+64];
	ld.shared.u32 	%r142, [%r124+68];
	ld.shared.u32 	%r143, [%r124+72];
	bar.sync 	0;
	setp.ne.s32 	%p23, %r4, 0;
	@%p23 bra 	$L__BB15_72;
	add.s32 	%r456, %r126, %r125;
	add.s32 	%r457, %r127, %r456;
	add.s32 	%r458, %r128, %r457;
	add.s32 	%r459, %r129, %r458;
	add.s32 	%r460, %r130, %r459;
	add.s32 	%r461, %r131, %r460;
	add.s32 	%r462, %r132, %r461;
	add.s32 	%r463, %r133, %r462;
	add.s32 	%r464, %r134, %r463;
	add.s32 	%r465, %r135, %r464;
	add.s32 	%r466, %r136, %r465;
	add.s32 	%r467, %r137, %r466;
	add.s32 	%r468, %r138, %r467;
	add.s32 	%r469, %r139, %r468;
	add.s32 	%r470, %r140, %r469;
	add.s32 	%r471, %r141, %r470;
	add.s32 	%r472, %r142, %r471;
	add.s32 	%r430, %r143, %r472;
	mov.b32 	%r428, 1;
	mov.b32 	%r453, 0;
	mov.b32 	%r455, -1;
	// begin inline asm
	{  .reg .s32 r0;  .reg .pred p;  shfl.sync.up.b32 r0|p, %r430, %r428, %r453, %r455;  @p add.s32 r0, r0, %r430;  mov.s32 %r426, r0;}
	// end inline asm
	mov.b32 	%r434, 2;
	// begin inline asm
	{  .reg .s32 r0;  .reg .pred p;  shfl.sync.up.b32 r0|p, %r426, %r434, %r453, %r455;  @p add.s32 r0, r0, %r426;  mov.s32 %r432, r0;}
	// end inline asm
	mov.b32 	%r440, 4;
	// begin inline asm
	{  .reg .s32 r0;  .reg .pred p;  shfl.sync.up.b32 r0|p, %r432, %r440, %r453, %r455;  @p add.s32 r0, r0, %r432;  mov.s32 %r438, r0;}
	// end inline asm
	mov.b32 	%r446, 8;
	// begin inline asm
	{  .reg .s32 r0;  .reg .pred p;  shfl.sync.up.b32 r0|p, %r438, %r446, %r453, %r455;  @p add.s32 r0, r0, %r438;  mov.s32 %r444, r0;}
	// end inline asm
	mov.b32 	%r452, 16;
	// begin inline asm
	{  .reg .s32 r0;  .reg .pred p;  shfl.sync.up.b32 r0|p, %r444, %r452, %r453, %r455;  @p add.s32 r0, r0, %r444;  mov.s32 %r450, r0;}
	// end inline asm
	setp.ne.s32 	%p66, %r227, 31;
	@%p66 bra 	$L__BB15_71;
	shl.b32 	%r473, %r122, 2;
	mov.u32 	%r474, _ZZN3cub18CUB_300001_SM_10006detail4scan16DeviceScanKernelINS2_10policy_hubIiiimN4cuda3std3__44plusIvEEE10Policy1000EN6thrust24THRUST_300001_SM_1000_NS10device_ptrIiEESF_NS0_13ScanTileStateIiLb1EEES9_NS1_10InputValueIiPiEEmiLb0EiEEvT0_T1_T2_iT3_T4_T5_E12temp_storage;
	add.s32 	%r475, %r474, %r473;
	st.shared.u32 	[%r475+16], %r450;
$L__BB15_71:
	bar.sync 	0;
	ld.shared.v4.u32 	{%r476, %r477, %r478, %r479}, [_ZZN3cub18CUB_300001_SM_10006detail4scan16DeviceScanKernelINS2_10policy_hubIiiimN4cuda3std3__44plusIvEEE10Policy1000EN6thrust24THRUST_300001_SM_1000_NS10device_ptrIiEESF_NS0_13ScanTileStateIiLb1EEES9_NS1_10InputValueIiPiEEmiLb0EiEEvT0_T1_T2_iT3_T4_T5_E12temp_storage+16];
	add.s32 	%r480, %r477, %r476;
	setp.eq.s32 	%p67, %r122, 2;
	selp.b32 	%r481, %r480, %r476, %p67;
	add.s32 	%r482, %r480, %r478;
	setp.eq.s32 	%p68, %r122, 3;
	selp.b32 	%r483, %r482, %r481, %p68;
	add.s32 	%r484, %r482, %r479;
	setp.eq.s32 	%p69, %r122, 4;
	selp.b32 	%r485, %r484, %r483, %p69;
	ld.shared.v4.u32 	{%r486, %r487, %r488, %r489}, [_ZZN3cub18CUB_300001_SM_10006detail4scan16DeviceScanKernelINS2_10policy_hubIiiimN4cuda3std3__44plusIvEEE10Policy1000EN6thrust24THRUST_300001_SM_1000_NS10device_ptrIiEESF_NS0_13ScanTileStateIiLb1EEES9_NS1_10InputValueIiPiEEmiLb0EiEEvT0_T1_T2_iT3_T4_T5_E12temp_storage+32];
	add.s32 	%r490, %r484, %r486;
	setp.eq.s32 	%p70, %r122, 5;
	selp.b32 	%r491, %r490, %r485, %p70;
	add.s32 	%r492, %r490, %r487;
	setp.eq.s32 	%p71, %r122, 6;
	selp.b32 	%r493, %r492, %r491, %p71;
	add.s32 	%r494, %r492, %r488;
	setp.eq.s32 	%p72, %r122, 7;
	selp.b32 	%r495, %r494, %r493, %p72;
	add.s32 	%r496, %r494, %r489;
	setp.eq.s32 	%p73, %r122, 8;
	selp.b32 	%r497, %r496, %r495, %p73;
	ld.shared.v4.u32 	{%r498, %r499, %r500, %r501}, [_ZZN3cub18CUB_300001_SM_10006detail4scan16DeviceScanKernelINS2_10policy_hubIiiimN4cuda3std3__44plusIvEEE10Policy1000EN6thrust24THRUST_300001_SM_1000_NS10device_ptrIiEESF_NS0_13ScanTileStateIiLb1EEES9_NS1_10InputValueIiPiEEmiLb0EiEEvT0_T1_T2_iT3_T4_T5_E12temp_storage+48];
	add.s32 	%r502, %r496, %r498;
	setp.eq.s32 	%p74, %r122, 9;
	selp.b32 	%r503, %r502, %r497, %p74;
	add.s32 	%r504, %r502, %r499;
	setp.eq.s32 	%p75, %r122, 10;
	selp.b32 	%r505, %r504, %r503, %p75;
	add.s32 	%r506, %r504, %r500;
	setp.eq.s32 	%p76, %r122, 11;
	selp.b32 	%r507, %r506, %r505, %p76;
	add.s32 	%r508, %r506, %r501;
	setp.eq.s32 	%p77, %r122, 12;
	selp.b32 	%r509, %r508, %r507, %p77;
	setp.lt.u32 	%p78, %r76, 32;
	selp.b32 	%r510, 0, %r509, %p78;
	setp.eq.s32 	%p79, %r227, 0;
	sub.s32 	%r511, %r450, %r430;
	selp.b32 	%r512, 0, %r511, %p79;
	add.s32 	%r513, %r512, %r959;
	add.s32 	%r1002, %r513, %r510;
	bra.uni 	$L__BB15_91;
$L__BB15_72:
	add.s32 	%r261, %r126, %r125;
	add.s32 	%r262, %r127, %r261;
	add.s32 	%r263, %r128, %r262;
	add.s32 	%r264, %r129, %r263;
	add.s32 	%r265, %r130, %r264;
	add.s32 	%r266, %r131, %r265;
	add.s32 	%r267, %r132, %r266;
	add.s32 	%r268, %r133, %r267;
	add.s32 	%r269, %r134, %r268;
	add.s32 	%r270, %r135, %r269;
	add.s32 	%r271, %r136, %r270;
	add.s32 	%r272, %r137, %r271;
	add.s32 	%r273, %r138, %r272;
	add.s32 	%r274, %r139, %r273;
	add.s32 	%r275, %r140, %r274;
	add.s32 	%r276, %r141, %r275;
	add.s32 	%r277, %r142, %r276;
	add.s32 	%r235, %r143, %r277;
	mov.b32 	%r233, 1;
	mov.b32 	%r258, 0;
	mov.b32 	%r260, -1;
	// begin inline asm
	{  .reg .s32 r0;  .reg .pred p;  shfl.sync.up.b32 r0|p, %r235, %r233, %r258, %r260;  @p add.s32 r0, r0, %r235;  mov.s32 %r231, r0;}
	// end inline asm
	mov.b32 	%r239, 2;
	// begin inline asm
	{  .reg .s32 r0;  .reg .pred p;  shfl.sync.up.b32 r0|p, %r231, %r239, %r258, %r260;  @p add.s32 r0, r0, %r231;  mov.s32 %r237, r0;}
	// end inline asm
	mov.b32 	%r245, 4;
	// begin inline asm
	{  .reg .s32 r0;  .reg .pred p;  shfl.sync.up.b32 r0|p, %r237, %r245, %r258, %r260;  @p add.s32 r0, r0, %r237;  mov.s32 %r243, r0;}
	// end inline asm
	mov.b32 	%r251, 8;
	// begin inline asm
	{  .reg .s32 r0;  .reg .pred p;  shfl.sync.up.b32 r0|p, %r243, %r251, %r258, %r260;  @p add.s32 r0, r0, %r243;  mov.s32 %r249, r0;}
	// end inline asm
	mov.b32 	%r257, 16;
	// begin inline asm
	{  .reg .s32 r0;  .reg .pred p;  shfl.sync.up.b32 r0|p, %r249, %r257, %r258, %r260;  @p add.s32 r0, r0, %r249;  mov.s32 %r255, r0;}
	// end inline asm
	setp.ne.s32 	%p24, %r227, 31;
	@%p24 bra 	$L__BB15_74;
	shl.b32 	%r278, %r122, 2;
	mov.u32 	%r279, _ZZN3cub18CUB_300001_SM_10006detail4scan16DeviceScanKernelINS2_10policy_hubIiiimN4cuda3std3__44plusIvEEE10Policy1000EN6thrust24THRUST_300001_SM_1000_NS10device_ptrIiEESF_NS0_13ScanTileStateIiLb1EEES9_NS1_10InputValueIiPiEEmiLb0EiEEvT0_T1_T2_iT3_T4_T5_E12temp_storage;
	add.s32 	%r280, %r279, %r278;
	st.shared.u32 	[%r280+16], %r255;
$L__BB15_74:
	sub.s32 	%r281, %r255, %r235;
	bar.sync 	0;
	ld.shared.v4.u32 	{%r282, %r283, %r284, %r285}, [_ZZN3cub18CUB_300001_SM_10006detail4scan16DeviceScanKernelINS2_10policy_hubIiiimN4cuda3std3__44plusIvEEE10Policy1000EN6thrust24THRUST_300001_SM_1000_NS10device_ptrIiEESF_NS0_13ScanTileStateIiLb1EEES9_NS1_10InputValueIiPiEEmiLb0EiEEvT0_T1_T2_iT3_T4_T5_E12temp_storage+16];
	add.s32 	%r286, %r283, %r282;
	setp.eq.s32 	%p25, %r122, 2;
	selp.b32 	%r287, %r286, %r282, %p25;
	add.s32 	%r288, %r286, %r284;
	setp.eq.s32 	%p26, %r122, 3;
	selp.b32 	%r289, %r288, %r287, %p26;
	add.s32 	%r290, %r288, %r285;
	setp.eq.s32 	%p27, %r122, 4;
	selp.b32 	%r291, %r290, %r289, %p27;
	ld.shared.v4.u32 	{%r292, %r293, %r294, %r295}, [_ZZN3cub18CUB_300001_SM_10006detail4scan16DeviceScanKernelINS2_10policy_hubIiiimN4cuda3std3__44plusIvEEE10Policy1000EN6thrust24THRUST_300001_SM_1000_NS10device_ptrIiEESF_NS0_13ScanTileStateIiLb1EEES9_NS1_10InputValueIiPiEEmiLb0EiEEvT0_T1_T2_iT3_T4_T5_E12temp_storage+32];
	add.s32 	%r296, %r290, %r292;
	setp.eq.s32 	%p28, %r122, 5;
	selp.b32 	%r297, %r296, %r291, %p28;
	add.s32 	%r298, %r296, %r293;
	setp.eq.s32 	%p29, %r122, 6;
	selp.b32 	%r299, %r298, %r297, %p29;
	add.s32 	%r300, %r298, %r294;
	setp.eq.s32 	%p30, %r122, 7;
	selp.b32 	%r301, %r300, %r299, %p30;
	add.s32 	%r302, %r300, %r295;
	setp.eq.s32 	%p31, %r122, 8;
	selp.b32 	%r303, %r302, %r301, %p31;
	ld.shared.v4.u32 	{%r304, %r305, %r306, %r307}, [_ZZN3cub18CUB_300001_SM_10006detail4scan16DeviceScanKernelINS2_10policy_hubIiiimN4cuda3std3__44plusIvEEE10Policy1000EN6thrust24THRUST_300001_SM_1000_NS10device_ptrIiEESF_NS0_13ScanTileStateIiLb1EEES9_NS1_10InputValueIiPiEEmiLb0EiEEvT0_T1_T2_iT3_T4_T5_E12temp_storage+48];
	add.s32 	%r308, %r302, %r304;
	setp.eq.s32 	%p32, %r122, 9;
	selp.b32 	%r309, %r308, %r303, %p32;
	add.s32 	%r310, %r308, %r305;
	setp.eq.s32 	%p33, %r122, 10;
	selp.b32 	%r311, %r310, %r309, %p33;
	add.s32 	%r312, %r310, %r306;
	setp.eq.s32 	%p34, %r122, 11;
	selp.b32 	%r313, %r312, %r311, %p34;
	add.s32 	%r314, %r312, %r307;
	setp.eq.s32 	%p35, %r122, 12;
	selp.b32 	%r315, %r314, %r313, %p35;
	ld.shared.u32 	%r316, [_ZZN3cub18CUB_300001_SM_10006detail4scan16DeviceScanKernelINS2_10policy_hubIiiimN4cuda3std3__44plusIvEEE10Policy1000EN6thrust24THRUST_300001_SM_1000_NS10device_ptrIiEESF_NS0_13ScanTileStateIiLb1EEES9_NS1_10InputValueIiPiEEmiLb0EiEEvT0_T1_T2_iT3_T4_T5_E12temp_storage+64];
	add.s32 	%r149, %r314, %r316;
	setp.gt.u32 	%p36, %r76, 31;
	setp.lt.u32 	%p37, %r76, 32;
	setp.eq.s32 	%p38, %r227, 0;
	selp.b32 	%r317, 0, %r281, %p38;
	add.s32 	%r1001, %r315, %r317;
	selp.b32 	%r151, %r281, %r1001, %p37;
	@%p36 bra 	$L__BB15_90;
	setp.ne.s32 	%p39, %r76, 0;
	mul.wide.s32 	%rd24, %r4, 8;
	add.s64 	%rd13, %rd18, %rd24;
	@%p39 bra 	$L__BB15_77;
	st.shared.u32 	[_ZZN3cub18CUB_300001_SM_10006detail4scan16DeviceScanKernelINS2_10policy_hubIiiimN4cuda3std3__44plusIvEEE10Policy1000EN6thrust24THRUST_300001_SM_1000_NS10device_ptrIiEESF_NS0_13ScanTileStateIiLb1EEES9_NS1_10InputValueIiPiEEmiLb0EiEEvT0_T1_T2_iT3_T4_T5_E12temp_storage+12], %r149;
	add.s64 	%rd25, %rd13, 256;
	mov.b32 	%r318, 100;
	// begin inline asm
	st.relaxed.gpu.v2.u32 [%rd25], {%r318, %r149};
	// end inline asm
$L__BB15_77:
	not.b32 	%r324, %r76;
	add.s32 	%r997, %r4, %r324;
	mov.b32 	%r320, 550;
	// begin inline asm
	nanosleep.u32 %r320;
	// end inline asm
	mul.wide.s32 	%rd27, %r997, 8;
	add.s64 	%rd28, %rd18, %rd27;
	add.s64 	%rd26, %rd28, 256;
	// begin inline asm
	ld.relaxed.gpu.v2.u32 {%r998, %r992}, [%rd26];
	// end inline asm
	mov.b32 	%r993, 478;
$L__BB15_78:
	setp.eq.s32 	%p40, %r998, 99;
	mov.b32 	%r325, -1;
	vote.sync.any.pred 	%p41, %p40, %r325;
	not.pred 	%p42, %p41;
	@%p42 bra 	$L__BB15_80;
	// begin inline asm
	nanosleep.u32 %r993;
	// end inline asm
	shr.u32 	%r993, %r993, 1;
	// begin inline asm
	ld.relaxed.gpu.v2.u32 {%r998, %r992}, [%rd26];
	// end inline asm
	bra.uni 	$L__BB15_78;
$L__BB15_80:
	setp.eq.s32 	%p43, %r998, 101;
	mov.b32 	%r352, -1;
	vote.sync.ballot.b32 	%r354, %p43, %r352;
	// begin inline asm
	mov.u32 %r327, %lanemask_ge;
	// end inline asm
	and.b32  	%r355, %r354, %r327;
	or.b32  	%r356, %r355, -2147483648;
	add.s32 	%r357, %r356, -1;
	not.b32 	%r358, %r356;
	and.b32  	%r359, %r358, %r357;
	popc.b32 	%r331, %r359;
	mov.b32 	%r330, 1;
	// begin inline asm
	shfl.sync.down.b32 %r328, %r992, %r330, %r331, %r352;
	// end inline asm
	setp.lt.s32 	%p45, %r227, %r331;
	selp.b32 	%r360, %r328, 0, %p45;
	add.s32 	%r334, %r360, %r992;
	mov.b32 	%r335, 2;
	// begin inline asm
	shfl.sync.down.b32 %r333, %r334, %r335, %r331, %r352;
	// end inline asm
	add.s32 	%r361, %r227, 2;
	setp.gt.s32 	%p46, %r361, %r331;
	selp.b32 	%r362, 0, %r333, %p46;
	add.s32 	%r339, %r334, %r362;
	mov.b32 	%r340, 4;
	// begin inline asm
	shfl.sync.down.b32 %r338, %r339, %r340, %r331, %r352;
	// end inline asm
	add.s32 	%r363, %r227, 4;
	setp.gt.s32 	%p47, %r363, %r331;
	selp.b32 	%r364, 0, %r338, %p47;
	add.s32 	%r344, %r339, %r364;
	mov.b32 	%r345, 8;
	// begin inline asm
	shfl.sync.down.b32 %r343, %r344, %r345, %r331, %r352;
	// end inline asm
	add.s32 	%r365, %r227, 8;
	setp.gt.s32 	%p48, %r365, %r331;
	selp.b32 	%r366, 0, %r343, %p48;
	add.s32 	%r349, %r344, %r366;
	mov.b32 	%r350, 16;
	// begin inline asm
	shfl.sync.down.b32 %r348, %r349, %r350, %r331, %r352;
	// end inline asm
	add.s32 	%r367, %r227, 16;
	setp.gt.s32 	%p49, %r367, %r331;
	selp.b32 	%r368, 0, %r348, %p49;
	add.s32 	%r994, %r349, %r368;
	add.s64 	%rd14, %rd18, 256;
	mov.b32 	%r995, 478;
$L__BB15_81:
	setp.ne.s32 	%p50, %r998, 101;
	mov.b32 	%r369, -1;
	vote.sync.all.pred 	%p51, %p50, %r369;
	not.pred 	%p52, %p51;
	@%p52 bra 	$L__BB15_86;
	shr.u32 	%r995, %r995, 1;
	mul.wide.s32 	%rd31, %r997, 8;
	add.s64 	%rd32, %rd14, %rd31;
	add.s64 	%rd30, %rd32, -256;
	// begin inline asm
	ld.relaxed.gpu.v2.u32 {%r998, %r999}, [%rd30];
	// end inline asm
	mov.u32 	%r1000, %r995;
$L__BB15_83:
	setp.eq.s32 	%p56, %r998, 99;
	mov.b32 	%r377, -1;
	vote.sync.any.pred 	%p57, %p56, %r377;
	not.pred 	%p58, %p57;
	@%p58 bra 	$L__BB15_85;
	// begin inline asm
	nanosleep.u32 %r1000;
	// end inline asm
	shr.u32 	%r1000, %r1000, 1;
	// begin inline asm
	ld.relaxed.gpu.v2.u32 {%r998, %r999}, [%rd30];
	// end inline asm
	bra.uni 	$L__BB15_83;
$L__BB15_85:
	setp.eq.s32 	%p59, %r998, 101;
	mov.b32 	%r403, -1;
	vote.sync.ballot.b32 	%r404, %p59, %r403;
	and.b32  	%r405, %r404, %r327;
	or.b32  	%r406, %r405, -2147483648;
	add.s32 	%r407, %r406, -1;
	not.b32 	%r408, %r406;
	and.b32  	%r409, %r408, %r407;
	popc.b32 	%r382, %r409;
	mov.b32 	%r381, 1;
	// begin inline asm
	shfl.sync.down.b32 %r379, %r999, %r381, %r382, %r403;
	// end inline asm
	setp.lt.s32 	%p61, %r227, %r382;
	selp.b32 	%r410, %r379, 0, %p61;
	add.s32 	%r385, %r410, %r999;
	mov.b32 	%r386, 2;
	// begin inline asm
	shfl.sync.down.b32 %r384, %r385, %r386, %r382, %r403;
	// end inline asm
	add.s32 	%r411, %r227, 2;
	setp.gt.s32 	%p62, %r411, %r382;
	selp.b32 	%r412, 0, %r384, %p62;
	add.s32 	%r390, %r385, %r412;
	mov.b32 	%r391, 4;
	// begin inline asm
	shfl.sync.down.b32 %r389, %r390, %r391, %r382, %r403;
	// end inline asm
	add.s32 	%r413, %r227, 4;
	setp.gt.s32 	%p63, %r413, %r382;
	selp.b32 	%r414, 0, %r389, %p63;
	add.s32 	%r395, %r390, %r414;
	mov.b32 	%r396, 8;
	// begin inline asm
	shfl.sync.down.b32 %r394, %r395, %r396, %r382, %r403;
	// end inline asm
	add.s32 	%r415, %r227, 8;
	setp.gt.s32 	%p64, %r415, %r382;
	selp.b32 	%r416, 0, %r394, %p64;
	add.s32 	%r400, %r395, %r416;
	mov.b32 	%r401, 16;
	// begin inline asm
	shfl.sync.down.b32 %r399, %r400, %r401, %r382, %r403;
	// end inline asm
	add.s32 	%r417, %r227, 16;
	setp.gt.s32 	%p65, %r417, %r382;
	selp.b32 	%r418, 0, %r399, %p65;
	add.s32 	%r419, %r418, %r994;
	add.s32 	%r994, %r419, %r400;
	add.s32 	%r997, %r997, -32;
	bra.uni 	$L__BB15_81;
$L__BB15_86:
	@%p39 bra 	$L__BB15_88;
	add.s32 	%r372, %r994, %r149;
	add.s64 	%rd29, %rd13, 256;
	mov.b32 	%r371, 101;
	// begin inline asm
	st.relaxed.gpu.v2.u32 [%rd29], {%r371, %r372};
	// end inline asm
	st.shared.u32 	[_ZZN3cub18CUB_300001_SM_10006detail4scan16DeviceScanKernelINS2_10policy_hubIiiimN4cuda3std3__44plusIvEEE10Policy1000EN6thrust24THRUST_300001_SM_1000_NS10device_ptrIiEESF_NS0_13ScanTileStateIiLb1EEES9_NS1_10InputValueIiPiEEmiLb0EiEEvT0_T1_T2_iT3_T4_T5_E12temp_storage+4], %r994;
	st.shared.u32 	[_ZZN3cub18CUB_300001_SM_10006detail4scan16DeviceScanKernelINS2_10policy_hubIiiimN4cuda3std3__44plusIvEEE10Policy1000EN6thrust24THRUST_300001_SM_1000_NS10device_ptrIiEESF_NS0_13ScanTileStateIiLb1EEES9_NS1_10InputValueIiPiEEmiLb0EiEEvT0_T1_T2_iT3_T4_T5_E12temp_storage+8], %r372;
$L__BB15_88:
	setp.ne.s32 	%p54, %r227, 0;
	mov.u32 	%r1001, %r151;
	@%p54 bra 	$L__BB15_90;
	st.shared.u32 	[_ZZN3cub18CUB_300001_SM_10006detail4scan16DeviceScanKernelINS2_10policy_hubIiiimN4cuda3std3__44plusIvEEE10Policy1000EN6thrust24THRUST_300001_SM_1000_NS10device_ptrIiEESF_NS0_13ScanTileStateIiLb1EEES9_NS1_10InputValueIiPiEEmiLb0EiEEvT0_T1_T2_iT3_T4_T5_E12temp_storage+84], %r994;
	mov.u32 	%r1001, %r994;
$L__BB15_90:
	bar.sync 	0;
	setp.eq.s32 	%p55, %r76, 0;
	ld.shared.u32 	%r373, [_ZZN3cub18CUB_300001_SM_10006detail4scan16DeviceScanKernelINS2_10policy_hubIiiimN4cuda3std3__44plusIvEEE10Policy1000EN6thrust24THRUST_300001_SM_1000_NS10device_ptrIiEESF_NS0_13ScanTileStateIiLb1EEES9_NS1_10InputValueIiPiEEmiLb0EiEEvT0_T1_T2_iT3_T4_T5_E12temp_storage+84];
	selp.b32 	%r374, 0, %r373, %p55;
	add.s32 	%r1002, %r374, %r1001;
$L__BB15_91:
	add.s32 	%r514, %r1002, %r125;
	add.s32 	%r515, %r126, %r514;
	add.s32 	%r516, %r127, %r515;
	add.s32 	%r517, %r128, %r516;
	add.s32 	%r518, %r129, %r517;
	add.s32 	%r519, %r130, %r518;
	add.s32 	%r520, %r131, %r519;
	add.s32 	%r521, %r132, %r520;
	add.s32 	%r522, %r133, %r521;
	add.s32 	%r523, %r134, %r522;
	add.s32 	%r524, %r135, %r523;
	add.s32 	%r525, %r136, %r524;
	add.s32 	%r526, %r137, %r525;
	add.s32 	%r527, %r138, %r526;
	add.s32 	%r528, %r139, %r527;
	add.s32 	%r529, %r140, %r528;
	add.s32 	%r530, %r141, %r529;
	add.s32 	%r531, %r142, %r530;
	bar.sync 	0;
	st.shared.u32 	[%r124], %r1002;
	st.shared.u32 	[%r124+4], %r514;
	st.shared.u32 	[%r124+8], %r515;
	st.shared.u32 	[%r124+12], %r516;
	st.shared.u32 	[%r124+16], %r517;
	st.shared.u32 	[%r124+20], %r518;
	st.shared.u32 	[%r124+24], %r519;
	st.shared.u32 	[%r124+28], %r520;
	st.shared.u32 	[%r124+32], %r521;
	st.shared.u32 	[%r124+36], %r522;
	st.shared.u32 	[%r124+40], %r523;
	st.shared.u32 	[%r124+44], %r524;
	st.shared.u32 	[%r124+48], %r525;
	st.shared.u32 	[%r124+52], %r526;
	st.shared.u32 	[%r124+56], %r527;
	st.shared.u32 	[%r124+60], %r528;
	st.shared.u32 	[%r124+64], %r529;
	st.shared.u32 	[%r124+68], %r530;
	st.shared.u32 	[%r124+72], %r531;
	bar.warp.sync 	-1;
	ld.shared.u32 	%r185, [%r123];
	ld.shared.u32 	%r186, [%r123+128];
	ld.shared.u32 	%r187, [%r123+256];
	ld.shared.u32 	%r188, [%r123+384];
	ld.shared.u32 	%r189, [%r123+512];
	ld.shared.u32 	%r190, [%r123+640];
	ld.shared.u32 	%r191, [%r123+768];
	ld.shared.u32 	%r192, [%r123+896];
	ld.shared.u32 	%r193, [%r123+1024];
	ld.shared.u32 	%r194, [%r123+1152];
	ld.shared.u32 	%r195, [%r123+1280];
	ld.shared.u32 	%r196, [%r123+1408];
	ld.shared.u32 	%r197, [%r123+1536];
	ld.shared.u32 	%r198, [%r123+1664];
	ld.shared.u32 	%r199, [%r123+1792];
	ld.shared.u32 	%r200, [%r123+1920];
	ld.shared.u32 	%r201, [%r123+2048];
	ld.shared.u32 	%r202, [%r123+2176];
	ld.shared.u32 	%r203, [%r123+2304];
	setp.ne.s32 	%p80, %r76, 0;
	@%p80 bra 	$L__BB15_93;
	st.volatile.shared.u32 	[_ZZN3cub18CUB_300001_SM_10006detail4scan16DeviceScanKernelINS2_10policy_hubIiiimN4cuda3std3__44plusIvEEE10Policy1000EN6thrust24THRUST_300001_SM_1000_NS10device_ptrIiEESF_NS0_13ScanTileStateIiLb1EEES9_NS1_10InputValueIiPiEEmiLb0EiEEvT0_T1_T2_iT3_T4_T5_E12temp_storage+31616], %r75;
$L__BB15_93:
	bar.sync 	0;
	ld.volatile.shared.u32 	%r204, [_ZZN3cub18CUB_300001_SM_10006detail4scan16DeviceScanKernelINS2_10policy_hubIiiimN4cuda3std3__44plusIvEEE10Policy1000EN6thrust24THRUST_300001_SM_1000_NS10device_ptrIiEESF_NS0_13ScanTileStateIiLb1EEES9_NS1_10InputValueIiPiEEmiLb0EiEEvT0_T1_T2_iT3_T4_T5_E12temp_storage+31616];
	cvt.u64.u32 	%rd39, %r78;
	add.s64 	%rd40, %rd5, %rd39;
	setp.ge.s32 	%p81, %r78, %r204;
	shl.b64 	%rd41, %rd40, 2;
	add.s64 	%rd15, %rd4, %rd41;
	@%p81 bra 	$L__BB15_95;
	st.global.u32 	[%rd15], %r185;
$L__BB15_95:
	mov.u32 	%r532, %tid.x;
	and.b32  	%r533, %r532, 992;
	mul.lo.s32 	%r534, %r533, 19;
	and.b32  	%r535, %r532, 31;
	or.b32  	%r536, %r534, %r535;
	add.s32 	%r537, %r536, 32;
	setp.ge.s32 	%p82, %r537, %r204;
	@%p82 bra 	$L__BB15_97;
	st.global.u32 	[%rd15+128], %r186;
$L__BB15_97:
	add.s32 	%r543, %r536, 64;
	setp.ge.s32 	%p83, %r543, %r204;
	@%p83 bra 	$L__BB15_99;
	st.global.u32 	[%rd15+256], %r187;
$L__BB15_99:
	add.s32 	%r549, %r536, 96;
	setp.ge.s32 	%p84, %r549, %r204;
	@%p84 bra 	$L__BB15_101;
	st.global.u32 	[%rd15+384], %r188;
$L__BB15_101:
	add.s32 	%r555, %r536, 128;
	setp.ge.s32 	%p85, %r555, %r204;
	@%p85 bra 	$L__BB15_103;
	st.global.u32 	[%rd15+512], %r189;
$L__BB15_103:
	add.s32 	%r561, %r536, 160;
	setp.ge.s32 	%p86, %r561, %r204;
	@%p86 bra 	$L__BB15_105;
	st.global.u32 	[%rd15+640], %r190;
$L__BB15_105:
	add.s32 	%r567, %r536, 192;
	setp.ge.s32 	%p87, %r567, %r204;
	@%p87 bra 	$L__BB15_107;
	st.global.u32 	[%rd15+768], %r191;
$L__BB15_107:
	add.s32 	%r573, %r536, 224;
	setp.ge.s32 	%p88, %r573, %r204;
	@%p88 bra 	$L__BB15_109;
	st.global.u32 	[%rd15+896], %r192;
$L__BB15_109:
	setp.ge.s32 	%p89, %r95, %r204;
	@%p89 bra 	$L__BB15_111;
	st.global.u32 	[%rd15+1024], %r193;
$L__BB15_111:
	setp.ge.s32 	%p90, %r98, %r204;
	@%p90 bra 	$L__BB15_113;
	st.global.u32 	[%rd15+1152], %r194;
$L__BB15_113:
	add.s32 	%r579, %r536, 320;
	setp.ge.s32 	%p91, %r579, %r204;
	@%p91 bra 	$L__BB15_115;
	st.global.u32 	[%rd15+1280], %r195;
$L__BB15_115:
	add.s32 	%r585, %r536, 352;
	setp.ge.s32 	%p92, %r585, %r204;
	@%p92 bra 	$L__BB15_117;
	st.global.u32 	[%rd15+1408], %r196;
$L__BB15_117:
	add.s32 	%r591, %r536, 384;
	setp.ge.s32 	%p93, %r591, %r204;
	@%p93 bra 	$L__BB15_119;
	st.global.u32 	[%rd15+1536], %r197;
$L__BB15_119:
	add.s32 	%r597, %r536, 416;
	setp.ge.s32 	%p94, %r597, %r204;
	@%p94 bra 	$L__BB15_121;
	st.global.u32 	[%rd15+1664], %r198;
$L__BB15_121:
	add.s32 	%r603, %r536, 448;
	setp.ge.s32 	%p95, %r603, %r204;
	@%p95 bra 	$L__BB15_123;
	st.global.u32 	[%rd15+1792], %r199;
$L__BB15_123:
	add.s32 	%r609, %r536, 480;
	setp.ge.s32 	%p96, %r609, %r204;
	@%p96 bra 	$L__BB15_125;
	st.global.u32 	[%rd15+1920], %r200;
$L__BB15_125:
	add.s32 	%r615, %r536, 512;
	setp.ge.s32 	%p97, %r615, %r204;
	@%p97 bra 	$L__BB15_127;
	st.global.u32 	[%rd15+2048], %r201;
$L__BB15_127:
	setp.ge.s32 	%p98, %r115, %r204;
	@%p98 bra 	$L__BB15_129;
	st.global.u32 	[%rd15+2176], %r202;
$L__BB15_129:
	setp.ge.s32 	%p99, %r118, %r204;
	@%p99 bra 	$L__BB15_131;
	st.global.u32 	[%rd15+2304], %r203;
$L__BB15_131:
	ret;

}


// ===== COMPILED SASS (sm_100) =====

	.target	sm_100

	.elftype	@"ET_EXEC"


//--------------------- .note.nv.tkinfo           --------------------------
	.section	.note.nv.tkinfo,"",@"SHT_NOTE"
	.sectionflags	@"SHF_NOTE_NV_TKINFO"
	.tkinfo
        /*0018*/ 	.word	0x00000002
        /*0030*/ 	.string	""
        /*0030*/ 	.string	"ptxas"
        /*0030*/ 	.string	"Cuda compilation tools, release 13.0, V13.0.88"
        /*0030*/ 	.string	"Build cuda_13.0.r13.0/compiler.36424714_0"
        /*0030*/ 	.string	"-arch sm_100 -m 64 "



//--------------------- .note.nv.cuinfo           --------------------------
	.section	.note.nv.cuinfo,"",@"SHT_NOTE"
	.sectionflags	@"SHF_NOTE_NV_CUINFO"
        /*0018*/ 	.short	0x0002
        /*001a*/ 	.short	0x0064
        /*001c*/ 	.short	0x0082
	.zero		2


//--------------------- .nv.info                  --------------------------
	.section	.nv.info,"",@"SHT_CUDA_INFO"
	.align	4


	//----- nvinfo : EIATTR_REGCOUNT
	.align		4
        /*0000*/ 	.byte	0x04, 0x2f
        /*0002*/ 	.short	(.L_47 - .L_46)
	.align		4
.L_46:
        /*0004*/ 	.word	index@(_Z17activeResetKernelPii)
        /*0008*/ 	.word	0x00000008


	//----- nvinfo : EIATTR_FRAME_SIZE
	.align		4
.L_47:
        /*000c*/ 	.byte	0x04, 0x11
        /*000e*/ 	.short	(.L_49 - .L_48)
	.align		4
.L_48:
        /*0010*/ 	.word	index@(_Z17activeResetKernelPii)
        /*0014*/ 	.word	0x00000000


	//----- nvinfo : EIATTR_REGCOUNT
	.align		4
.L_49:
        /*0018*/ 	.byte	0x04, 0x2f
        /*001a*/ 	.short	(.L_51 - .L_50)
	.align		4
.L_50:
        /*001c*/ 	.word	index@(_Z10copyKernelP6SudokuS0_PiS1_S1_iib)
        /*0020*/ 	.word	0x00000018


	//----- nvinfo : EIATTR_FRAME_SIZE
	.align		4
.L_51:
        /*0024*/ 	.byte	0x04, 0x11
        /*0026*/ 	.short	(.L_53 - .L_52)
	.align		4
.L_52:
        /*0028*/ 	.word	index@(_Z10copyKernelP6SudokuS0_PiS1_S1_iib)
        /*002c*/ 	.word	0x00000000


	//----- nvinfo : EIATTR_REGCOUNT
	.align		4
.L_53:
        /*0030*/ 	.byte	0x04, 0x2f
        /*0032*/ 	.short	(.L_55 - .L_54)
	.align		4
.L_54:
        /*0034*/ 	.word	index@(_Z16copyActiveKernelPiS_i)
        /*0038*/ 	.word	0x0000000a


	//----- nvinfo : EIATTR_FRAME_SIZE
	.align		4
.L_55:
        /*003c*/ 	.byte	0x04, 0x11
        /*003e*/ 	.short	(.L_57 - .L_56)
	.align		4
.L_56:
        /*0040*/ 	.word	index@(_Z16copyActiveKernelPiS_i)
        /*0044*/ 	.word	0x00000000


	//----- nvinfo : EIATTR_REGCOUNT
	.align		4
.L_57:
        /*0048*/ 	.byte	0x04, 0x2f
        /*004a*/ 	.short	(.L_59 - .L_58)
	.align		4
.L_58:
        /*004c*/ 	.word	index@(_Z12sudokuKernelP6SudokuPii)
        /*0050*/ 	.word	0x00000020


	//----- nvinfo : EIATTR_FRAME_SIZE
	.align		4
.L_59:
        /*0054*/ 	.byte	0x04, 0x11
        /*0056*/ 	.short	(.L_61 - .L_60)
	.align		4
.L_60:
        /*0058*/ 	.word	index@(_Z12sudokuKernelP6SudokuPii)
        /*005c*/ 	.word	0x000000b0


	//----- nvinfo : EIATTR_REGCOUNT
	.align		4
.L_61:
        /*0060*/ 	.byte	0x04, 0x2f
        /*0062*/ 	.short	(.L_63 - .L_62)
	.align		4
.L_62:
        /*0064*/ 	.word	index@(_ZN6thrust24THRUST_300001_SM_1000_NS8cuda_cub4core6detail13_kernel_agentINS1_8__reduce11ReduceAgentINS0_12zip_iteratorIN4cuda3std3__45tupleIJNS0_10device_ptrIiEENS0_17counting_iteratorIlNS0_11use_defaultESF_SF_EEEEEEEPNSB_IJilEEESJ_iNS1_9__extrema9arg_max_fIilNSA_4lessIiEEEEEEJSI_SK_iSP_EEEvDpT0_)
        /*0068*/ 	.word	0x0000001c


	//----- nvinfo : EIATTR_FRAME_SIZE
	.align		4
.L_63:
        /*006c*/ 	.byte	0x04, 0x11
        /*006e*/ 	.short	(.L_65 - .L_64)
	.align		4
.L_64:
        /*0070*/ 	.word	index@(_ZN6thrust24THRUST_300001_SM_1000_NS8cuda_cub4core6detail13_kernel_agentINS1_8__reduce11ReduceAgentINS0_12zip_iteratorIN4cuda3std3__45tupleIJNS0_10device_ptrIiEENS0_17counting_iteratorIlNS0_11use_defaultESF_SF_EEEEEEEPNSB_IJilEEESJ_iNS1_9__extrema9arg_max_fIilNSA_4lessIiEEEEEEJSI_SK_iSP_EEEvDpT0_)
        /*0074*/ 	.word	0x00000000


	//----- nvinfo : EIATTR_REGCOUNT
	.align		4
.L_65:
        /*0078*/ 	.byte	0x04, 0x2f
        /*007a*/ 	.short	(.L_67 - .L_66)
	.align		4
.L_66:
        /*007c*/ 	.word	index@(_ZN6thrust24THRUST_300001_SM_1000_NS8cuda_cub4core6detail13_kernel_agentINS1_8__reduce11ReduceAgentINS0_12zip_iteratorIN4cuda3std3__45tupleIJNS0_10device_ptrIiEENS0_17counting_iteratorIlNS0_11use_defaultESF_SF_EEEEEEEPNSB_IJilEEESJ_iNS1_9__extrema9arg_max_fIilNSA_4lessIiEEEEEEJSI_SK_iN3cub18CUB_300001_SM_100013GridEvenShareIiEENSS_9GridQueueIjEESP_EEEvDpT0_)
        /*0080*/ 	.word	0x0000001d


	//----- nvinfo : EIATTR_FRAME_SIZE
	.align		4
.L_67:
        /*0084*/ 	.byte	0x04, 0x11
        /*0086*/ 	.short	(.L_69 - .L_68)
	.align		4
.L_68:
        /*0088*/ 	.word	index@(_ZN6thrust24THRUST_300001_SM_1000_NS8cuda_cub4core6detail13_kernel_agentINS1_8__reduce11ReduceAgentINS0_12zip_iteratorIN4cuda3std3__45tupleIJNS0_10device_ptrIiEENS0_17counting_iteratorIlNS0_11use_defaultESF_SF_EEEEEEEPNSB_IJilEEESJ_iNS1_9__extrema9arg_max_fIilNSA_4lessIiEEEEEEJSI_SK_iN3cub18CUB_300001_SM_100013GridEvenShareIiEENSS_9GridQueueIjEESP_EEEvDpT0_)
        /*008c*/ 	.word	0x00000000


	//----- nvinfo : EIATTR_REGCOUNT
	.align		4
.L_69:
        /*0090*/ 	.byte	0x04, 0x2f
        /*0092*/ 	.short	(.L_71 - .L_70)
	.align		4
.L_70:
        /*0094*/ 	.word	index@(_ZN6thrust24THRUST_300001_SM_1000_NS8cuda_cub4core6detail13_kernel_agentINS1_8__reduce10DrainAgentIiEEJN3cub18CUB_300001_SM_10009GridQueueIjEEiEEEvDpT0_)
        /*0098*/ 	.word	0x00000008


	//----- nvinfo : EIATTR_FRAME_SIZE
	.align		4
.L_71:
        /*009c*/ 	.byte	0x04, 0x11
        /*009e*/ 	.short	(.L_73 - .L_72)
	.align		4
.L_72:
        /*00a0*/ 	.word	index@(_ZN6thrust24THRUST_300001_SM_1000_NS8cuda_cub4core6detail13_kernel_agentINS1_8__reduce10DrainAgentIiEEJN3cub18CUB_300001_SM_10009GridQueueIjEEiEEEvDpT0_)
        /*00a4*/ 	.word	0x00000000


	//----- nvinfo : EIATTR_REGCOUNT
	.align		4
.L_73:
        /*00a8*/ 	.byte	0x04, 0x2f
        /*00aa*/ 	.short	(.L_75 - .L_74)
	.align		4
.L_74:
        /*00ac*/ 	.word	index@(_ZN6thrust24THRUST_300001_SM_1000_NS8cuda_cub4core6detail13_kernel_agentINS1_8__reduce11ReduceAgentIPN4cuda3std3__45tupleIJilEEESC_SB_iNS1_9__extrema9arg_max_fIilNS9_4lessIiEEEEEEJSC_SC_iSH_EEEvDpT0_)
        /*00b0*/ 	.word	0x00000020


	//----- nvinfo : EIATTR_FRAME_SIZE
	.align		4
.L_75:
        /*00b4*/ 	.byte	0x04, 0x11
        /*00b6*/ 	.short	(.L_77 - .L_76)
	.align		4
.L_76:
        /*00b8*/ 	.word	index@(_ZN6thrust24THRUST_300001_SM_1000_NS8cuda_cub4core6detail13_kernel_agentINS1_8__reduce11ReduceAgentIPN4cuda3std3__45tupleIJilEEESC_SB_iNS1_9__extrema9arg_max_fIilNS9_4lessIiEEEEEEJSC_SC_iSH_EEEvDpT0_)
        /*00bc*/ 	.word	0x00000000


	//----- nvinfo : EIATTR_REGCOUNT
	.align		4
.L_77:
        /*00c0*/ 	.byte	0x04, 0x2f
        /*00c2*/ 	.short	(.L_79 - .L_78)
	.align		4
.L_78:
        /*00c4*/ 	.word	index@(_ZN6thrust24THRUST_300001_SM_1000_NS8cuda_cub4core6detail13_kernel_agentINS1_8__reduce11ReduceAgentINS0_12zip_iteratorIN4cuda3std3__45tupleIJNS0_10device_ptrIiEENS0_17counting_iteratorIlNS0_11use_defaultESF_SF_EEEEEEEPNSB_IJilEEESJ_lNS1_9__extrema9arg_max_fIilNSA_4lessIiEEEEEEJSI_SK_lSP_EEEvDpT0_)
        /*00c8*/ 	.word	0x0000001c


	//----- nvinfo : EIATTR_FRAME_SIZE
	.align		4
.L_79:
        /*00cc*/ 	.byte	0x04, 0x11
        /*00ce*/ 	.short	(.L_81 - .L_80)
	.align		4
.L_80:
        /*00d0*/ 	.word	index@(_ZN6thrust24THRUST_300001_SM_1000_NS8cuda_cub4core6detail13_kernel_agentINS1_8__reduce11ReduceAgentINS0_12zip_iteratorIN4cuda3std3__45tupleIJNS0_10device_ptrIiEENS0_17counting_iteratorIlNS0_11use_defaultESF_SF_EEEEEEEPNSB_IJilEEESJ_lNS1_9__extrema9arg_max_fIilNSA_4lessIiEEEEEEJSI_SK_lSP_EEEvDpT0_)
        /*00d4*/ 	.word	0x00000000


	//----- nvinfo : EIATTR_REGCOUNT
	.align		4
.L_81:
        /*00d8*/ 	.byte	0x04, 0x2f
        /*00da*/ 	.short	(.L_83 - .L_82)
	.align		4
.L_82:
        /*00dc*/ 	.word	index@(_ZN6thrust24THRUST_300001_SM_1000_NS8cuda_cub4core6detail13_kernel_agentINS1_8__reduce11ReduceAgentINS0_12zip_iteratorIN4cuda3std3__45tupleIJNS0_10device_ptrIiEENS0_17counting_iteratorIlNS0_11use_defaultESF_SF_EEEEEEEPNSB_IJilEEESJ_lNS1_9__extrema9arg_max_fIilNSA_4lessIiEEEEEEJSI_SK_lN3cub18CUB_300001_SM_100013GridEvenShareIlEENSS_9GridQueueIyEESP_EEEvDpT0_)
        /*00e0*/ 	.word	0x0000001e


	//----- nvinfo : EIATTR_FRAME_SIZE
	.align		4
.L_83:
        /*00e4*/ 	.byte	0x04, 0x11
        /*00e6*/ 	.short	(.L_85 - .L_84)
	.align		4
.L_84:
        /*00e8*/ 	.word	index@(_ZN6thrust24THRUST_300001_SM_1000_NS8cuda_cub4core6detail13_kernel_agentINS1_8__reduce11ReduceAgentINS0_12zip_iteratorIN4cuda3std3__45tupleIJNS0_10device_ptrIiEENS0_17counting_iteratorIlNS0_11use_defaultESF_SF_EEEEEEEPNSB_IJilEEESJ_lNS1_9__extrema9arg_max_fIilNSA_4lessIiEEEEEEJSI_SK_lN3cub18CUB_300001_SM_100013GridEvenShareIlEENSS_9GridQueueIyEESP_EEEvDpT0_)
        /*00ec*/ 	.word	0x00000000


	//----- nvinfo : EIATTR_REGCOUNT
	.align		4
.L_85:
        /*00f0*/ 	.byte	0x04, 0x2f
        /*00f2*/ 	.short	(.L_87 - .L_86)
	.align		4
.L_86:
        /*00f4*/ 	.word	index@(_ZN6thrust24THRUST_300001_SM_1000_NS8cuda_cub4core6detail13_kernel_agentINS1_8__reduce10DrainAgentIlEEJN3cub18CUB_300001_SM_10009GridQueueIyEElEEEvDpT0_)
        /*00f8*/ 	.word	0x00000008


	//----- nvinfo : EIATTR_FRAME_SIZE
	.align		4
.L_87:
        /*00fc*/ 	.byte	0x04, 0x11
        /*00fe*/ 	.short	(.L_89 - .L_88)
	.align		4
.L_88:
        /*0100*/ 	.word	index@(_ZN6thrust24THRUST_300001_SM_1000_NS8cuda_cub4core6detail13_kernel_agentINS1_8__reduce10DrainAgentIlEEJN3cub18CUB_300001_SM_10009GridQueueIyEElEEEvDpT0_)
        /*0104*/ 	.word	0x00000000


	//----- nvinfo : EIATTR_REGCOUNT
	.align		4
.L_89:
        /*0108*/ 	.byte	0x04, 0x2f
        /*010a*/ 	.short	(.L_91 - .L_90)
	.align		4
.L_90:
        /*010c*/ 	.word	index@(_ZN6thrust24THRUST_300001_SM_1000_NS8cuda_cub4core6detail13_kernel_agentINS1_8__reduce11ReduceAgentIPN4cuda3std3__45tupleIJilEEESC_SB_lNS1_9__extrema9arg_max_fIilNS9_4lessIiEEEEEEJSC_SC_iSH_EEEvDpT0_)
        /*0110*/ 	.word	0x00000020


	//----- nvinfo : EIATTR_FRAME_SIZE
	.align		4
.L_91:
        /*0114*/ 	.byte	0x04, 0x11
        /*0116*/ 	.short	(.L_93 - .L_92)
	.align		4
.L_92:
        /*0118*/ 	.word	index@(_ZN6thrust24THRUST_300001_SM_1000_NS8cuda_cub4core6detail13_kernel_agentINS1_8__reduce11ReduceAgentIPN4cuda3std3__45tupleIJilEEESC_SB_lNS1_9__extrema9arg_max_fIilNS9_4lessIiEEEEEEJSC_SC_iSH_EEEvDpT0_)
        /*011c*/ 	.word	0x00000000


	//----- nvinfo : EIATTR_REGCOUNT
	.align		4
.L_93:
        /*0120*/ 	.byte	0x04, 0x2f
        /*0122*/ 	.short	(.L_95 - .L_94)
	.align		4
.L_94:
        /*0124*/ 	.word	index@(_ZN3cub18CUB_300001_SM_10006detail11EmptyKernelIvEEvv)
        /*0128*/ 	.word	0x00000004


	//----- nvinfo : EIATTR_FRAME_SIZE
	.align		4
.L_95:
        /*012c*/ 	.byte	0x04, 0x11
        /*012e*/ 	.short	(.L_97 - .L_96)
	.align		4
.L_96:
        /*0130*/ 	.word	index@(_ZN3cub18CUB_300001_SM_10006detail11EmptyKernelIvEEvv)
        /*0134*/ 	.word	0x00000000


	//----- nvinfo : EIATTR_REGCOUNT
	.align		4
.L_97:
        /*0138*/ 	.byte	0x04, 0x2f
        /*013a*/ 	.short	(.L_99 - .L_98)
	.align		4
.L_98:
        /*013c*/ 	.word	index@(_ZN3cub18CUB_300001_SM_10006detail4scan20DeviceScanInitKernelINS0_13ScanTileStateIiLb1EEEEEvT_i)
        /*0140*/ 	.word	0x00000008


	//----- nvinfo : EIATTR_FRAME_SIZE
	.align		4
.L_99:
        /*0144*/ 	.byte	0x04, 0x11
        /*0146*/ 	.short	(.L_101 - .L_100)
	.align		4
.L_100:
        /*0148*/ 	.word	index@(_ZN3cub18CUB_300001_SM_10006detail4scan20DeviceScanInitKernelINS0_13ScanTileStateIiLb1EEEEEvT_i)
        /*014c*/ 	.word	0x00000000


	//----- nvinfo : EIATTR_REGCOUNT
	.align		4
.L_101:
        /*0150*/ 	.byte	0x04, 0x2f
        /*0152*/ 	.short	(.L_103 - .L_102)
	.align		4
.L_102:
        /*0154*/ 	.word	index@(_ZN3cub18CUB_300001_SM_10006detail4scan16DeviceScanKernelINS2_10policy_hubIiiijN4cuda3std3__44plusIvEEE10Policy1000EN6thrust24THRUST_300001_SM_1000_NS10device_ptrIiEESF_NS0_13ScanTileStateIiLb1EEES9_NS1_10InputValueIiPiEEjiLb0EiEEvT0_T1_T2_iT3_T4_T5_)
        /*0158*/ 	.word	0x00000038


	//----- nvinfo : EIATTR_FRAME_SIZE
	.align		4
.L_103:
        /*015c*/ 	.byte	0x04, 0x11
        /*015e*/ 	.short	(.L_105 - .L_104)
	.align		4
.L_104:
        /*0160*/ 	.word	index@(_ZN3cub18CUB_300001_SM_10006detail4scan16DeviceScanKernelINS2_10policy_hubIiiijN4cuda3std3__44plusIvEEE10Policy1000EN6thrust24THRUST_300001_SM_1000_NS10device_ptrIiEESF_NS0_13ScanTileStateIiLb1EEES9_NS1_10InputValueIiPiEEjiLb0EiEEvT0_T1_T2_iT3_T4_T5_)
        /*0164*/ 	.word	0x00000000


	//----- nvinfo : EIATTR_REGCOUNT
	.align		4
.L_105:
        /*0168*/ 	.byte	0x04, 0x2f
        /*016a*/ 	.short	(.L_107 - .L_106)
	.align		4
.L_106:
        /*016c*/ 	.word	index@(_ZN3cub18CUB_300001_SM_10006detail4scan16DeviceScanKernelINS2_10policy_hubIiiimN4cuda3std3__44plusIvEEE10Policy1000EN6thrust24THRUST_300001_SM_1000_NS10device_ptrIiEESF_NS0_13ScanTileStateIiLb1EEES9_NS1_10InputValueIiPiEEmiLb0EiEEvT0_T1_T2_iT3_T4_T5_)
        /*0170*/ 	.word	0x00000030


	//----- nvinfo : EIATTR_FRAME_SIZE
	.align		4
.L_107:
        /*0174*/ 	.byte	0x04, 0x11
        /*0176*/ 	.short	(.L_109 - .L_108)
	.align		4
.L_108:
        /*0178*/ 	.word	index@(_ZN3cub18CUB_300001_SM_10006detail4scan16DeviceScanKernelINS2_10policy_hubIiiimN4cuda3std3__44plusIvEEE10Policy1000EN6thrust24THRUST_300001_SM_1000_NS10device_ptrIiEESF_NS0_13ScanTileStateIiLb1EEES9_NS1_10InputValueIiPiEEmiLb0EiEEvT0_T1_T2_iT3_T4_T5_)
        /*017c*/ 	.word	0x00000000


	//----- nvinfo : EIATTR_MIN_STACK_SIZE
	.align		4
.L_109:
        /*0180*/ 	.byte	0x04, 0x12
        /*0182*/ 	.short	(.L_111 - .L_110)
	.align		4
.L_110:
        /*0184*/ 	.word	index@(_ZN3cub18CUB_300001_SM_10006detail4scan16DeviceScanKernelINS2_10policy_hubIiiimN4cuda3std3__44plusIvEEE10Policy1000EN6thrust24THRUST_300001_SM_1000_NS10device_ptrIiEESF_NS0_13ScanTileStateIiLb1EEES9_NS1_10InputValueIiPiEEmiLb0EiEEvT0_T1_T2_iT3_T4_T5_)
        /*0188*/ 	.word	0x00000000


	//----- nvinfo : EIATTR_MIN_STACK_SIZE
	.align		4
.L_111:
        /*018c*/ 	.byte	0x04, 0x12
        /*018e*/ 	.short	(.L_113 - .L_112)
	.align		4
.L_112:
        /*0190*/ 	.word	index@(_ZN3cub18CUB_300001_SM_10006detail4scan16DeviceScanKernelINS2_10policy_hubIiiijN4cuda3std3__44plusIvEEE10Policy1000EN6thrust24THRUST_300001_SM_1000_NS10device_ptrIiEESF_NS0_13ScanTileStateIiLb1EEES9_NS1_10InputValueIiPiEEjiLb0EiEEvT0_T1_T2_iT3_T4_T5_)
        /*0194*/ 	.word	0x00000000


	//----- nvinfo : EIATTR_MIN_STACK_SIZE
	.align		4
.L_113:
        /*0198*/ 	.byte	0x04, 0x12
        /*019a*/ 	.short	(.L_115 - .L_114)
	.align		4
.L_114:
        /*019c*/ 	.word	index@(_ZN3cub18CUB_300001_SM_10006detail4scan20DeviceScanInitKernelINS0_13ScanTileStateIiLb1EEEEEvT_i)
        /*01a0*/ 	.word	0x00000000


	//----- nvinfo : EIATTR_MIN_STACK_SIZE
	.align		4
.L_115:
        /*01a4*/ 	.byte	0x04, 0x12
        /*01a6*/ 	.short	(.L_117 - .L_116)
	.align		4
.L_116:
        /*01a8*/ 	.word	index@(_ZN3cub18CUB_300001_SM_10006detail11EmptyKernelIvEEvv)
        /*01ac*/ 	.word	0x00000000


	//----- nvinfo : EIATTR_MIN_STACK_SIZE
	.align		4
.L_117:
        /*01b0*/ 	.byte	0x04, 0x12
        /*01b2*/ 	.short	(.L_119 - .L_118)
	.align		4
.L_118:
        /*01b4*/ 	.word	index@(_ZN6thrust24THRUST_300001_SM_1000_NS8cuda_cub4core6detail13_kernel_agentINS1_8__reduce11ReduceAgentIPN4cuda3std3__45tupleIJilEEESC_SB_lNS1_9__extrema9arg_max_fIilNS9_4lessIiEEEEEEJSC_SC_iSH_EEEvDpT0_)
        /*01b8*/ 	.word	0x00000000


	//----- nvinfo : EIATTR_MIN_STACK_SIZE
	.align		4
.L_119:
        /*01bc*/ 	.byte	0x04, 0x12
        /*01be*/ 	.short	(.L_121 - .L_120)
	.align		4
.L_120:
        /*01c0*/ 	.word	index@(_ZN6thrust24THRUST_300001_SM_1000_NS8cuda_cub4core6detail13_kernel_agentINS1_8__reduce10DrainAgentIlEEJN3cub18CUB_300001_SM_10009GridQueueIyEElEEEvDpT0_)
        /*01c4*/ 	.word	0x00000000


	//----- nvinfo : EIATTR_MIN_STACK_SIZE
	.align		4
.L_121:
        /*01c8*/ 	.byte	0x04, 0x12
        /*01ca*/ 	.short	(.L_123 - .L_122)
	.align		4
.L_122:
        /*01cc*/ 	.word	index@(_ZN6thrust24THRUST_300001_SM_1000_NS8cuda_cub4core6detail13_kernel_agentINS1_8__reduce11ReduceAgentINS0_12zip_iteratorIN4cuda3std3__45tupleIJNS0_10device_ptrIiEENS0_17counting_iteratorIlNS0_11use_defaultESF_SF_EEEEEEEPNSB_IJilEEESJ_lNS1_9__extrema9arg_max_fIilNSA_4lessIiEEEEEEJSI_SK_lN3cub18CUB_300001_SM_100013GridEvenShareIlEENSS_9GridQueueIyEESP_EEEvDpT0_)
        /*01d0*/ 	.word	0x00000000


	//----- nvinfo : EIATTR_MIN_STACK_SIZE
	.align		4
.L_123:
        /*01d4*/ 	.byte	0x04, 0x12
        /*01d6*/ 	.short	(.L_125 - .L_124)
	.align		4
.L_124:
        /*01d8*/ 	.word	index@(_ZN6thrust24THRUST_300001_SM_1000_NS8cuda_cub4core6detail13_kernel_agentINS1_8__reduce11ReduceAgentINS0_12zip_iteratorIN4cuda3std3__45tupleIJNS0_10device_ptrIiEENS0_17counting_iteratorIlNS0_11use_defaultESF_SF_EEEEEEEPNSB_IJilEEESJ_lNS1_9__extrema9arg_max_fIilNSA_4lessIiEEEEEEJSI_SK_lSP_EEEvDpT0_)
        /*01dc*/ 	.word	0x00000000


	//----- nvinfo : EIATTR_MIN_STACK_SIZE
	.align		4
.L_125:
        /*01e0*/ 	.byte	0x04, 0x12
        /*01e2*/ 	.short	(.L_127 - .L_126)
	.align		4
.L_126:
        /*01e4*/ 	.word	index@(_ZN6thrust24THRUST_300001_SM_1000_NS8cuda_cub4core6detail13_kernel_agentINS1_8__reduce11ReduceAgentIPN4cuda3std3__45tupleIJilEEESC_SB_iNS1_9__extrema9arg_max_fIilNS9_4lessIiEEEEEEJSC_SC_iSH_EEEvDpT0_)
        /*01e8*/ 	.word	0x00000000


	//----- nvinfo : EIATTR_MIN_STACK_SIZE
	.align		4
.L_127:
        /*01ec*/ 	.byte	0x04, 0x12
        /*01ee*/ 	.short	(.L_129 - .L_128)
	.align		4
.L_128:
        /*01f0*/ 	.word	index@(_ZN6thrust24THRUST_300001_SM_1000_NS8cuda_cub4core6detail13_kernel_agentINS1_8__reduce10DrainAgentIiEEJN3cub18CUB_300001_SM_10009GridQueueIjEEiEEEvDpT0_)
        /*01f4*/ 	.word	0x00000000


	//----- nvinfo : EIATTR_MIN_STACK_SIZE
	.align		4
.L_129:
        /*01f8*/ 	.byte	0x04, 0x12
        /*01fa*/ 	.short	(.L_131 - .L_130)
	.align		4
.L_130:
        /*01fc*/ 	.word	index@(_ZN6thrust24THRUST_300001_SM_1000_NS8cuda_cub4core6detail13_kernel_agentINS1_8__reduce11ReduceAgentINS0_12zip_iteratorIN4cuda3std3__45tupleIJNS0_10device_ptrIiEENS0_17counting_iteratorIlNS0_11use_defaultESF_SF_EEEEEEEPNSB_IJilEEESJ_iNS1_9__extrema9arg_max_fIilNSA_4lessIiEEEEEEJSI_SK_iN3cub18CUB_300001_SM_100013GridEvenShareIiEENSS_9GridQueueIjEESP_EEEvDpT0_)
        /*0200*/ 	.word	0x00000000


	//----- nvinfo : EIATTR_MIN_STACK_SIZE
	.align		4
.L_131:
        /*0204*/ 	.byte	0x04, 0x12
        /*0206*/ 	.short	(.L_133 - .L_132)
	.align		4
.L_132:
        /*0208*/ 	.word	index@(_ZN6thrust24THRUST_300001_SM_1000_NS8cuda_cub4core6detail13_kernel_agentINS1_8__reduce11ReduceAgentINS0_12zip_iteratorIN4cuda3std3__45tupleIJNS0_10device_ptrIiEENS0_17counting_iteratorIlNS0_11use_defaultESF_SF_EEEEEEEPNSB_IJilEEESJ_iNS1_9__extrema9arg_max_fIilNSA_4lessIiEEEEEEJSI_SK_iSP_EEEvDpT0_)
        /*020c*/ 	.word	0x00000000


	//----- nvinfo : EIATTR_MIN_STACK_SIZE
	.align		4
.L_133:
        /*0210*/ 	.byte	0x04, 0x12
        /*0212*/ 	.short	(.L_135 - .L_134)
	.align		4
.L_134:
        /*0214*/ 	.word	index@(_Z12sudokuKernelP6SudokuPii)
        /*0218*/ 	.word	0x000000b0


	//----- nvinfo : EIATTR_MIN_STACK_SIZE
	.align		4
.L_135:
        /*021c*/ 	.byte	0x04, 0x12
        /*021e*/ 	.short	(.L_137 - .L_136)
	.align		4
.L_136:
        /*0220*/ 	.word	index@(_Z16copyActiveKernelPiS_i)
        /*0224*/ 	.word	0x00000000


	//----- nvinfo : EIATTR_MIN_STACK_SIZE
	.align		4
.L_137:
        /*0228*/ 	.byte	0x04, 0x12
        /*022a*/ 	.short	(.L_139 - .L_138)
	.align		4
.L_138:
        /*022c*/ 	.word	index@(_Z10copyKernelP6SudokuS0_PiS1_S1_iib)
        /*0230*/ 	.word	0x00000000


	//----- nvinfo : EIATTR_MIN_STACK_SIZE
	.align		4
.L_139:
        /*0234*/ 	.byte	0x04, 0x12
        /*0236*/ 	.short	(.L_141 - .L_140)
	.align		4
.L_140:
        /*0238*/ 	.word	index@(_Z17activeResetKernelPii)
        /*023c*/ 	.word	0x00000000
.L_141:


//--------------------- .nv.compat                --------------------------
	.section	.nv.compat,"",@"SHT_CUDA_COMPAT_INFO"
	.align	4
        /*0000*/ 	.byte	0x02, 0x09, 0x00, 0x00, 0x02, 0x02, 0x01, 0x00, 0x02, 0x05, 0x05, 0x00, 0x03, 0x07, 0x01, 0x01
        /*0010*/ 	.byte	0x02, 0x03, 0x00, 0x00, 0x02, 0x06, 0x01, 0x00, 0x04, 0x0b, 0x08, 0x00, 0x09, 0x00, 0x00, 0x00
        /*0020*/ 	.byte	0x00, 0x00, 0x00, 0x00


//--------------------- .nv.info._ZN3cub18CUB_300001_SM_10006detail4scan16DeviceScanKernelINS2_10policy_hubIiiimN4cuda3std3__44plusIvEEE10Policy1000EN6thrust24THRUST_300001_SM_1000_NS10device_ptrIiEESF_NS0_13ScanTileStateIiLb1EEES9_NS1_10InputValueIiPiEEmiLb0EiEEvT0_T1_T2_iT3_T4_T5_ --------------------------
	.section	.nv.info._ZN3cub18CUB_300001_SM_10006detail4scan16DeviceScanKernelINS2_10policy_hubIiiimN4cuda3std3__44plusIvEEE10Policy1000EN6thrust24THRUST_300001_SM_1000_NS10device_ptrIiEESF_NS0_13ScanTileStateIiLb1EEES9_NS1_10InputValueIiPiEEmiLb0EiEEvT0_T1_T2_iT3_T4_T5_,"",@"SHT_CUDA_INFO"
	.sectionflags	@""
	.align	4


	//----- nvinfo : EIATTR_CUDA_API_VERSION
	.align		4
        /*0000*/ 	.byte	0x04, 0x37
        /*0002*/ 	.short	(.L_143 - .L_142)
.L_142:
        /*0004*/ 	.word	0x00000082


	//----- nvinfo : EIATTR_KPARAM_INFO
	.align		4
.L_143:
        /*0008*/ 	.byte	0x04, 0x17
        /*000a*/ 	.short	(.L_145 - .L_144)
.L_144:
        /*000c*/ 	.word	0x00000000
        /*0010*/ 	.short	0x0006
        /*0012*/ 	.short	0x0030
        /*0014*/ 	.byte	0x00, 0xf0, 0x21, 0x00


	//----- nvinfo : EIATTR_KPARAM_INFO
	.align		4
.L_145:
        /*0018*/ 	.byte	0x04, 0x17
        /*001a*/ 	.short	(.L_147 - .L_146)
.L_146:
        /*001c*/ 	.word	0x00000000
        /*0020*/ 	.short	0x0005
        /*0022*/ 	.short	0x0020
        /*0024*/ 	.byte	0x00, 0xf0, 0x41, 0x00


	//----- nvinfo : EIATTR_KPARAM_INFO
	.align		4
.L_147:
        /*0028*/ 	.byte	0x04, 0x17
        /*002a*/ 	.short	(.L_149 - .L_148)
.L_148:
        /*002c*/ 	.word	0x00000000
        /*0030*/ 	.short	0x0004
        /*0032*/ 	.short	0x001c
        /*0034*/ 	.byte	0x00, 0xf0, 0x05, 0x00


	//----- nvinfo : EIATTR_KPARAM_INFO
	.align		4
.L_149:
        /*0038*/ 	.byte	0x04, 0x17
        /*003a*/ 	.short	(.L_151 - .L_150)
.L_150:
        /*003c*/ 	.word	0x00000000
        /*0040*/ 	.short	0x0003
        /*0042*/ 	.short	0x0018
        /*0044*/ 	.byte	0x00, 0xf0, 0x11, 0x00


	//----- nvinfo : EIATTR_KPARAM_INFO
	.align		4
.L_151:
        /*0048*/ 	.byte	0x04, 0x17
        /*004a*/ 	.short	(.L_153 - .L_152)
.L_152:
        /*004c*/ 	.word	0x00000000
        /*0050*/ 	.short	0x0002
        /*0052*/ 	.short	0x0010
        /*0054*/ 	.byte	0x00, 0xf0, 0x21, 0x00


	//----- nvinfo : EIATTR_KPARAM_INFO
	.align		4
.L_153:
        /*0058*/ 	.byte	0x04, 0x17
        /*005a*/ 	.short	(.L_155 - .L_154)
.L_154:
        /*005c*/ 	.word	0x00000000
        /*0060*/ 	.short	0x0001
        /*0062*/ 	.short	0x0008
        /*0064*/ 	.byte	0x00, 0xf0, 0x21, 0x00


	//----- nvinfo : EIATTR_KPARAM_INFO
	.align		4
.L_155:
        /*0068*/ 	.byte	0x04, 0x17
        /*006a*/ 	.short	(.L_157 - .L_156)
.L_156:
        /*006c*/ 	.word	0x00000000
        /*0070*/ 	.short	0x0000
        /*0072*/ 	.short	0x0000
        /*0074*/ 	.byte	0x00, 0xf0, 0x21, 0x00


	//----- nvinfo : EIATTR_SPARSE_MMA_MASK
	.align		4
.L_157:
        /*0078*/ 	.byte	0x03, 0x50
        /*007a*/ 	.short	0x0000


	//----- nvinfo : EIATTR_MAXREG_COUNT
	.align		4
        /*007c*/ 	.byte	0x03, 0x1b
        /*007e*/ 	.short	0x0080


	//----- nvinfo : EIATTR_NUM_BARRIERS
	.align		4
        /*0080*/ 	.byte	0x02, 0x4c
        /*0082*/ 	.byte	0x01
	.zero		1


	//----- nvinfo : EIATTR_MERCURY_ISA_VERSION
	.align		4
        /*0084*/ 	.byte	0x03, 0x5f
        /*0086*/ 	.short	0x0101


	//----- nvinfo : EIATTR_COOP_GROUP_MASK_REGIDS
	.align		4
        /*0088*/ 	.byte	0x04, 0x29
        /*008a*/ 	.short	(.L_159 - .L_158)


	//   ....[0]....
.L_158:
        /*008c*/ 	.word	0xffffffff


	//   ....[1]....
        /*0090*/ 	.word	0xffffffff


	//   ....[2]....
        /*0094*/ 	.word	0xffffffff


	//   ....[3]....
        /*0098*/ 	.word	0xffffffff


	//   ....[4]....
        /*009c*/ 	.word	0xffffffff


	//   ....[5]....
        /*00a0*/ 	.word	0xffffffff


	//   ....[6]....
        /*00a4*/ 	.word	0xffffffff


	//   ....[7]....
        /*00a8*/ 	.word	0xffffffff


	//   ....[8]....
        /*00ac*/ 	.word	0xffffffff


	//   ....[9]....
        /*00b0*/ 	.word	0xffffffff


	//   ....[10]....
        /*00b4*/ 	.word	0xffffffff


	//   ....[11]....
        /*00b8*/ 	.word	0xffffffff


	//   ....[12]....
        /*00bc*/ 	.word	0xffffffff


	//   ....[13]....
        /*00c0*/ 	.word	0xffffffff


	//   ....[14]....
        /*00c4*/ 	.word	0xffffffff


	//   ....[15]....
        /*00c8*/ 	.word	0xffffffff


	//   ....[16]....
        /*00cc*/ 	.word	0xffffffff


	//   ....[17]....
        /*00d0*/ 	.word	0xffffffff


	//   ....[18]....
        /*00d4*/ 	.word	0xffffffff


	//   ....[19]....
        /*00d8*/ 	.word	0xffffffff


	//   ....[20]....
        /*00dc*/ 	.word	0xffffffff


	//   ....[21]....
        /*00e0*/ 	.word	0xffffffff


	//   ....[22]....
        /*00e4*/ 	.word	0xffffffff


	//   ....[23]....
        /*00e8*/ 	.word	0xffffffff


	//   ....[24]....
        /*00ec*/ 	.word	0xffffffff


	//   ....[25]....
        /*00f0*/ 	.word	0xffffffff


	//   ....[26]....
        /*00f4*/ 	.word	0xffffffff


	//   ....[27]....
        /*00f8*/ 	.word	0xffffffff


	//   ....[28]....
        /*00fc*/ 	.word	0xffffffff


	//   ....[29]....
        /*0100*/ 	.word	0xffffffff


	//   ....[30]....
        /*0104*/ 	.word	0xffffffff


	//   ....[31]....
        /*0108*/ 	.word	0xffffffff


	//   ....[32]....
        /*010c*/ 	.word	0xffffffff


	//   ....[33]....
        /*0110*/ 	.word	0xffffffff


	//   ....[34]....
        /*0114*/ 	.word	0xffffffff


	//   ....[35]....
        /*0118*/ 	.word	0xffffffff


	//   ....[36]....
        /*011c*/ 	.word	0xffffffff


	//   ....[37]....
        /*0120*/ 	.word	0xffffffff


	//   ....[38]....
        /*0124*/ 	.word	0xffffffff


	//   ....[39]....
        /*0128*/ 	.word	0xffffffff


	//   ....[40]....
        /*012c*/ 	.word	0xffffffff


	//   ....[41]....
        /*0130*/ 	.word	0xffffffff


	//   ....[42]....
        /*0134*/ 	.word	0xffffffff


	//   ....[43]....
        /*0138*/ 	.word	0xffffffff


	//   ....[44]....
        /*013c*/ 	.word	0xffffffff


	//   ....[45]....
        /*0140*/ 	.word	0xffffffff


	//   ....[46]....
        /*0144*/ 	.word	0xffffffff


	//   ....[47]....
        /*0148*/ 	.word	0xffffffff


	//   ....[48]....
        /*014c*/ 	.word	0xffffffff


	//   ....[49]....
        /*0150*/ 	.word	0xffffffff


	//   ....[50]....
        /*0154*/ 	.word	0xffffffff


	//   ....[51]....
        /*0158*/ 	.word	0xffffffff


	//   ....[52]....
        /*015c*/ 	.word	0xffffffff


	//   ....[53]....
        /*0160*/ 	.word	0xffffffff


	//   ....[54]....
        /*0164*/ 	.word	0xffffffff


	//   ....[55]....
        /*0168*/ 	.word	0xffffffff


	//   ....[56]....
        /*016c*/ 	.word	0xffffffff


	//   ....[57]....
        /*0170*/ 	.word	0xffffffff


	//   ....[58]....
        /*0174*/ 	.word	0xffffffff


	//   ....[59]....
        /*0178*/ 	.word	0xffffffff


	//   ....[60]....
        /*017c*/ 	.word	0x0500000a


	//   ....[61]....
        /*0180*/ 	.word	0x0500000a


	//   ....[62]....
        /*0184*/ 	.word	0x0500000a


	//   ....[63]....
        /*0188*/ 	.word	0x0500000a


	//   ....[64]....
        /*018c*/ 	.word	0x0500000a


	//   ....[65]....
        /*0190*/ 	.word	0x0500000a


	//   ....[66]....
        /*0194*/ 	.word	0x0500000a


	//   ....[67]....
        /*0198*/ 	.word	0x0500000a


	//   ....[68]....
        /*019c*/ 	.word	0x0500000a


	//   ....[69]....
        /*01a0*/ 	.word	0x0500000a


	//   ....[70]....
        /*01a4*/ 	.word	0x0500000a


	//   ....[71]....
        /*01a8*/ 	.word	0x0500000a


	//   ....[72]....
        /*01ac*/ 	.word	0x0500000a


	//   ....[73]....
        /*01b0*/ 	.word	0x0500000a


	//   ....[74]....
        /*01b4*/ 	.word	0x0500000a


	//   ....[75]....
        /*01b8*/ 	.word	0x0500000a


	//   ....[76]....
        /*01bc*/ 	.word	0x0500000a


	//   ....[77]....
        /*01c0*/ 	.word	0x0500000a


	//   ....[78]....
        /*01c4*/ 	.word	0x0500000a


	//   ....[79]....
        /*01c8*/ 	.word	0x0500000a


	//   ....[80]....
        /*01cc*/ 	.word	0x0500000a


	//   ....[81]....
        /*01d0*/ 	.word	0x0500000a


	//   ....[82]....
        /*01d4*/ 	.word	0x0500000a


	//   ....[83]....
        /*01d8*/ 	.word	0x0500000a


	//   ....[84]....
        /*01dc*/ 	.word	0x0500000a


	//   ....[85]....
        /*01e0*/ 	.word	0x0500000a


	//   ....[86]....
        /*01e4*/ 	.word	0x0500000a


	//   ....[87]....
        /*01e8*/ 	.word	0x0500000a


	//   ....[88]....
        /*01ec*/ 	.word	0x0500000a


	//   ....[89]....
        /*01f0*/ 	.word	0x0500000a


	//   ....[90]....
        /*01f4*/ 	.word	0x0500000a


	//   ....[91]....
        /*01f8*/ 	.word	0x0500000a


	//   ....[92]....
        /*01fc*/ 	.word	0x0500000a


	//   ....[93]....
        /*0200*/ 	.word	0x0500000a


	//   ....[94]....
        /*0204*/ 	.word	0x0500000a


	//   ....[95]....
        /*0208*/ 	.word	0x0500000a


	//----- nvinfo : EIATTR_COOP_GROUP_INSTR_OFFSETS
	.align		4
.L_159:
        /*020c*/ 	.byte	0x04, 0x28
        /*020e*/ 	.short	(.L_161 - .L_160)


	//   ....[0]....
.L_160:
        /*0210*/ 	.word	0x000004d0


	//   ....[1]....
        /*0214*/ 	.word	0x000006f0


	//   ....[2]....
        /*0218*/ 	.word	0x00000710


	//   ....[3]....
        /*021c*/ 	.word	0x00000730


	//   ....[4]....
        /*0220*/ 	.word	0x00000750


	//   ....[5]....
        /*0224*/ 	.word	0x00000770


	//   ....[6]....
        /*0228*/ 	.word	0x00000b80


	//   ....[7]....
        /*022c*/ 	.word	0x00000ba0


	//   ....[8]....
        /*0230*/ 	.word	0x00000bc0


	//   ....[9]....
        /*0234*/ 	.word	0x00000be0


	//   ....[10]....
        /*0238*/ 	.word	0x00000c00


	//   ....[11]....
        /*023c*/ 	.word	0x00001000


	//   ....[12]....
        /*0240*/ 	.word	0x00001090


	//   ....[13]....
        /*0244*/ 	.word	0x000010f0


	//   ....[14]....
        /*0248*/ 	.word	0x00001160


	//   ....[15]....
        /*024c*/ 	.word	0x000011c0


	//   ....[16]....
        /*0250*/ 	.word	0x00001210


	//   ....[17]....
        /*0254*/ 	.word	0x00001270


	//   ....[18]....
        /*0258*/ 	.word	0x000012c0


	//   ....[19]....
        /*025c*/ 	.word	0x000012e0


	//   ....[20]....
        /*0260*/ 	.word	0x000013a0


	//   ....[21]....
        /*0264*/ 	.word	0x00001430


	//   ....[22]....
        /*0268*/ 	.word	0x00001480


	//   ....[23]....
        /*026c*/ 	.word	0x000014e0


	//   ....[24]....
        /*0270*/ 	.word	0x00001540


	//   ....[25]....
        /*0274*/ 	.word	0x00001580


	//   ....[26]....
        /*0278*/ 	.word	0x000015c0


	//   ....[27]....
        /*027c*/ 	.word	0x00001600


	//   ....[28]....
        /*0280*/ 	.word	0x00001610


	//   ....[29]....
        /*0284*/ 	.word	0x00001a50


	//   ....[30]....
        /*0288*/ 	.word	0x00002430


	//   ....[31]....
        /*028c*/ 	.word	0x00002650


	//   ....[32]....
        /*0290*/ 	.word	0x00002670


	//   ....[33]....
        /*0294*/ 	.word	0x00002690


	//   ....[34]....
        /*0298*/ 	.word	0x000026b0


	//   ....[35]....
        /*029c*/ 	.word	0x000026d0


	//   ....[36]....
        /*02a0*/ 	.word	0x00002a60


	//   ....[37]....
        /*02a4*/ 	.word	0x00002a80


	//   ....[38]....
        /*02a8*/ 	.word	0x00002aa0


	//   ....[39]....
        /*02ac*/ 	.word	0x00002ac0


	//   ....[40]....
        /*02b0*/ 	.word	0x00002ae0


	//   ....[41]....
        /*02b4*/ 	.word	0x00002ee0


	//   ....[42]....
        /*02b8*/ 	.word	0x00002f70


	//   ....[43]....
        /*02bc*/ 	.word	0x00002fd0


	//   ....[44]....
        /*02c0*/ 	.word	0x00003030


	//   ....[45]....
        /*02c4*/ 	.word	0x00003090


	//   ....[46]....
        /*02c8*/ 	.word	0x000030f0


	//   ....[47]....
        /*02cc*/ 	.word	0x00003140


	//   ....[48]....
        /*02d0*/ 	.word	0x000031b0


	//   ....[49]....
        /*02d4*/ 	.word	0x000031c0


	//   ....[50]....
        /*02d8*/ 	.word	0x00003280


	//   ....[51]....
        /*02dc*/ 	.word	0x00003310


	//   ....[52]....
        /*02e0*/ 	.word	0x00003360


	//   ....[53]....
        /*02e4*/ 	.word	0x000033d0


	//   ....[54]....
        /*02e8*/ 	.word	0x00003430


	//   ....[55]....
        /*02ec*/ 	.word	0x00003480


	//   ....[56]....
        /*02f0*/ 	.word	0x000034c0


	//   ....[57]....
        /*02f4*/ 	.word	0x00003520


	//   ....[58]....
        /*02f8*/ 	.word	0x00003530


	//   ....[59]....
        /*02fc*/ 	.word	0x000039a0


	//   ....[60]....
        /*0300*/ 	.word	0x00003f30


	//   ....[61]....
        /*0304*/ 	.word	0x00003fb0


	//   ....[62]....
        /*0308*/ 	.word	0x00004040


	//   ....[63]....
        /*030c*/ 	.word	0x00004120


	//   ....[64]....
        /*0310*/ 	.word	0x000041a0


	//   ....[65]....
        /*0314*/ 	.word	0x00004230


	//   ....[66]....
        /*0318*/ 	.word	0x000042b0


	//   ....[67]....
        /*031c*/ 	.word	0x00004330


	//   ....[68]....
        /*0320*/ 	.word	0x00004360


	//   ....[69]....
        /*0324*/ 	.word	0x00004430


	//   ....[70]....
        /*0328*/ 	.word	0x000044b0


	//   ....[71]....
        /*032c*/ 	.word	0x00004530


	//   ....[72]....
        /*0330*/ 	.word	0x000045e0


	//   ....[73]....
        /*0334*/ 	.word	0x00004670


	//   ....[74]....
        /*0338*/ 	.word	0x000046f0


	//   ....[75]....
        /*033c*/ 	.word	0x00004760


	//   ....[76]....
        /*0340*/ 	.word	0x000047e0


	//   ....[77]....
        /*0344*/ 	.word	0x00004840


	//   ....[78]....
        /*0348*/ 	.word	0x000048b0


	//   ....[79]....
        /*034c*/ 	.word	0x00004930


	//   ....[80]....
        /*0350*/ 	.word	0x000049d0


	//   ....[81]....
        /*0354*/ 	.word	0x00004a90


	//   ....[82]....
        /*0358*/ 	.word	0x00004b30


	//   ....[83]....
        /*035c*/ 	.word	0x00004bc0


	//   ....[84]....
        /*0360*/ 	.word	0x00004c50


	//   ....[85]....
        /*0364*/ 	.word	0x00004cc0


	//   ....[86]....
        /*0368*/ 	.word	0x00004cf0


	//   ....[87]....
        /*036c*/ 	.word	0x00004dc0


	//   ....[88]....
        /*0370*/ 	.word	0x00004e40


	//   ....[89]....
        /*0374*/ 	.word	0x00004ec0


	//   ....[90]....
        /*0378*/ 	.word	0x00004f80


	//   ....[91]....
        /*037c*/ 	.word	0x00005020


	//   ....[92]....
        /*0380*/ 	.word	0x000050b0


	//   ....[93]....
        /*0384*/ 	.word	0x00005140


	//   ....[94]....
        /*0388*/ 	.word	0x000051d0


	//   ....[95]....
        /*038c*/ 	.word	0x00005230


	//----- nvinfo : EIATTR_VRC_CTA_INIT_COUNT
	.align		4
.L_161:
        /*0390*/ 	.byte	0x02, 0x4a
	.zero		1
	.zero		1


	//----- nvinfo : EIATTR_EXIT_INSTR_OFFSETS
	.align		4
        /*0394*/ 	.byte	0x04, 0x1c
        /*0396*/ 	.short	(.L_163 - .L_162)


	//   ....[0]....
.L_162:
        /*0398*/ 	.word	0x00001ce0


	//   ....[1]....
        /*039c*/ 	.word	0x00001d10


	//   ....[2]....
        /*03a0*/ 	.word	0x00003ec0


	//   ....[3]....
        /*03a4*/ 	.word	0x00003ee0


	//----- nvinfo : EIATTR_MAX_THREADS
	.align		4
.L_163:
        /*03a8*/ 	.byte	0x04, 0x05
        /*03aa*/ 	.short	(.L_165 - .L_164)
.L_164:
        /*03ac*/ 	.word	0x000001a0
        /*03b0*/ 	.word	0x00000001
        /*03b4*/ 	.word	0x00000001


	//----- nvinfo : EIATTR_CRS_STACK_SIZE
	.align		4
.L_165:
        /*03b8*/ 	.byte	0x04, 0x1e
        /*03ba*/ 	.short	(.L_167 - .L_166)
.L_166:
        /*03bc*/ 	.word	0x00000000


	//----- nvinfo : EIATTR_CBANK_PARAM_SIZE
	.align		4
.L_167:
        /*03c0*/ 	.byte	0x03, 0x19
        /*03c2*/ 	.short	0x0038


	//----- nvinfo : EIATTR_PARAM_CBANK
	.align		4
        /*03c4*/ 	.byte	0x04, 0x0a
        /*03c6*/ 	.short	(.L_169 - .L_168)
	.align		4
.L_168:
        /*03c8*/ 	.word	index@(.nv.constant0._ZN3cub18CUB_300001_SM_10006detail4scan16DeviceScanKernelINS2_10policy_hubIiiimN4cuda3std3__44plusIvEEE10Policy1000EN6thrust24THRUST_300001_SM_1000_NS10device_ptrIiEESF_NS0_13ScanTileStateIiLb1EEES9_NS1_10InputValueIiPiEEmiLb0EiEEvT0_T1_T2_iT3_T4_T5_)
        /*03cc*/ 	.short	0x0380
        /*03ce*/ 	.short	0x0038


	//----- nvinfo : EIATTR_SW_WAR
	.align		4
.L_169:
        /*03d0*/ 	.byte	0x04, 0x36
        /*03d2*/ 	.short	(.L_171 - .L_170)
.L_170:
        /*03d4*/ 	.word	0x00000008
.L_171:


//--------------------- .nv.info._ZN3cub18CUB_300001_SM_10006detail4scan16DeviceScanKernelINS2_10policy_hubIiiijN4cuda3std3__44plusIvEEE10Policy1000EN6thrust24THRUST_300001_SM_1000_NS10device_ptrIiEESF_NS0_13ScanTileStateIiLb1EEES9_NS1_10InputValueIiPiEEjiLb0EiEEvT0_T1_T2_iT3_T4_T5_ --------------------------
	.section	.nv.info._ZN3cub18CUB_300001_SM_10006detail4scan16DeviceScanKernelINS2_10policy_hubIiiijN4cuda3std3__44plusIvEEE10Policy1000EN6thrust24THRUST_300001_SM_1000_NS10device_ptrIiEESF_NS0_13ScanTileStateIiLb1EEES9_NS1_10InputValueIiPiEEjiLb0EiEEvT0_T1_T2_iT3_T4_T5_,"",@"SHT_CUDA_INFO"
	.sectionflags	@""
	.align	4


	//----- nvinfo : EIATTR_CUDA_API_VERSION
	.align		4
        /*0000*/ 	.byte	0x04, 0x37
        /*0002*/ 	.short	(.L_173 - .L_172)
.L_172:
        /*0004*/ 	.word	0x00000082


	//----- nvinfo : EIATTR_KPARAM_INFO
	.align		4
.L_173:
        /*0008*/ 	.byte	0x04, 0x17
        /*000a*/ 	.short	(.L_175 - .L_174)
.L_174:
        /*000c*/ 	.word	0x00000000
        /*0010*/ 	.short	0x0006
        /*0012*/ 	.short	0x0030
        /*0014*/ 	.byte	0x00, 0xf0, 0x11, 0x00


	//----- nvinfo : EIATTR_KPARAM_INFO
	.align		4
.L_175:
        /*0018*/ 	.byte	0x04, 0x17
        /*001a*/ 	.short	(.L_177 - .L_176)
.L_176:
        /*001c*/ 	.word	0x00000000
        /*0020*/ 	.short	0x0005
        /*0022*/ 	.short	0x0020
        /*0024*/ 	.byte	0x00, 0xf0, 0x41, 0x00


	//----- nvinfo : EIATTR_KPARAM_INFO
	.align		4
.L_177:
        /*0028*/ 	.byte	0x04, 0x17
        /*002a*/ 	.short	(.L_179 - .L_178)
.L_178:
        /*002c*/ 	.word	0x00000000
        /*0030*/ 	.short	0x0004
        /*0032*/ 	.short	0x001c
        /*0034*/ 	.byte	0x00, 0xf0, 0x05, 0x00


	//----- nvinfo : EIATTR_KPARAM_INFO
	.align		4
.L_179:
        /*0038*/ 	.byte	0x04, 0x17
        /*003a*/ 	.short	(.L_181 - .L_180)
.L_180:
        /*003c*/ 	.word	0x00000000
        /*0040*/ 	.short	0x0003
        /*0042*/ 	.short	0x0018
        /*0044*/ 	.byte	0x00, 0xf0, 0x11, 0x00


	//----- nvinfo : EIATTR_KPARAM_INFO
	.align		4
.L_181:
        /*0048*/ 	.byte	0x04, 0x17
        /*004a*/ 	.short	(.L_183 - .L_182)
.L_182:
        /*004c*/ 	.word	0x00000000
        /*0050*/ 	.short	0x0002
        /*0052*/ 	.short	0x0010
        /*0054*/ 	.byte	0x00, 0xf0, 0x21, 0x00


	//----- nvinfo : EIATTR_KPARAM_INFO
	.align		4
.L_183:
        /*0058*/ 	.byte	0x04, 0x17
        /*005a*/ 	.short	(.L_185 - .L_184)
.L_184:
        /*005c*/ 	.word	0x00000000
        /*0060*/ 	.short	0x0001
        /*0062*/ 	.short	0x0008
        /*0064*/ 	.byte	0x00, 0xf0, 0x21, 0x00


	//----- nvinfo : EIATTR_KPARAM_INFO
	.align		4
.L_185:
        /*0068*/ 	.byte	0x04, 0x17
        /*006a*/ 	.short	(.L_187 - .L_186)
.L_186:
        /*006c*/ 	.word	0x00000000
        /*0070*/ 	.short	0x0000
        /*0072*/ 	.short	0x0000
        /*0074*/ 	.byte	0x00, 0xf0, 0x21, 0x00


	//----- nvinfo : EIATTR_SPARSE_MMA_MASK
	.align		4
.L_187:
        /*0078*/ 	.byte	0x03, 0x50
        /*007a*/ 	.short	0x0000


	//----- nvinfo : EIATTR_MAXREG_COUNT
	.align		4
        /*007c*/ 	.byte	0x03, 0x1b
        /*007e*/ 	.short	0x00a8


	//----- nvinfo : EIATTR_NUM_BARRIERS
	.align		4
        /*0080*/ 	.byte	0x02, 0x4c
        /*0082*/ 	.byte	0x01
	.zero		1


	//----- nvinfo : EIATTR_MERCURY_ISA_VERSION
	.align		4
        /*0084*/ 	.byte	0x03, 0x5f
        /*0086*/ 	.short	0x0101


	//----- nvinfo : EIATTR_UNUSED_LOAD_BYTE_OFFSET
	.align		4
        /*0088*/ 	.byte	0x04, 0x44
        /*008a*/ 	.short	(.L_189 - .L_188)


	//   ....[0]....
.L_188:
        /*008c*/ 	.word	0x00002a80
        /*0090*/ 	.word	0x00000fff


	//----- nvinfo : EIATTR_COOP_GROUP_MASK_REGIDS
	.align		4
.L_189:
        /*0094*/ 	.byte	0x04, 0x29
        /*0096*/ 	.short	(.L_191 - .L_190)


	//   ....[0]....
.L_190:
        /*0098*/ 	.word	0xffffffff


	//   ....[1]....
        /*009c*/ 	.word	0xffffffff


	//   ....[2]....
        /*00a0*/ 	.word	0xffffffff


	//   ....[3]....
        /*00a4*/ 	.word	0xffffffff


	//   ....[4]....
        /*00a8*/ 	.word	0xffffffff


	//   ....[5]....
        /*00ac*/ 	.word	0xffffffff


	//   ....[6]....
        /*00b0*/ 	.word	0xffffffff


	//   ....[7]....
        /*00b4*/ 	.word	0xffffffff


	//   ....[8]....
        /*00b8*/ 	.word	0xffffffff


	//   ....[9]....
        /*00bc*/ 	.word	0xffffffff


	//   ....[10]....
        /*00c0*/ 	.word	0xffffffff


	//   ....[11]....
        /*00c4*/ 	.word	0xffffffff


	//   ....[12]....
        /*00c8*/ 	.word	0xffffffff


	//   ....[13]....
        /*00cc*/ 	.word	0xffffffff


	//   ....[14]....
        /*00d0*/ 	.word	0xffffffff


	//   ....[15]....
        /*00d4*/ 	.word	0xffffffff


	//   ....[16]....
        /*00d8*/ 	.word	0xffffffff


	//   ....[17]....
        /*00dc*/ 	.word	0xffffffff


	//   ....[18]....
        /*00e0*/ 	.word	0xffffffff


	//   ....[19]....
        /*00e4*/ 	.word	0xffffffff


	//   ....[20]....
        /*00e8*/ 	.word	0xffffffff


	//   ....[21]....
        /*00ec*/ 	.word	0xffffffff


	//   ....[22]....
        /*00f0*/ 	.word	0xffffffff


	//   ....[23]....
        /*00f4*/ 	.word	0xffffffff


	//   ....[24]....
        /*00f8*/ 	.word	0xffffffff


	//   ....[25]....
        /*00fc*/ 	.word	0xffffffff


	//   ....[26]....
        /*0100*/ 	.word	0xffffffff


	//   ....[27]....
        /*0104*/ 	.word	0xffffffff


	//   ....[28]....
        /*0108*/ 	.word	0xffffffff


	//   ....[29]....
        /*010c*/ 	.word	0xffffffff


	//   ....[30]....
        /*0110*/ 	.word	0xffffffff


	//   ....[31]....
        /*0114*/ 	.word	0xffffffff


	//   ....[32]....
        /*0118*/ 	.word	0xffffffff


	//   ....[33]....
        /*011c*/ 	.word	0xffffffff


	//   ....[34]....
        /*0120*/ 	.word	0xffffffff


	//   ....[35]....
        /*0124*/ 	.word	0xffffffff


	//   ....[36]....
        /*0128*/ 	.word	0xffffffff


	//   ....[37]....
        /*012c*/ 	.word	0xffffffff


	//   ....[38]....
        /*0130*/ 	.word	0xffffffff


	//   ....[39]....
        /*0134*/ 	.word	0xffffffff


	//   ....[40]....
        /*0138*/ 	.word	0xffffffff


	//   ....[41]....
        /*013c*/ 	.word	0xffffffff


	//   ....[42]....
        /*0140*/ 	.word	0xffffffff


	//   ....[43]....
        /*0144*/ 	.word	0xffffffff


	//   ....[44]....
        /*0148*/ 	.word	0xffffffff


	//   ....[45]....
        /*014c*/ 	.word	0xffffffff


	//   ....[46]....
        /*0150*/ 	.word	0xffffffff


	//   ....[47]....
        /*0154*/ 	.word	0xffffffff


	//   ....[48]....
        /*0158*/ 	.word	0xffffffff


	//   ....[49]....
        /*015c*/ 	.word	0xffffffff


	//   ....[50]....
        /*0160*/ 	.word	0xffffffff


	//   ....[51]....
        /*0164*/ 	.word	0xffffffff


	//   ....[52]....
        /*0168*/ 	.word	0xffffffff


	//   ....[53]....
        /*016c*/ 	.word	0xffffffff


	//   ....[54]....
        /*0170*/ 	.word	0xffffffff


	//   ....[55]....
        /*0174*/ 	.word	0xffffffff


	//   ....[56]....
        /*0178*/ 	.word	0xffffffff


	//   ....[57]....
        /*017c*/ 	.word	0xffffffff


	//   ....[58]....
        /*0180*/ 	.word	0xffffffff


	//   ....[59]....
        /*0184*/ 	.word	0xffffffff


	//   ....[60]....
        /*0188*/ 	.word	0x05000015


	//   ....[61]....
        /*018c*/ 	.word	0x05000015


	//   ....[62]....
        /*0190*/ 	.word	0x05000015


	//   ....[63]....
        /*0194*/ 	.word	0x05000015


	//   ....[64]....
        /*0198*/ 	.word	0x05000015


	//   ....[65]....
        /*019c*/ 	.word	0x05000015


	//   ....[66]....
        /*01a0*/ 	.word	0x05000015


	//   ....[67]....
        /*01a4*/ 	.word	0x05000015


	//   ....[68]....
        /*01a8*/ 	.word	0x05000015


	//   ....[69]....
        /*01ac*/ 	.word	0x05000015


	//   ....[70]....
        /*01b0*/ 	.word	0x05000015


	//   ....[71]....
        /*01b4*/ 	.word	0x05000015


	//   ....[72]....
        /*01b8*/ 	.word	0x05000015


	//   ....[73]....
        /*01bc*/ 	.word	0x05000015


	//   ....[74]....
        /*01c0*/ 	.word	0x05000015


	//   ....[75]....
        /*01c4*/ 	.word	0x05000015


	//   ....[76]....
        /*01c8*/ 	.word	0x05000015


	//   ....[77]....
        /*01cc*/ 	.word	0x05000015


	//   ....[78]....
        /*01d0*/ 	.word	0x05000015


	//   ....[79]....
        /*01d4*/ 	.word	0x05000015


	//   ....[80]....
        /*01d8*/ 	.word	0x05000015


	//   ....[81]....
        /*01dc*/ 	.word	0x05000015


	//   ....[82]....
        /*01e0*/ 	.word	0x05000015


	//   ....[83]....
        /*01e4*/ 	.word	0x05000015


	//   ....[84]....
        /*01e8*/ 	.word	0x05000015


	//   ....[85]....
        /*01ec*/ 	.word	0x05000015


	//   ....[86]....
        /*01f0*/ 	.word	0x05000015


	//   ....[87]....
        /*01f4*/ 	.word	0x05000015


	//   ....[88]....
        /*01f8*/ 	.word	0x05000015


	//   ....[89]....
        /*01fc*/ 	.word	0x05000015


	//   ....[90]....
        /*0200*/ 	.word	0x05000015


	//   ....[91]....
        /*0204*/ 	.word	0x05000015


	//   ....[92]....
        /*0208*/ 	.word	0x05000015


	//   ....[93]....
        /*020c*/ 	.word	0x05000015


	//   ....[94]....
        /*0210*/ 	.word	0x05000015


	//   ....[95]....
        /*0214*/ 	.word	0x05000015


	//----- nvinfo : EIATTR_COOP_GROUP_INSTR_OFFSETS
	.align		4
.L_191:
        /*0218*/ 	.byte	0x04, 0x28
        /*021a*/ 	.short	(.L_193 - .L_192)


	//   ....[0]....
.L_192:
        /*021c*/ 	.word	0x00000510


	//   ....[1]....
        /*0220*/ 	.word	0x000006d0


	//   ....[2]....
        /*0224*/ 	.word	0x000006f0


	//   ....[3]....
        /*0228*/ 	.word	0x00000710


	//   ....[4]....
        /*022c*/ 	.word	0x00000730


	//   ....[5]....
        /*0230*/ 	.word	0x00000750


	//   ....[6]....
        /*0234*/ 	.word	0x00000b40


	//   ....[7]....
        /*0238*/ 	.word	0x00000b60


	//   ....[8]....
        /*023c*/ 	.word	0x00000b80


	//   ....[9]....
        /*0240*/ 	.word	0x00000ba0


	//   ....[10]....
        /*0244*/ 	.word	0x00000bc0


	//   ....[11]....
        /*0248*/ 	.word	0x00000f70


	//   ....[12]....
        /*024c*/ 	.word	0x00001140


	//   ....[13]....
        /*0250*/ 	.word	0x000011a0


	//   ....[14]....
        /*0254*/ 	.word	0x00001240


	//   ....[15]....
        /*0258*/ 	.word	0x000012b0


	//   ....[16]....
        /*025c*/ 	.word	0x00001300


	//   ....[17]....
        /*0260*/ 	.word	0x00001340


	//   ....[18]....
        /*0264*/ 	.word	0x00001380


	//   ....[19]....
        /*0268*/ 	.word	0x00001390


	//   ....[20]....
        /*026c*/ 	.word	0x00001470


	//   ....[21]....
        /*0270*/ 	.word	0x00001640


	//   ....[22]....
        /*0274*/ 	.word	0x00001690


	//   ....[23]....
        /*0278*/ 	.word	0x000016f0


	//   ....[24]....
        /*027c*/ 	.word	0x00001750


	//   ....[25]....
        /*0280*/ 	.word	0x00001790


	//   ....[26]....
        /*0284*/ 	.word	0x000017d0


	//   ....[27]....
        /*0288*/ 	.word	0x00001810


	//   ....[28]....
        /*028c*/ 	.word	0x00001820


	//   ....[29]....
        /*0290*/ 	.word	0x00001cd0


	//   ....[30]....
        /*0294*/ 	.word	0x000027b0


	//   ....[31]....
        /*0298*/ 	.word	0x00002970


	//   ....[32]....
        /*029c*/ 	.word	0x00002990


	//   ....[33]....
        /*02a0*/ 	.word	0x000029b0


	//   ....[34]....
        /*02a4*/ 	.word	0x000029d0


	//   ....[35]....
        /*02a8*/ 	.word	0x000029f0


	//   ....[36]....
        /*02ac*/ 	.word	0x00002d70


	//   ....[37]....
        /*02b0*/ 	.word	0x00002d90


	//   ....[38]....
        /*02b4*/ 	.word	0x00002db0


	//   ....[39]....
        /*02b8*/ 	.word	0x00002dd0


	//   ....[40]....
        /*02bc*/ 	.word	0x00002df0


	//   ....[41]....
        /*02c0*/ 	.word	0x000031a0


	//   ....[42]....
        /*02c4*/ 	.word	0x00003370


	//   ....[43]....
        /*02c8*/ 	.word	0x000033d0


	//   ....[44]....
        /*02cc*/ 	.word	0x00003440


	//   ....[45]....
        /*02d0*/ 	.word	0x000034b0


	//   ....[46]....
        /*02d4*/ 	.word	0x00003500


	//   ....[47]....
        /*02d8*/ 	.word	0x00003550


	//   ....[48]....
        /*02dc*/ 	.word	0x000035b0


	//   ....[49]....
        /*02e0*/ 	.word	0x000035c0


	//   ....[50]....
        /*02e4*/ 	.word	0x00003680


	//   ....[51]....
        /*02e8*/ 	.word	0x00003850


	//   ....[52]....
        /*02ec*/ 	.word	0x000038a0


	//   ....[53]....
        /*02f0*/ 	.word	0x00003910


	//   ....[54]....
        /*02f4*/ 	.word	0x00003970


	//   ....[55]....
        /*02f8*/ 	.word	0x000039c0


	//   ....[56]....
        /*02fc*/ 	.word	0x00003a20


	//   ....[57]....
        /*0300*/ 	.word	0x00003a60


	//   ....[58]....
        /*0304*/ 	.word	0x00003a70


	//   ....[59]....
        /*0308*/ 	.word	0x00003ee0


	//   ....[60]....
        /*030c*/ 	.word	0x00004560


	//   ....[61]....
        /*0310*/ 	.word	0x000045e0


	//   ....[62]....
        /*0314*/ 	.word	0x00004670


	//   ....[63]....
        /*0318*/ 	.word	0x00004760


	//   ....[64]....
        /*031c*/ 	.word	0x00004800


	//   ....[65]....
        /*0320*/ 	.word	0x00004880


	//   ....[66]....
        /*0324*/ 	.word	0x00004910


	//   ....[67]....
        /*0328*/ 	.word	0x00004990


	//   ....[68]....
        /*032c*/ 	.word	0x000049c0


	//   ....[69]....
        /*0330*/ 	.word	0x00004a70


	//   ....[70]....
        /*0334*/ 	.word	0x00004af0


	//   ....[71]....
        /*0338*/ 	.word	0x00004b70


	//   ....[72]....
        /*033c*/ 	.word	0x00004c30


	//   ....[73]....
        /*0340*/ 	.word	0x00004cc0


	//   ....[74]....
        /*0344*/ 	.word	0x00004d40


	//   ....[75]....
        /*0348*/ 	.word	0x00004dc0


	//   ....[76]....
        /*034c*/ 	.word	0x00004e40


	//   ....[77]....
        /*0350*/ 	.word	0x00004ea0


	//   ....[78]....
        /*0354*/ 	.word	0x00004f10


	//   ....[79]....
        /*0358*/ 	.word	0x00004f90


	//   ....[80]....
        /*035c*/ 	.word	0x00005020


	//   ....[81]....
        /*0360*/ 	.word	0x000050d0


	//   ....[82]....
        /*0364*/ 	.word	0x00005180


	//   ....[83]....
        /*0368*/ 	.word	0x00005210


	//   ....[84]....
        /*036c*/ 	.word	0x000052a0


	//   ....[85]....
        /*0370*/ 	.word	0x00005340


	//   ....[86]....
        /*0374*/ 	.word	0x00005370


	//   ....[87]....
        /*0378*/ 	.word	0x00005420


	//   ....[88]....
        /*037c*/ 	.word	0x000054a0


	//   ....[89]....
        /*0380*/ 	.word	0x00005520


	//   ....[90]....
        /*0384*/ 	.word	0x000055e0


	//   ....[91]....
        /*0388*/ 	.word	0x00005690


	//   ....[92]....
        /*038c*/ 	.word	0x00005720


	//   ....[93]....
        /*0390*/ 	.word	0x000057a0


	//   ....[94]....
        /*0394*/ 	.word	0x00005830


	//   ....[95]....
        /*0398*/ 	.word	0x00005890


	//----- nvinfo : EIATTR_VRC_CTA_INIT_COUNT
	.align		4
.L_193:
        /*039c*/ 	.byte	0x02, 0x4a
	.zero		1
	.zero		1


	//----- nvinfo : EIATTR_EXIT_INSTR_OFFSETS
	.align		4
        /*03a0*/ 	.byte	0x04, 0x1c
        /*03a2*/ 	.short	(.L_195 - .L_194)


	//   ....[0]....
.L_194:
        /*03a4*/ 	.word	0x00001fa0


	//   ....[1]....
        /*03a8*/ 	.word	0x00001fc0


	//   ....[2]....
        /*03ac*/ 	.word	0x000044f0


	//   ....[3]....
        /*03b0*/ 	.word	0x00004510


	//----- nvinfo : EIATTR_MAX_THREADS
	.align		4
.L_195:
        /*03b4*/ 	.byte	0x04, 0x05
        /*03b6*/ 	.short	(.L_197 - .L_196)
.L_196:
        /*03b8*/ 	.word	0x00000180
        /*03bc*/ 	.word	0x00000001
        /*03c0*/ 	.word	0x00000001


	//----- nvinfo : EIATTR_CRS_STACK_SIZE
	.align		4
.L_197:
        /*03c4*/ 	.byte	0x04, 0x1e
        /*03c6*/ 	.short	(.L_199 - .L_198)
.L_198:
        /*03c8*/ 	.word	0x00000000


	//----- nvinfo : EIATTR_CBANK_PARAM_SIZE
	.align		4
.L_199:
        /*03cc*/ 	.byte	0x03, 0x19
        /*03ce*/ 	.short	0x0034


	//----- nvinfo : EIATTR_PARAM_CBANK
	.align		4
        /*03d0*/ 	.byte	0x04, 0x0a
        /*03d2*/ 	.short	(.L_201 - .L_200)
	.align		4
.L_200:
        /*03d4*/ 	.word	index@(.nv.constant0._ZN3cub18CUB_300001_SM_10006detail4scan16DeviceScanKernelINS2_10policy_hubIiiijN4cuda3std3__44plusIvEEE10Policy1000EN6thrust24THRUST_300001_SM_1000_NS10device_ptrIiEESF_NS0_13ScanTileStateIiLb1EEES9_NS1_10InputValueIiPiEEjiLb0EiEEvT0_T1_T2_iT3_T4_T5_)
        /*03d8*/ 	.short	0x0380
        /*03da*/ 	.short	0x0034


	//----- nvinfo : EIATTR_SW_WAR
	.align		4
.L_201:
        /*03dc*/ 	.byte	0x04, 0x36
        /*03de*/ 	.short	(.L_203 - .L_202)
.L_202:
        /*03e0*/ 	.word	0x00000008
.L_203:


//--------------------- .nv.info._ZN3cub18CUB_300001_SM_10006detail4scan20DeviceScanInitKernelINS0_13ScanTileStateIiLb1EEEEEvT_i --------------------------
	.section	.nv.info._ZN3cub18CUB_300001_SM_10006detail4scan20DeviceScanInitKernelINS0_13ScanTileStateIiLb1EEEEEvT_i,"",@"SHT_CUDA_INFO"
	.sectionflags	@""
	.align	4


	//----- nvinfo : EIATTR_CUDA_API_VERSION
	.align		4
        /*0000*/ 	.byte	0x04, 0x37
        /*0002*/ 	.short	(.L_205 - .L_204)
.L_204:
        /*0004*/ 	.word	0x00000082


	//----- nvinfo : EIATTR_KPARAM_INFO
	.align		4
.L_205:
        /*0008*/ 	.byte	0x04, 0x17
        /*000a*/ 	.short	(.L_207 - .L_206)
.L_206:
        /*000c*/ 	.word	0x00000000
        /*0010*/ 	.short	0x0001
        /*0012*/ 	.short	0x0008
        /*0014*/ 	.byte	0x00, 0xf0, 0x11, 0x00


	//----- nvinfo : EIATTR_KPARAM_INFO
	.align		4
.L_207:
        /*0018*/ 	.byte	0x04, 0x17
        /*001a*/ 	.short	(.L_209 - .L_208)
.L_208:
        /*001c*/ 	.word	0x00000000
        /*0020*/ 	.short	0x0000
        /*0022*/ 	.short	0x0000
        /*0024*/ 	.byte	0x00, 0xf0, 0x21, 0x00


	//----- nvinfo : EIATTR_SPARSE_MMA_MASK
	.align		4
.L_209:
        /*0028*/ 	.byte	0x03, 0x50
        /*002a*/ 	.short	0x0000


	//----- nvinfo : EIATTR_MAXREG_COUNT
	.align		4
        /*002c*/ 	.byte	0x03, 0x1b
        /*002e*/ 	.short	0x00ff


	//----- nvinfo : EIATTR_MERCURY_ISA_VERSION
	.align		4
        /*0030*/ 	.byte	0x03, 0x5f
        /*0032*/ 	.short	0x0101


	//----- nvinfo : EIATTR_VRC_CTA_INIT_COUNT
	.align		4
        /*0034*/ 	.byte	0x02, 0x4a
	.zero		1
	.zero		1


	//----- nvinfo : EIATTR_EXIT_INSTR_OFFSETS
	.align		4
        /*0038*/ 	.byte	0x04, 0x1c
        /*003a*/ 	.short	(.L_211 - .L_210)


	//   ....[0]....
.L_210:
        /*003c*/ 	.word	0x000000f0


	//   ....[1]....
        /*0040*/ 	.word	0x00000130


	//----- nvinfo : EIATTR_CBANK_PARAM_SIZE
	.align		4
.L_211:
        /*0044*/ 	.byte	0x03, 0x19
        /*0046*/ 	.short	0x000c


	//----- nvinfo : EIATTR_PARAM_CBANK
	.align		4
        /*0048*/ 	.byte	0x04, 0x0a
        /*004a*/ 	.short	(.L_213 - .L_212)
	.align		4
.L_212:
        /*004c*/ 	.word	index@(.nv.constant0._ZN3cub18CUB_300001_SM_10006detail4scan20DeviceScanInitKernelINS0_13ScanTileStateIiLb1EEEEEvT_i)
        /*0050*/ 	.short	0x0380
        /*0052*/ 	.short	0x000c


	//----- nvinfo : EIATTR_SW_WAR
	.align		4
.L_213:
        /*0054*/ 	.byte	0x04, 0x36
        /*0056*/ 	.short	(.L_215 - .L_214)
.L_214:
        /*0058*/ 	.word	0x00000008
.L_215:


//--------------------- .nv.info._ZN3cub18CUB_300001_SM_10006detail11EmptyKernelIvEEvv --------------------------
	.section	.nv.info._ZN3cub18CUB_300001_SM_10006detail11EmptyKernelIvEEvv,"",@"SHT_CUDA_INFO"
	.sectionflags	@""
	.align	4


	//----- nvinfo : EIATTR_CUDA_API_VERSION
	.align		4
        /*0000*/ 	.byte	0x04, 0x37
        /*0002*/ 	.short	(.L_217 - .L_216)
.L_216:
        /*0004*/ 	.word	0x00000082


	//----- nvinfo : EIATTR_SPARSE_MMA_MASK
	.align		4
.L_217:
        /*0008*/ 	.byte	0x03, 0x50
        /*000a*/ 	.short	0x0000


	//----- nvinfo : EIATTR_MAXREG_COUNT
	.align		4
        /*000c*/ 	.byte	0x03, 0x1b
        /*000e*/ 	.short	0x00ff


	//----- nvinfo : EIATTR_MERCURY_ISA_VERSION
	.align		4
        /*0010*/ 	.byte	0x03, 0x5f
        /*0012*/ 	.short	0x0101


	//----- nvinfo : EIATTR_VRC_CTA_INIT_COUNT
	.align		4
        /*0014*/ 	.byte	0x02, 0x4a
	.zero		1
	.zero		1


	//----- nvinfo : EIATTR_EXIT_INSTR_OFFSETS
	.align		4
        /*0018*/ 	.byte	0x04, 0x1c
        /*001a*/ 	.short	(.L_219 - .L_218)


	//   ....[0]....
.L_218:
        /*001c*/ 	.word	0x00000010


	//----- nvinfo : EIATTR_SW_WAR
	.align		4
.L_219:
        /*0020*/ 	.byte	0x04, 0x36
        /*0022*/ 	.short	(.L_221 - .L_220)
.L_220:
        /*0024*/ 	.word	0x00000008
.L_221:


//--------------------- .nv.info._ZN6thrust24THRUST_300001_SM_1000_NS8cuda_cub4core6detail13_kernel_agentINS1_8__reduce11ReduceAgentIPN4cuda3std3__45tupleIJilEEESC_SB_lNS1_9__extrema9arg_max_fIilNS9_4lessIiEEEEEEJSC_SC_iSH_EEEvDpT0_ --------------------------
	.section	.nv.info._ZN6thrust24THRUST_300001_SM_1000_NS8cuda_cub4core6detail13_kernel_agentINS1_8__reduce11ReduceAgentIPN4cuda3std3__45tupleIJilEEESC_SB_lNS1_9__extrema9arg_max_fIilNS9_4lessIiEEEEEEJSC_SC_iSH_EEEvDpT0_,"",@"SHT_CUDA_INFO"
	.sectionflags	@""
	.align	4


	//----- nvinfo : EIATTR_CUDA_API_VERSION
	.align		4
        /*0000*/ 	.byte	0x04, 0x37
        /*0002*/ 	.short	(.L_223 - .L_222)
.L_222:
        /*0004*/ 	.word	0x00000082


	//----- nvinfo : EIATTR_KPARAM_INFO
	.align		4
.L_223:
        /*0008*/ 	.byte	0x04, 0x17
        /*000a*/ 	.short	(.L_225 - .L_224)
.L_224:
        /*000c*/ 	.word	0x00000000
        /*0010*/ 	.short	0x0003
        /*0012*/ 	.short	0x0014
        /*0014*/ 	.byte	0x00, 0xf0, 0x05, 0x00


	//----- nvinfo : EIATTR_KPARAM_INFO
	.align		4
.L_225:
        /*0018*/ 	.byte	0x04, 0x17
        /*001a*/ 	.short	(.L_227 - .L_226)
.L_226:
        /*001c*/ 	.word	0x00000000
        /*0020*/ 	.short	0x0002
        /*0022*/ 	.short	0x0010
        /*0024*/ 	.byte	0x00, 0xf0, 0x11, 0x00


	//----- nvinfo : EIATTR_KPARAM_INFO
	.align		4
.L_227:
        /*0028*/ 	.byte	0x04, 0x17
        /*002a*/ 	.short	(.L_229 - .L_228)
.L_228:
        /*002c*/ 	.word	0x00000000
        /*0030*/ 	.short	0x0001
        /*0032*/ 	.short	0x0008
        /*0034*/ 	.byte	0x00, 0xf5, 0x21, 0x00


	//----- nvinfo : EIATTR_KPARAM_INFO
	.align		4
.L_229:
        /*0038*/ 	.byte	0x04, 0x17
        /*003a*/ 	.short	(.L_231 - .L_230)
.L_230:
        /*003c*/ 	.word	0x00000000
        /*0040*/ 	.short	0x0000
        /*0042*/ 	.short	0x0000
        /*0044*/ 	.byte	0x00, 0xf5, 0x21, 0x00


	//----- nvinfo : EIATTR_SPARSE_MMA_MASK
	.align		4
.L_231:
        /*0048*/ 	.byte	0x03, 0x50
        /*004a*/ 	.short	0x0000


	//----- nvinfo : EIATTR_MAXREG_COUNT
	.align		4
        /*004c*/ 	.byte	0x03, 0x1b
        /*004e*/ 	.short	0x00ff


	//----- nvinfo : EIATTR_NUM_BARRIERS
	.align		4
        /*0050*/ 	.byte	0x02, 0x4c
        /*0052*/ 	.byte	0x01
	.zero		1


	//----- nvinfo : EIATTR_MERCURY_ISA_VERSION
	.align		4
        /*0054*/ 	.byte	0x03, 0x5f
        /*0056*/ 	.short	0x0101


	//----- nvinfo : EIATTR_COOP_GROUP_MASK_REGIDS
	.align		4
        /*0058*/ 	.byte	0x04, 0x29
        /*005a*/ 	.short	(.L_233 - .L_232)


	//   ....[0]....
.L_232:
        /*005c*/ 	.word	0xffffffff


	//   ....[1]....
        /*0060*/ 	.word	0xffffffff


	//   ....[2]....
        /*0064*/ 	.word	0xffffffff


	//   ....[3]....
        /*0068*/ 	.word	0xffffffff


	//   ....[4]....
        /*006c*/ 	.word	0xffffffff


	//   ....[5]....
        /*0070*/ 	.word	0xffffffff


	//   ....[6]....
        /*0074*/ 	.word	0xffffffff


	//   ....[7]....
        /*0078*/ 	.word	0xffffffff


	//   ....[8]....
        /*007c*/ 	.word	0xffffffff


	//   ....[9]....
        /*0080*/ 	.word	0xffffffff


	//   ....[10]....
        /*0084*/ 	.word	0xffffffff


	//   ....[11]....
        /*0088*/ 	.word	0xffffffff


	//   ....[12]....
        /*008c*/ 	.word	0xffffffff


	//   ....[13]....
        /*0090*/ 	.word	0xffffffff


	//   ....[14]....
        /*0094*/ 	.word	0xffffffff


	//   ....[15]....
        /*0098*/ 	.word	0xffffffff


	//   ....[16]....
        /*009c*/ 	.word	0xffffffff


	//   ....[17]....
        /*00a0*/ 	.word	0xffffffff


	//   ....[18]....
        /*00a4*/ 	.word	0xffffffff


	//   ....[19]....
        /*00a8*/ 	.word	0xffffffff


	//   ....[20]....
        /*00ac*/ 	.word	0xffffffff


	//   ....[21]....
        /*00b0*/ 	.word	0xffffffff


	//   ....[22]....
        /*00b4*/ 	.word	0xffffffff


	//   ....[23]....
        /*00b8*/ 	.word	0xffffffff


	//   ....[24]....
        /*00bc*/ 	.word	0xffffffff


	//   ....[25]....
        /*00c0*/ 	.word	0xffffffff


	//   ....[26]....
        /*00c4*/ 	.word	0xffffffff


	//   ....[27]....
        /*00c8*/ 	.word	0xffffffff


	//   ....[28]....
        /*00cc*/ 	.word	0xffffffff


	//   ....[29]....
        /*00d0*/ 	.word	0xffffffff


	//   ....[30]....
        /*00d4*/ 	.word	0xffffffff


	//   ....[31]....
        /*00d8*/ 	.word	0xffffffff


	//   ....[32]....
        /*00dc*/ 	.word	0xffffffff


	//   ....[33]....
        /*00e0*/ 	.word	0xffffffff


	//   ....[34]....
        /*00e4*/ 	.word	0xffffffff


	//   ....[35]....
        /*00e8*/ 	.word	0xffffffff


	//   ....[36]....
        /*00ec*/ 	.word	0xffffffff


	//   ....[37]....
        /*00f0*/ 	.word	0xffffffff


	//   ....[38]....
        /*00f4*/ 	.word	0xffffffff


	//   ....[39]....
        /*00f8*/ 	.word	0xffffffff


	//   ....[40]....
        /*00fc*/ 	.word	0xffffffff


	//   ....[41]....
        /*0100*/ 	.word	0xffffffff


	//   ....[42]....
        /*0104*/ 	.word	0xffffffff


	//   ....[43]....
        /*0108*/ 	.word	0xffffffff


	//   ....[44]....
        /*010c*/ 	.word	0xffffffff


	//----- nvinfo : EIATTR_COOP_GROUP_INSTR_OFFSETS
	.align		4
.L_233:
        /*0110*/ 	.byte	0x04, 0x28
        /*0112*/ 	.short	(.L_235 - .L_234)


	//   ....[0]....
.L_234:
        /*0114*/ 	.word	0x00000a60


	//   ....[1]....
        /*0118*/ 	.word	0x00000a90


	//   ....[2]....
        /*011c*/ 	.word	0x00000aa0


	//   ....[3]....
        /*0120*/ 	.word	0x00000c00


	//   ....[4]....
        /*0124*/ 	.word	0x00000c40


	//   ....[5]....
        /*0128*/ 	.word	0x00000c80


	//   ....[6]....
        /*012c*/ 	.word	0x00000dc0


	//   ....[7]....
        /*0130*/ 	.word	0x00000df0


	//   ....[8]....
        /*0134*/ 	.word	0x00000e20


	//   ....[9]....
        /*0138*/ 	.word	0x00000f50


	//   ....[10]....
        /*013c*/ 	.word	0x00000f80


	//   ....[11]....
        /*0140*/ 	.word	0x00000fb0


	//   ....[12]....
        /*0144*/ 	.word	0x000010e0


	//   ....[13]....
        /*0148*/ 	.word	0x00001110


	//   ....[14]....
        /*014c*/ 	.word	0x00001140


	//   ....[15]....
        /*0150*/ 	.word	0x00001d00


	//   ....[16]....
        /*0154*/ 	.word	0x00001d10


	//   ....[17]....
        /*0158*/ 	.word	0x00001d20


	//   ....[18]....
        /*015c*/ 	.word	0x00001ef0


	//   ....[19]....
        /*0160*/ 	.word	0x00001f30


	//   ....[20]....
        /*0164*/ 	.word	0x00001f60


	//   ....[21]....
        /*0168*/ 	.word	0x00002090


	//   ....[22]....
        /*016c*/ 	.word	0x000020c0


	//   ....[23]....
        /*0170*/ 	.word	0x000020f0


	//   ....[24]....
        /*0174*/ 	.word	0x00002220


	//   ....[25]....
        /*0178*/ 	.word	0x00002250


	//   ....[26]....
        /*017c*/ 	.word	0x00002280


	//   ....[27]....
        /*0180*/ 	.word	0x000023b0


	//   ....[28]....
        /*0184*/ 	.word	0x000023e0


	//   ....[29]....
        /*0188*/ 	.word	0x00002410


	//   ....[30]....
        /*018c*/ 	.word	0x00004a60


	//   ....[31]....
        /*0190*/ 	.word	0x00004a80


	//   ....[32]....
        /*0194*/ 	.word	0x00004a90


	//   ....[33]....
        /*0198*/ 	.word	0x00004c30


	//   ....[34]....
        /*019c*/ 	.word	0x00004c60


	//   ....[35]....
        /*01a0*/ 	.word	0x00004c90


	//   ....[36]....
        /*01a4*/ 	.word	0x00004dc0


	//   ....[37]....
        /*01a8*/ 	.word	0x00004df0


	//   ....[38]....
        /*01ac*/ 	.word	0x00004e20


	//   ....[39]....
        /*01b0*/ 	.word	0x00004f50


	//   ....[40]....
        /*01b4*/ 	.word	0x00004f80


	//   ....[41]....
        /*01b8*/ 	.word	0x00004fb0


	//   ....[42]....
        /*01bc*/ 	.word	0x000050e0


	//   ....[43]....
        /*01c0*/ 	.word	0x00005110


	//   ....[44]....
        /*01c4*/ 	.word	0x00005140


	//----- nvinfo : EIATTR_VRC_CTA_INIT_COUNT
	.align		4
.L_235:
        /*01c8*/ 	.byte	0x02, 0x4a
	.zero		1
	.zero		1


	//----- nvinfo : EIATTR_EXIT_INSTR_OFFSETS
	.align		4
        /*01cc*/ 	.byte	0x04, 0x1c
        /*01ce*/ 	.short	(.L_237 - .L_236)


	//   ....[0]....
.L_236:
        /*01d0*/ 	.word	0x00000030


	//   ....[1]....
        /*01d4*/ 	.word	0x00005c50


	//   ....[2]....
        /*01d8*/ 	.word	0x00005cc0


	//----- nvinfo : EIATTR_MAX_THREADS
	.align		4
.L_237:
        /*01dc*/ 	.byte	0x04, 0x05
        /*01de*/ 	.short	(.L_239 - .L_238)
.L_238:
        /*01e0*/ 	.word	0x00000100
        /*01e4*/ 	.word	0x00000001
        /*01e8*/ 	.word	0x00000001


	//----- nvinfo : EIATTR_CRS_STACK_SIZE
	.align		4
.L_239:
        /*01ec*/ 	.byte	0x04, 0x1e
        /*01ee*/ 	.short	(.L_241 - .L_240)
.L_240:
        /*01f0*/ 	.word	0x00000000


	//----- nvinfo : EIATTR_CBANK_PARAM_SIZE
	.align		4
.L_241:
        /*01f4*/ 	.byte	0x03, 0x19
        /*01f6*/ 	.short	0x0015


	//----- nvinfo : EIATTR_PARAM_CBANK
	.align		4
        /*01f8*/ 	.byte	0x04, 0x0a
        /*01fa*/ 	.short	(.L_243 - .L_242)
	.align		4
.L_242:
        /*01fc*/ 	.word	index@(.nv.constant0._ZN6thrust24THRUST_300001_SM_1000_NS8cuda_cub4core6detail13_kernel_agentINS1_8__reduce11ReduceAgentIPN4cuda3std3__45tupleIJilEEESC_SB_lNS1_9__extrema9arg_max_fIilNS9_4lessIiEEEEEEJSC_SC_iSH_EEEvDpT0_)
        /*0200*/ 	.short	0x0380
        /*0202*/ 	.short	0x0015


	//----- nvinfo : EIATTR_SW_WAR
	.align		4
.L_243:
        /*0204*/ 	.byte	0x04, 0x36
        /*0206*/ 	.short	(.L_245 - .L_244)
.L_244:
        /*0208*/ 	.word	0x00000008
.L_245:


//--------------------- .nv.info._ZN6thrust24THRUST_300001_SM_1000_NS8cuda_cub4core6detail13_kernel_agentINS1_8__reduce10DrainAgentIlEEJN3cub18CUB_300001_SM_10009GridQueueIyEElEEEvDpT0_ --------------------------
	.section	.nv.info._ZN6thrust24THRUST_300001_SM_1000_NS8cuda_cub4core6detail13_kernel_agentINS1_8__reduce10DrainAgentIlEEJN3cub18CUB_300001_SM_10009GridQueueIyEElEEEvDpT0_,"",@"SHT_CUDA_INFO"
	.sectionflags	@""
	.align	4


	//----- nvinfo : EIATTR_CUDA_API_VERSION
	.align		4
        /*0000*/ 	.byte	0x04, 0x37
        /*0002*/ 	.short	(.L_247 - .L_246)
.L_246:
        /*0004*/ 	.word	0x00000082


	//----- nvinfo : EIATTR_KPARAM_INFO
	.align		4
.L_247:
        /*0008*/ 	.byte	0x04, 0x17
        /*000a*/ 	.short	(.L_249 - .L_248)
.L_248:
        /*000c*/ 	.word	0x00000000
        /*0010*/ 	.short	0x0001
        /*0012*/ 	.short	0x0008
        /*0014*/ 	.byte	0x00, 0xf0, 0x21, 0x00


	//----- nvinfo : EIATTR_KPARAM_INFO
	.align		4
.L_249:
        /*0018*/ 	.byte	0x04, 0x17
        /*001a*/ 	.short	(.L_251 - .L_250)
.L_250:
        /*001c*/ 	.word	0x00000000
        /*0020*/ 	.short	0x0000
        /*0022*/ 	.short	0x0000
        /*0024*/ 	.byte	0x00, 0xf0, 0x21, 0x00


	//----- nvinfo : EIATTR_SPARSE_MMA_MASK
	.align		4
.L_251:
        /*0028*/ 	.byte	0x03, 0x50
        /*002a*/ 	.short	0x0000


	//----- nvinfo : EIATTR_MAXREG_COUNT
	.align		4
        /*002c*/ 	.byte	0x03, 0x1b
        /*002e*/ 	.short	0x00ff


	//----- nvinfo : EIATTR_MERCURY_ISA_VERSION
	.align		4
        /*0030*/ 	.byte	0x03, 0x5f
        /*0032*/ 	.short	0x0101


	//----- nvinfo : EIATTR_VRC_CTA_INIT_COUNT
	.align		4
        /*0034*/ 	.byte	0x02, 0x4a
	.zero		1
	.zero		1


	//----- nvinfo : EIATTR_EXIT_INSTR_OFFSETS
	.align		4
        /*0038*/ 	.byte	0x04, 0x1c
        /*003a*/ 	.short	(.L_253 - .L_252)


	//   ....[0]....
.L_252:
        /*003c*/ 	.word	0x00000060


	//----- nvinfo : EIATTR_MAX_THREADS
	.align		4
.L_253:
        /*0040*/ 	.byte	0x04, 0x05
        /*0042*/ 	.short	(.L_255 - .L_254)
.L_254:
        /*0044*/ 	.word	0x00000001
        /*0048*/ 	.word	0x00000001
        /*004c*/ 	.word	0x00000001


	//----- nvinfo : EIATTR_CBANK_PARAM_SIZE
	.align		4
.L_255:
        /*0050*/ 	.byte	0x03, 0x19
        /*0052*/ 	.short	0x0010


	//----- nvinfo : EIATTR_PARAM_CBANK
	.align		4
        /*0054*/ 	.byte	0x04, 0x0a
        /*0056*/ 	.short	(.L_257 - .L_256)
	.align		4
.L_256:
        /*0058*/ 	.word	index@(.nv.constant0._ZN6thrust24THRUST_300001_SM_1000_NS8cuda_cub4core6detail13_kernel_agentINS1_8__reduce10DrainAgentIlEEJN3cub18CUB_300001_SM_10009GridQueueIyEElEEEvDpT0_)
        /*005c*/ 	.short	0x0380
        /*005e*/ 	.short	0x0010


	//----- nvinfo : EIATTR_SW_WAR
	.align		4
.L_257:
        /*0060*/ 	.byte	0x04, 0x36
        /*0062*/ 	.short	(.L_259 - .L_258)
.L_258:
        /*0064*/ 	.word	0x00000008
.L_259:


//--------------------- .nv.info._ZN6thrust24THRUST_300001_SM_1000_NS8cuda_cub4core6detail13_kernel_agentINS1_8__reduce11ReduceAgentINS0_12zip_iteratorIN4cuda3std3__45tupleIJNS0_10device_ptrIiEENS0_17counting_iteratorIlNS0_11use_defaultESF_SF_EEEEEEEPNSB_IJilEEESJ_lNS1_9__extrema9arg_max_fIilNSA_4lessIiEEEEEEJSI_SK_lN3cub18CUB_300001_SM_100013GridEvenShareIlEENSS_9GridQueueIyEESP_EEEvDpT0_ --------------------------
	.section	.nv.info._ZN6thrust24THRUST_300001_SM_1000_NS8cuda_cub4core6detail13_kernel_agentINS1_8__reduce11ReduceAgentINS0_12zip_iteratorIN4cuda3std3__45tupleIJNS0_10device_ptrIiEENS0_17counting_iteratorIlNS0_11use_defaultESF_SF_EEEEEEEPNSB_IJilEEESJ_lNS1_9__extrema9arg_max_fIilNSA_4lessIiEEEEEEJSI_SK_lN3cub18CUB_300001_SM_100013GridEvenShareIlEENSS_9GridQueueIyEESP_EEEvDpT0_,"",@"SHT_CUDA_INFO"
	.sectionflags	@""
	.align	4


	//----- nvinfo : EIATTR_CUDA_API_VERSION
	.align		4
        /*0000*/ 	.byte	0x04, 0x37
        /*0002*/ 	.short	(.L_261 - .L_260)
.L_260:
        /*0004*/ 	.word	0x00000082


	//----- nvinfo : EIATTR_KPARAM_INFO
	.align		4
.L_261:
        /*0008*/ 	.byte	0x04, 0x17
        /*000a*/ 	.short	(.L_263 - .L_262)
.L_262:
        /*000c*/ 	.word	0x00000000
        /*0010*/ 	.short	0x0005
        /*0012*/ 	.short	0x0070
        /*0014*/ 	.byte	0x00, 0xf0, 0x05, 0x00


	//----- nvinfo : EIATTR_KPARAM_INFO
	.align		4
.L_263:
        /*0018*/ 	.byte	0x04, 0x17
        /*001a*/ 	.short	(.L_265 - .L_264)
.L_264:
        /*001c*/ 	.word	0x00000000
        /*0020*/ 	.short	0x0004
        /*0022*/ 	.short	0x0068
        /*0024*/ 	.byte	0x00, 0xf0, 0x21, 0x00


	//----- nvinfo : EIATTR_KPARAM_INFO
	.align		4
.L_265:
        /*0028*/ 	.byte	0x04, 0x17
        /*002a*/ 	.short	(.L_267 - .L_266)
.L_266:
        /*002c*/ 	.word	0x00000000
        /*0030*/ 	.short	0x0003
        /*0032*/ 	.short	0x0020
        /*0034*/ 	.byte	0x00, 0xf0, 0x21, 0x01


	//----- nvinfo : EIATTR_KPARAM_INFO
	.align		4
.L_267:
        /*0038*/ 	.byte	0x04, 0x17
        /*003a*/ 	.short	(.L_269 - .L_268)
.L_268:
        /*003c*/ 	.word	0x00000000
        /*0040*/ 	.short	0x0002
        /*0042*/ 	.short	0x0018
        /*0044*/ 	.byte	0x00, 0xf0, 0x21, 0x00


	//----- nvinfo : EIATTR_KPARAM_INFO
	.align		4
.L_269:
        /*0048*/ 	.byte	0x04, 0x17
        /*004a*/ 	.short	(.L_271 - .L_270)
.L_270:
        /*004c*/ 	.word	0x00000000
        /*0050*/ 	.short	0x0001
        /*0052*/ 	.short	0x0010
        /*0054*/ 	.byte	0x00, 0xf5, 0x21, 0x00


	//----- nvinfo : EIATTR_KPARAM_INFO
	.align		4
.L_271:
        /*0058*/ 	.byte	0x04, 0x17
        /*005a*/ 	.short	(.L_273 - .L_272)
.L_272:
        /*005c*/ 	.word	0x00000000
        /*0060*/ 	.short	0x0000
        /*0062*/ 	.short	0x0000
        /*0064*/ 	.byte	0x00, 0xf0, 0x41, 0x00


	//----- nvinfo : EIATTR_SPARSE_MMA_MASK
	.align		4
.L_273:
        /*0068*/ 	.byte	0x03, 0x50
        /*006a*/ 	.short	0x0000


	//----- nvinfo : EIATTR_MAXREG_COUNT
	.align		4
        /*006c*/ 	.byte	0x03, 0x1b
        /*006e*/ 	.short	0x00ff


	//----- nvinfo : EIATTR_NUM_BARRIERS
	.align		4
        /*0070*/ 	.byte	0x02, 0x4c
        /*0072*/ 	.byte	0x01
	.zero		1


	//----- nvinfo : EIATTR_MERCURY_ISA_VERSION
	.align		4
        /*0074*/ 	.byte	0x03, 0x5f
        /*0076*/ 	.short	0x0101


	//----- nvinfo : EIATTR_COOP_GROUP_MASK_REGIDS
	.align		4
        /*0078*/ 	.byte	0x04, 0x29
        /*007a*/ 	.short	(.L_275 - .L_274)


	//   ....[0]....
.L_274:
        /*007c*/ 	.word	0xffffffff


	//   ....[1]....
        /*0080*/ 	.word	0xffffffff


	//   ....[2]....
        /*0084*/ 	.word	0xffffffff


	//   ....[3]....
        /*0088*/ 	.word	0xffffffff


	//   ....[4]....
        /*008c*/ 	.word	0xffffffff


	//   ....[5]....
        /*0090*/ 	.word	0xffffffff


	//   ....[6]....
        /*0094*/ 	.word	0xffffffff


	//   ....[7]....
        /*0098*/ 	.word	0xffffffff


	//   ....[8]....
        /*009c*/ 	.word	0xffffffff


	//   ....[9]....
        /*00a0*/ 	.word	0xffffffff


	//   ....[10]....
        /*00a4*/ 	.word	0xffffffff


	//   ....[11]....
        /*00a8*/ 	.word	0xffffffff


	//   ....[12]....
        /*00ac*/ 	.word	0xffffffff


	//   ....[13]....
        /*00b0*/ 	.word	0xffffffff


	//   ....[14]....
        /*00b4*/ 	.word	0xffffffff


	//   ....[15]....
        /*00b8*/ 	.word	0xffffffff


	//   ....[16]....
        /*00bc*/ 	.word	0xffffffff


	//   ....[17]....
        /*00c0*/ 	.word	0xffffffff


	//   ....[18]....
        /*00c4*/ 	.word	0xffffffff


	//   ....[19]....
        /*00c8*/ 	.word	0xffffffff


	//   ....[20]....
        /*00cc*/ 	.word	0xffffffff


	//   ....[21]....
        /*00d0*/ 	.word	0xffffffff


	//   ....[22]....
        /*00d4*/ 	.word	0xffffffff


	//   ....[23]....
        /*00d8*/ 	.word	0xffffffff


	//   ....[24]....
        /*00dc*/ 	.word	0xffffffff


	//   ....[25]....
        /*00e0*/ 	.word	0xffffffff


	//   ....[26]....
        /*00e4*/ 	.word	0xffffffff


	//   ....[27]....
        /*00e8*/ 	.word	0xffffffff


	//   ....[28]....
        /*00ec*/ 	.word	0xffffffff


	//   ....[29]....
        /*00f0*/ 	.word	0xffffffff


	//   ....[30]....
        /*00f4*/ 	.word	0xffffffff


	//   ....[31]....
        /*00f8*/ 	.word	0xffffffff


	//   ....[32]....
        /*00fc*/ 	.word	0xffffffff


	//   ....[33]....
        /*0100*/ 	.word	0xffffffff


	//   ....[34]....
        /*0104*/ 	.word	0xffffffff


	//   ....[35]....
        /*0108*/ 	.word	0xffffffff


	//   ....[36]....
        /*010c*/ 	.word	0xffffffff


	//   ....[37]....
        /*0110*/ 	.word	0xffffffff


	//   ....[38]....
        /*0114*/ 	.word	0xffffffff


	//   ....[39]....
        /*0118*/ 	.word	0xffffffff


	//   ....[40]....
        /*011c*/ 	.word	0xffffffff


	//   ....[41]....
        /*0120*/ 	.word	0xffffffff


	//   ....[42]....
        /*0124*/ 	.word	0xffffffff


	//   ....[43]....
        /*0128*/ 	.word	0xffffffff


	//   ....[44]....
        /*012c*/ 	.word	0xffffffff


	//----- nvinfo : EIATTR_COOP_GROUP_INSTR_OFFSETS
	.align		4
.L_275:
        /*0130*/ 	.byte	0x04, 0x28
        /*0132*/ 	.short	(.L_277 - .L_276)


	//   ....[0]....
.L_276:
        /*0134*/ 	.word	0x00000c20


	//   ....[1]....
        /*0138*/ 	.word	0x00000c50


	//   ....[2]....
        /*013c*/ 	.word	0x00000c60


	//   ....[3]....
        /*0140*/ 	.word	0x00000dc0


	//   ....[4]....
        /*0144*/ 	.word	0x00000e00


	//   ....[5]....
        /*0148*/ 	.word	0x00000e40


	//   ....[6]....
        /*014c*/ 	.word	0x00000f80


	//   ....[7]....
        /*0150*/ 	.word	0x00000fb0


	//   ....[8]....
        /*0154*/ 	.word	0x00000fe0


	//   ....[9]....
        /*0158*/ 	.word	0x00001110


	//   ....[10]....
        /*015c*/ 	.word	0x00001140


	//   ....[11]....
        /*0160*/ 	.word	0x00001170


	//   ....[12]....
        /*0164*/ 	.word	0x000012a0


	//   ....[13]....
        /*0168*/ 	.word	0x000012d0


	//   ....[14]....
        /*016c*/ 	.word	0x00001300


	//   ....[15]....
        /*0170*/ 	.word	0x00001eb0


	//   ....[16]....
        /*0174*/ 	.word	0x00001ec0


	//   ....[17]....
        /*0178*/ 	.word	0x00001f40


	//   ....[18]....
        /*017c*/ 	.word	0x000020c0


	//   ....[19]....
        /*0180*/ 	.word	0x000020f0


	//   ....[20]....
        /*0184*/ 	.word	0x00002120


	//   ....[21]....
        /*0188*/ 	.word	0x00002250


	//   ....[22]....
        /*018c*/ 	.word	0x00002280


	//   ....[23]....
        /*0190*/ 	.word	0x000022b0


	//   ....[24]....
        /*0194*/ 	.word	0x000023e0


	//   ....[25]....
        /*0198*/ 	.word	0x00002410


	//   ....[26]....
        /*019c*/ 	.word	0x00002440


	//   ....[27]....
        /*01a0*/ 	.word	0x00002570


	//   ....[28]....
        /*01a4*/ 	.word	0x000025a0


	//   ....[29]....
        /*01a8*/ 	.word	0x000025d0


	//   ....[30]....
        /*01ac*/ 	.word	0x000048a0


	//   ....[31]....
        /*01b0*/ 	.word	0x000048c0


	//   ....[32]....
        /*01b4*/ 	.word	0x000048d0


	//   ....[33]....
        /*01b8*/ 	.word	0x00004a70


	//   ....[34]....
        /*01bc*/ 	.word	0x00004aa0


	//   ....[35]....
        /*01c0*/ 	.word	0x00004ad0


	//   ....[36]....
        /*01c4*/ 	.word	0x00004c00


	//   ....[37]....
        /*01c8*/ 	.word	0x00004c30


	//   ....[38]....
        /*01cc*/ 	.word	0x00004c60


	//   ....[39]....
        /*01d0*/ 	.word	0x00004d90


	//   ....[40]....
        /*01d4*/ 	.word	0x00004dc0


	//   ....[41]....
        /*01d8*/ 	.word	0x00004df0


	//   ....[42]....
        /*01dc*/ 	.word	0x00004f20


	//   ....[43]....
        /*01e0*/ 	.word	0x00004f50


	//   ....[44]....
        /*01e4*/ 	.word	0x00004f80


	//----- nvinfo : EIATTR_VRC_CTA_INIT_COUNT
	.align		4
.L_277:
        /*01e8*/ 	.byte	0x02, 0x4a
	.zero		1
	.zero		1


	//----- nvinfo : EIATTR_EXIT_INSTR_OFFSETS
	.align		4
        /*01ec*/ 	.byte	0x04, 0x1c
        /*01ee*/ 	.short	(.L_279 - .L_278)


	//   ....[0]....
.L_278:
        /*01f0*/ 	.word	0x00005a90


	//   ....[1]....
        /*01f4*/ 	.word	0x00005b00


	//----- nvinfo : EIATTR_MAX_THREADS
	.align		4
.L_279:
        /*01f8*/ 	.byte	0x04, 0x05
        /*01fa*/ 	.short	(.L_281 - .L_280)
.L_280:
        /*01fc*/ 	.word	0x00000100
        /*0200*/ 	.word	0x00000001
        /*0204*/ 	.word	0x00000001


	//----- nvinfo : EIATTR_CRS_STACK_SIZE
	.align		4
.L_281:
        /*0208*/ 	.byte	0x04, 0x1e
        /*020a*/ 	.short	(.L_283 - .L_282)
.L_282:
        /*020c*/ 	.word	0x00000000


	//----- nvinfo : EIATTR_CBANK_PARAM_SIZE
	.align		4
.L_283:
        /*0210*/ 	.byte	0x03, 0x19
        /*0212*/ 	.short	0x0071


	//----- nvinfo : EIATTR_PARAM_CBANK
	.align		4
        /*0214*/ 	.byte	0x04, 0x0a
        /*0216*/ 	.short	(.L_285 - .L_284)
	.align		4
.L_284:
        /*0218*/ 	.word	index@(.nv.constant0._ZN6thrust24THRUST_300001_SM_1000_NS8cuda_cub4core6detail13_kernel_agentINS1_8__reduce11ReduceAgentINS0_12zip_iteratorIN4cuda3std3__45tupleIJNS0_10device_ptrIiEENS0_17counting_iteratorIlNS0_11use_defaultESF_SF_EEEEEEEPNSB_IJilEEESJ_lNS1_9__extrema9arg_max_fIilNSA_4lessIiEEEEEEJSI_SK_lN3cub18CUB_300001_SM_100013GridEvenShareIlEENSS_9GridQueueIyEESP_EEEvDpT0_)
        /*021c*/ 	.short	0x0380
        /*021e*/ 	.short	0x0071


	//----- nvinfo : EIATTR_SW_WAR
	.align		4
.L_285:
        /*0220*/ 	.byte	0x04, 0x36
        /*0222*/ 	.short	(.L_287 - .L_286)
.L_286:
        /*0224*/ 	.word	0x00000008
.L_287:


//--------------------- .nv.info._ZN6thrust24THRUST_300001_SM_1000_NS8cuda_cub4core6detail13_kernel_agentINS1_8__reduce11ReduceAgentINS0_12zip_iteratorIN4cuda3std3__45tupleIJNS0_10device_ptrIiEENS0_17counting_iteratorIlNS0_11use_defaultESF_SF_EEEEEEEPNSB_IJilEEESJ_lNS1_9__extrema9arg_max_fIilNSA_4lessIiEEEEEEJSI_SK_lSP_EEEvDpT0_ --------------------------
	.section	.nv.info._ZN6thrust24THRUST_300001_SM_1000_NS8cuda_cub4core6detail13_kernel_agentINS1_8__reduce11ReduceAgentINS0_12zip_iteratorIN4cuda3std3__45tupleIJNS0_10device_ptrIiEENS0_17counting_iteratorIlNS0_11use_defaultESF_SF_EEEEEEEPNSB_IJilEEESJ_lNS1_9__extrema9arg_max_fIilNSA_4lessIiEEEEEEJSI_SK_lSP_EEEvDpT0_,"",@"SHT_CUDA_INFO"
	.sectionflags	@""
	.align	4


	//----- nvinfo : EIATTR_CUDA_API_VERSION
	.align		4
        /*0000*/ 	.byte	0x04, 0x37
        /*0002*/ 	.short	(.L_289 - .L_288)
.L_288:
        /*0004*/ 	.word	0x00000082


	//----- nvinfo : EIATTR_KPARAM_INFO
	.align		4
.L_289:
        /*0008*/ 	.byte	0x04, 0x17
        /*000a*/ 	.short	(.L_291 - .L_290)
.L_290:
        /*000c*/ 	.word	0x00000000
        /*0010*/ 	.short	0x0003
        /*0012*/ 	.short	0x0020
        /*0014*/ 	.byte	0x00, 0xf0, 0x05, 0x00


	//----- nvinfo : EIATTR_KPARAM_INFO
	.align		4
.L_291:
        /*0018*/ 	.byte	0x04, 0x17
        /*001a*/ 	.short	(.L_293 - .L_292)
.L_292:
        /*001c*/ 	.word	0x00000000
        /*0020*/ 	.short	0x0002
        /*0022*/ 	.short	0x0018
        /*0024*/ 	.byte	0x00, 0xf0, 0x21, 0x00


	//----- nvinfo : EIATTR_KPARAM_INFO
	.align		4
.L_293:
        /*0028*/ 	.byte	0x04, 0x17
        /*002a*/ 	.short	(.L_295 - .L_294)
.L_294:
        /*002c*/ 	.word	0x00000000
        /*0030*/ 	.short	0x0001
        /*0032*/ 	.short	0x0010
        /*0034*/ 	.byte	0x00, 0xf5, 0x21, 0x00


	//----- nvinfo : EIATTR_KPARAM_INFO
	.align		4
.L_295:
        /*0038*/ 	.byte	0x04, 0x17
        /*003a*/ 	.short	(.L_297 - .L_296)
.L_296:
        /*003c*/ 	.word	0x00000000
        /*0040*/ 	.short	0x0000
        /*0042*/ 	.short	0x0000
        /*0044*/ 	.byte	0x00, 0xf0, 0x41, 0x00


	//----- nvinfo : EIATTR_SPARSE_MMA_MASK
	.align		4
.L_297:
        /*0048*/ 	.byte	0x03, 0x50
        /*004a*/ 	.short	0x0000


	//----- nvinfo : EIATTR_MAXREG_COUNT
	.align		4
        /*004c*/ 	.byte	0x03, 0x1b
        /*004e*/ 	.short	0x00ff


	//----- nvinfo : EIATTR_NUM_BARRIERS
	.align		4
        /*0050*/ 	.byte	0x02, 0x4c
        /*0052*/ 	.byte	0x01
	.zero		1


	//----- nvinfo : EIATTR_MERCURY_ISA_VERSION
	.align		4
        /*0054*/ 	.byte	0x03, 0x5f
        /*0056*/ 	.short	0x0101


	//----- nvinfo : EIATTR_COOP_GROUP_MASK_REGIDS
	.align		4
        /*0058*/ 	.byte	0x04, 0x29
        /*005a*/ 	.short	(.L_299 - .L_298)


	//   ....[0]....
.L_298:
        /*005c*/ 	.word	0xffffffff


	//   ....[1]....
        /*0060*/ 	.word	0xffffffff


	//   ....[2]....
        /*0064*/ 	.word	0xffffffff


	//   ....[3]....
        /*0068*/ 	.word	0xffffffff


	//   ....[4]....
        /*006c*/ 	.word	0xffffffff


	//   ....[5]....
        /*0070*/ 	.word	0xffffffff


	//   ....[6]....
        /*0074*/ 	.word	0xffffffff


	//   ....[7]....
        /*0078*/ 	.word	0xffffffff


	//   ....[8]....
        /*007c*/ 	.word	0xffffffff


	//   ....[9]....
        /*0080*/ 	.word	0xffffffff


	//   ....[10]....
        /*0084*/ 	.word	0xffffffff


	//   ....[11]....
        /*0088*/ 	.word	0xffffffff


	//   ....[12]....
        /*008c*/ 	.word	0xffffffff


	//   ....[13]....
        /*0090*/ 	.word	0xffffffff


	//   ....[14]....
        /*0094*/ 	.word	0xffffffff


	//   ....[15]....
        /*0098*/ 	.word	0xffffffff


	//   ....[16]....
        /*009c*/ 	.word	0xffffffff


	//   ....[17]....
        /*00a0*/ 	.word	0xffffffff


	//   ....[18]....
        /*00a4*/ 	.word	0xffffffff


	//   ....[19]....
        /*00a8*/ 	.word	0xffffffff


	//   ....[20]....
        /*00ac*/ 	.word	0xffffffff


	//   ....[21]....
        /*00b0*/ 	.word	0xffffffff


	//   ....[22]....
        /*00b4*/ 	.word	0xffffffff


	//   ....[23]....
        /*00b8*/ 	.word	0xffffffff


	//   ....[24]....
        /*00bc*/ 	.word	0xffffffff


	//   ....[25]....
        /*00c0*/ 	.word	0xffffffff


	//   ....[26]....
        /*00c4*/ 	.word	0xffffffff


	//   ....[27]....
        /*00c8*/ 	.word	0xffffffff


	//   ....[28]....
        /*00cc*/ 	.word	0xffffffff


	//   ....[29]....
        /*00d0*/ 	.word	0xffffffff


	//   ....[30]....
        /*00d4*/ 	.word	0xffffffff


	//   ....[31]....
        /*00d8*/ 	.word	0xffffffff


	//   ....[32]....
        /*00dc*/ 	.word	0xffffffff


	//   ....[33]....
        /*00e0*/ 	.word	0xffffffff


	//   ....[34]....
        /*00e4*/ 	.word	0xffffffff


	//   ....[35]....
        /*00e8*/ 	.word	0xffffffff


	//   ....[36]....
        /*00ec*/ 	.word	0xffffffff


	//   ....[37]....
        /*00f0*/ 	.word	0xffffffff


	//   ....[38]....
        /*00f4*/ 	.word	0xffffffff


	//   ....[39]....
        /*00f8*/ 	.word	0xffffffff


	//   ....[40]....
        /*00fc*/ 	.word	0xffffffff


	//   ....[41]....
        /*0100*/ 	.word	0xffffffff


	//   ....[42]....
        /*0104*/ 	.word	0xffffffff


	//   ....[43]....
        /*0108*/ 	.word	0xffffffff


	//   ....[44]....
        /*010c*/ 	.word	0xffffffff


	//----- nvinfo : EIATTR_COOP_GROUP_INSTR_OFFSETS
	.align		4
.L_299:
        /*0110*/ 	.byte	0x04, 0x28
        /*0112*/ 	.short	(.L_301 - .L_300)


	//   ....[0]....
.L_300:
        /*0114*/ 	.word	0x00000b20


	//   ....[1]....
        /*0118*/ 	.word	0x00000b50


	//   ....[2]....
        /*011c*/ 	.word	0x00000b60


	//   ....[3]....
        /*0120*/ 	.word	0x00000cd0


	//   ....[4]....
        /*0124*/ 	.word	0x00000d10


	//   ....[5]....
        /*0128*/ 	.word	0x00000d40


	//   ....[6]....
        /*012c*/ 	.word	0x00000e80


	//   ....[7]....
        /*0130*/ 	.word	0x00000eb0


	//   ....[8]....
        /*0134*/ 	.word	0x00000ee0


	//   ....[9]....
        /*0138*/ 	.word	0x00001010


	//   ....[10]....
        /*013c*/ 	.word	0x00001040


	//   ....[11]....
        /*0140*/ 	.word	0x00001070


	//   ....[12]....
        /*0144*/ 	.word	0x000011a0


	//   ....[13]....
        /*0148*/ 	.word	0x000011d0


	//   ....[14]....
        /*014c*/ 	.word	0x00001200


	//   ....[15]....
        /*0150*/ 	.word	0x00001dc0


	//   ....[16]....
        /*0154*/ 	.word	0x00001dd0


	//   ....[17]....
        /*0158*/ 	.word	0x00001e50


	//   ....[18]....
        /*015c*/ 	.word	0x00001fc0


	//   ....[19]....
        /*0160*/ 	.word	0x00001ff0


	//   ....[20]....
        /*0164*/ 	.word	0x00002020


	//   ....[21]....
        /*0168*/ 	.word	0x00002150


	//   ....[22]....
        /*016c*/ 	.word	0x00002180


	//   ....[23]....
        /*0170*/ 	.word	0x000021b0


	//   ....[24]....
        /*0174*/ 	.word	0x000022e0


	//   ....[25]....
        /*0178*/ 	.word	0x00002310


	//   ....[26]....
        /*017c*/ 	.word	0x00002340


	//   ....[27]....
        /*0180*/ 	.word	0x00002470


	//   ....[28]....
        /*0184*/ 	.word	0x000024a0


	//   ....[29]....
        /*0188*/ 	.word	0x000024d0


	//   ....[30]....
        /*018c*/ 	.word	0x00004400


	//   ....[31]....
        /*0190*/ 	.word	0x00004420


	//   ....[32]....
        /*0194*/ 	.word	0x00004430


	//   ....[33]....
        /*0198*/ 	.word	0x000045d0


	//   ....[34]....
        /*019c*/ 	.word	0x00004600


	//   ....[35]....
        /*01a0*/ 	.word	0x00004630


	//   ....[36]....
        /*01a4*/ 	.word	0x00004760


	//   ....[37]....
        /*01a8*/ 	.word	0x00004790


	//   ....[38]....
        /*01ac*/ 	.word	0x000047c0


	//   ....[39]....
        /*01b0*/ 	.word	0x000048f0


	//   ....[40]....
        /*01b4*/ 	.word	0x00004920


	//   ....[41]....
        /*01b8*/ 	.word	0x00004950


	//   ....[42]....
        /*01bc*/ 	.word	0x00004a80


	//   ....[43]....
        /*01c0*/ 	.word	0x00004ab0


	//   ....[44]....
        /*01c4*/ 	.word	0x00004ae0


	//----- nvinfo : EIATTR_VRC_CTA_INIT_COUNT
	.align		4
.L_301:
        /*01c8*/ 	.byte	0x02, 0x4a
	.zero		1
	.zero		1


	//----- nvinfo : EIATTR_EXIT_INSTR_OFFSETS
	.align		4
        /*01cc*/ 	.byte	0x04, 0x1c
        /*01ce*/ 	.short	(.L_303 - .L_302)


	//   ....[0]....
.L_302:
        /*01d0*/ 	.word	0x00000040


	//   ....[1]....
        /*01d4*/ 	.word	0x000055f0


	//   ....[2]....
        /*01d8*/ 	.word	0x00005660


	//----- nvinfo : EIATTR_MAX_THREADS
	.align		4
.L_303:
        /*01dc*/ 	.byte	0x04, 0x05
        /*01de*/ 	.short	(.L_305 - .L_304)
.L_304:
        /*01e0*/ 	.word	0x00000100
        /*01e4*/ 	.word	0x00000001
        /*01e8*/ 	.word	0x00000001


	//----- nvinfo : EIATTR_CRS_STACK_SIZE
	.align		4
.L_305:
        /*01ec*/ 	.byte	0x04, 0x1e
        /*01ee*/ 	.short	(.L_307 - .L_306)
.L_306:
        /*01f0*/ 	.word	0x00000000


	//----- nvinfo : EIATTR_CBANK_PARAM_SIZE
	.align		4
.L_307:
        /*01f4*/ 	.byte	0x03, 0x19
        /*01f6*/ 	.short	0x0021


	//----- nvinfo : EIATTR_PARAM_CBANK
	.align		4
        /*01f8*/ 	.byte	0x04, 0x0a
        /*01fa*/ 	.short	(.L_309 - .L_308)
	.align		4
.L_308:
        /*01fc*/ 	.word	index@(.nv.constant0._ZN6thrust24THRUST_300001_SM_1000_NS8cuda_cub4core6detail13_kernel_agentINS1_8__reduce11ReduceAgentINS0_12zip_iteratorIN4cuda3std3__45tupleIJNS0_10device_ptrIiEENS0_17counting_iteratorIlNS0_11use_defaultESF_SF_EEEEEEEPNSB_IJilEEESJ_lNS1_9__extrema9arg_max_fIilNSA_4lessIiEEEEEEJSI_SK_lSP_EEEvDpT0_)
        /*0200*/ 	.short	0x0380
        /*0202*/ 	.short	0x0021


	//----- nvinfo : EIATTR_SW_WAR
	.align		4
.L_309:
        /*0204*/ 	.byte	0x04, 0x36
        /*0206*/ 	.short	(.L_311 - .L_310)
.L_310:
        /*0208*/ 	.word	0x00000008
.L_311:


//--------------------- .nv.info._ZN6thrust24THRUST_300001_SM_1000_NS8cuda_cub4core6detail13_kernel_agentINS1_8__reduce11ReduceAgentIPN4cuda3std3__45tupleIJilEEESC_SB_iNS1_9__extrema9arg_max_fIilNS9_4lessIiEEEEEEJSC_SC_iSH_EEEvDpT0_ --------------------------
	.section	.nv.info._ZN6thrust24THRUST_300001_SM_1000_NS8cuda_cub4core6detail13_kernel_agentINS1_8__reduce11ReduceAgentIPN4cuda3std3__45tupleIJilEEESC_SB_iNS1_9__extrema9arg_max_fIilNS9_4lessIiEEEEEEJSC_SC_iSH_EEEvDpT0_,"",@"SHT_CUDA_INFO"
	.sectionflags	@""
	.align	4


	//----- nvinfo : EIATTR_CUDA_API_VERSION
	.align		4
        /*0000*/ 	.byte	0x04, 0x37
        /*0002*/ 	.short	(.L_313 - .L_312)
.L_312:
        /*0004*/ 	.word	0x00000082


	//----- nvinfo : EIATTR_KPARAM_INFO
	.align		4
.L_313:
        /*0008*/ 	.byte	0x04, 0x17
        /*000a*/ 	.short	(.L_315 - .L_314)
.L_314:
        /*000c*/ 	.word	0x00000000
        /*0010*/ 	.short	0x0003
        /*0012*/ 	.short	0x0014
        /*0014*/ 	.byte	0x00, 0xf0, 0x05, 0x00


	//----- nvinfo : EIATTR_KPARAM_INFO
	.align		4
.L_315:
        /*0018*/ 	.byte	0x04, 0x17
        /*001a*/ 	.short	(.L_317 - .L_316)
.L_316:
        /*001c*/ 	.word	0x00000000
        /*0020*/ 	.short	0x0002
        /*0022*/ 	.short	0x0010
        /*0024*/ 	.byte	0x00, 0xf0, 0x11, 0x00


	//----- nvinfo : EIATTR_KPARAM_INFO
	.align		4
.L_317:
        /*0028*/ 	.byte	0x04, 0x17
        /*002a*/ 	.short	(.L_319 - .L_318)
.L_318:
        /*002c*/ 	.word	0x00000000
        /*0030*/ 	.short	0x0001
        /*0032*/ 	.short	0x0008
        /*0034*/ 	.byte	0x00, 0xf5, 0x21, 0x00


	//----- nvinfo : EIATTR_KPARAM_INFO
	.align		4
.L_319:
        /*0038*/ 	.byte	0x04, 0x17
        /*003a*/ 	.short	(.L_321 - .L_320)
.L_320:
        /*003c*/ 	.word	0x00000000
        /*0040*/ 	.short	0x0000
        /*0042*/ 	.short	0x0000
        /*0044*/ 	.byte	0x00, 0xf5, 0x21, 0x00


	//----- nvinfo : EIATTR_SPARSE_MMA_MASK
	.align		4
.L_321:
        /*0048*/ 	.byte	0x03, 0x50
        /*004a*/ 	.short	0x0000


	//----- nvinfo : EIATTR_MAXREG_COUNT
	.align		4
        /*004c*/ 	.byte	0x03, 0x1b
        /*004e*/ 	.short	0x00ff


	//----- nvinfo : EIATTR_NUM_BARRIERS
	.align		4
        /*0050*/ 	.byte	0x02, 0x4c
        /*0052*/ 	.byte	0x01
	.zero		1


	//----- nvinfo : EIATTR_MERCURY_ISA_VERSION
	.align		4
        /*0054*/ 	.byte	0x03, 0x5f
        /*0056*/ 	.short	0x0101


	//----- nvinfo : EIATTR_COOP_GROUP_MASK_REGIDS
	.align		4
        /*0058*/ 	.byte	0x04, 0x29
        /*005a*/ 	.short	(.L_323 - .L_322)


	//   ....[0]....
.L_322:
        /*005c*/ 	.word	0xffffffff


	//   ....[1]....
        /*0060*/ 	.word	0xffffffff


	//   ....[2]....
        /*0064*/ 	.word	0xffffffff


	//   ....[3]....
        /*0068*/ 	.word	0xffffffff


	//   ....[4]....
        /*006c*/ 	.word	0xffffffff


	//   ....[5]....
        /*0070*/ 	.word	0xffffffff


	//   ....[6]....
        /*0074*/ 	.word	0xffffffff


	//   ....[7]....
        /*0078*/ 	.word	0xffffffff


	//   ....[8]....
        /*007c*/ 	.word	0xffffffff


	//   ....[9]....
        /*0080*/ 	.word	0xffffffff


	//   ....[10]....
        /*0084*/ 	.word	0xffffffff


	//   ....[11]....
        /*0088*/ 	.word	0xffffffff


	//   ....[12]....
        /*008c*/ 	.word	0xffffffff


	//   ....[13]....
        /*0090*/ 	.word	0xffffffff


	//   ....[14]....
        /*0094*/ 	.word	0xffffffff


	//   ....[15]....
        /*0098*/ 	.word	0xffffffff


	//   ....[16]....
        /*009c*/ 	.word	0xffffffff


	//   ....[17]....
        /*00a0*/ 	.word	0xffffffff


	//   ....[18]....
        /*00a4*/ 	.word	0xffffffff


	//   ....[19]....
        /*00a8*/ 	.word	0xffffffff


	//   ....[20]....
        /*00ac*/ 	.word	0xffffffff


	//   ....[21]....
        /*00b0*/ 	.word	0xffffffff


	//   ....[22]....
        /*00b4*/ 	.word	0xffffffff


	//   ....[23]....
        /*00b8*/ 	.word	0xffffffff


	//   ....[24]....
        /*00bc*/ 	.word	0xffffffff


	//   ....[25]....
        /*00c0*/ 	.word	0xffffffff


	//   ....[26]....
        /*00c4*/ 	.word	0xffffffff


	//   ....[27]....
        /*00c8*/ 	.word	0xffffffff


	//   ....[28]....
        /*00cc*/ 	.word	0xffffffff


	//   ....[29]....
        /*00d0*/ 	.word	0xffffffff


	//   ....[30]....
        /*00d4*/ 	.word	0xffffffff


	//   ....[31]....
        /*00d8*/ 	.word	0xffffffff


	//   ....[32]....
        /*00dc*/ 	.word	0xffffffff


	//   ....[33]....
        /*00e0*/ 	.word	0xffffffff


	//   ....[34]....
        /*00e4*/ 	.word	0xffffffff


	//   ....[35]....
        /*00e8*/ 	.word	0xffffffff


	//   ....[36]....
        /*00ec*/ 	.word	0xffffffff


	//   ....[37]....
        /*00f0*/ 	.word	0xffffffff


	//   ....[38]....
        /*00f4*/ 	.word	0xffffffff


	//   ....[39]....
        /*00f8*/ 	.word	0xffffffff


	//   ....[40]....
        /*00fc*/ 	.word	0xffffffff


	//   ....[41]....
        /*0100*/ 	.word	0xffffffff


	//   ....[42]....
        /*0104*/ 	.word	0xffffffff


	//   ....[43]....
        /*0108*/ 	.word	0xffffffff


	//   ....[44]....
        /*010c*/ 	.word	0xffffffff


	//----- nvinfo : EIATTR_COOP_GROUP_INSTR_OFFSETS
	.align		4
.L_323:
        /*0110*/ 	.byte	0x04, 0x28
        /*0112*/ 	.short	(.L_325 - .L_324)


	//   ....[0]....
.L_324:
        /*0114*/ 	.word	0x00000a60


	//   ....[1]....
        /*0118*/ 	.word	0x00000a90


	//   ....[2]....
        /*011c*/ 	.word	0x00000aa0


	//   ....[3]....
        /*0120*/ 	.word	0x00000c00


	//   ....[4]....
        /*0124*/ 	.word	0x00000c40


	//   ....[5]....
        /*0128*/ 	.word	0x00000c80


	//   ....[6]....
        /*012c*/ 	.word	0x00000dc0


	//   ....[7]....
        /*0130*/ 	.word	0x00000df0


	//   ....[8]....
        /*0134*/ 	.word	0x00000e20


	//   ....[9]....
        /*0138*/ 	.word	0x00000f50


	//   ....[10]....
        /*013c*/ 	.word	0x00000f80


	//   ....[11]....
        /*0140*/ 	.word	0x00000fb0


	//   ....[12]....
        /*0144*/ 	.word	0x000010e0


	//   ....[13]....
        /*0148*/ 	.word	0x00001110


	//   ....[14]....
        /*014c*/ 	.word	0x00001140


	//   ....[15]....
        /*0150*/ 	.word	0x00001d00


	//   ....[16]....
        /*0154*/ 	.word	0x00001d10


	//   ....[17]....
        /*0158*/ 	.word	0x00001d20


	//   ....[18]....
        /*015c*/ 	.word	0x00001ef0


	//   ....[19]....
        /*0160*/ 	.word	0x00001f30


	//   ....[20]....
        /*0164*/ 	.word	0x00001f60


	//   ....[21]....
        /*0168*/ 	.word	0x00002090


	//   ....[22]....
        /*016c*/ 	.word	0x000020c0


	//   ....[23]....
        /*0170*/ 	.word	0x000020f0


	//   ....[24]....
        /*0174*/ 	.word	0x00002220


	//   ....[25]....
        /*0178*/ 	.word	0x00002250


	//   ....[26]....
        /*017c*/ 	.word	0x00002280


	//   ....[27]....
        /*0180*/ 	.word	0x000023b0


	//   ....[28]....
        /*0184*/ 	.word	0x000023e0


	//   ....[29]....
        /*0188*/ 	.word	0x00002410


	//   ....[30]....
        /*018c*/ 	.word	0x000042a0


	//   ....[31]....
        /*0190*/ 	.word	0x000042c0


	//   ....[32]....
        /*0194*/ 	.word	0x000042d0


	//   ....[33]....
        /*0198*/ 	.word	0x00004470


	//   ....[34]....
        /*019c*/ 	.word	0x000044a0


	//   ....[35]....
        /*01a0*/ 	.word	0x000044d0


	//   ....[36]....
        /*01a4*/ 	.word	0x00004600


	//   ....[37]....
        /*01a8*/ 	.word	0x00004630


	//   ....[38]....
        /*01ac*/ 	.word	0x00004660


	//   ....[39]....
        /*01b0*/ 	.word	0x00004790


	//   ....[40]....
        /*01b4*/ 	.word	0x000047c0


	//   ....[41]....
        /*01b8*/ 	.word	0x000047f0


	//   ....[42]....
        /*01bc*/ 	.word	0x00004920


	//   ....[43]....
        /*01c0*/ 	.word	0x00004950


	//   ....[44]....
        /*01c4*/ 	.word	0x00004980


	//----- nvinfo : EIATTR_VRC_CTA_INIT_COUNT
	.align		4
.L_325:
        /*01c8*/ 	.byte	0x02, 0x4a
	.zero		1
	.zero		1


	//----- nvinfo : EIATTR_EXIT_INSTR_OFFSETS
	.align		4
        /*01cc*/ 	.byte	0x04, 0x1c
        /*01ce*/ 	.short	(.L_327 - .L_326)


	//   ....[0]....
.L_326:
        /*01d0*/ 	.word	0x00000030


	//   ....[1]....
        /*01d4*/ 	.word	0x00005490


	//   ....[2]....
        /*01d8*/ 	.word	0x00005500


	//----- nvinfo : EIATTR_MAX_THREADS
	.align		4
.L_327:
        /*01dc*/ 	.byte	0x04, 0x05
        /*01de*/ 	.short	(.L_329 - .L_328)
.L_328:
        /*01e0*/ 	.word	0x00000100
        /*01e4*/ 	.word	0x00000001
        /*01e8*/ 	.word	0x00000001


	//----- nvinfo : EIATTR_CRS_STACK_SIZE
	.align		4
.L_329:
        /*01ec*/ 	.byte	0x04, 0x1e
        /*01ee*/ 	.short	(.L_331 - .L_330)
.L_330:
        /*01f0*/ 	.word	0x00000000


	//----- nvinfo : EIATTR_CBANK_PARAM_SIZE
	.align		4
.L_331:
        /*01f4*/ 	.byte	0x03, 0x19
        /*01f6*/ 	.short	0x0015


	//----- nvinfo : EIATTR_PARAM_CBANK
	.align		4
        /*01f8*/ 	.byte	0x04, 0x0a
        /*01fa*/ 	.short	(.L_333 - .L_332)
	.align		4
.L_332:
        /*01fc*/ 	.word	index@(.nv.constant0._ZN6thrust24THRUST_300001_SM_1000_NS8cuda_cub4core6detail13_kernel_agentINS1_8__reduce11ReduceAgentIPN4cuda3std3__45tupleIJilEEESC_SB_iNS1_9__extrema9arg_max_fIilNS9_4lessIiEEEEEEJSC_SC_iSH_EEEvDpT0_)
        /*0200*/ 	.short	0x0380
        /*0202*/ 	.short	0x0015


	//----- nvinfo : EIATTR_SW_WAR
	.align		4
.L_333:
        /*0204*/ 	.byte	0x04, 0x36
        /*0206*/ 	.short	(.L_335 - .L_334)
.L_334:
        /*0208*/ 	.word	0x00000008
.L_335:


//--------------------- .nv.info._ZN6thrust24THRUST_300001_SM_1000_NS8cuda_cub4core6detail13_kernel_agentINS1_8__reduce10DrainAgentIiEEJN3cub18CUB_300001_SM_10009GridQueueIjEEiEEEvDpT0_ --------------------------
	.section	.nv.info._ZN6thrust24THRUST_300001_SM_1000_NS8cuda_cub4core6detail13_kernel_agentINS1_8__reduce10DrainAgentIiEEJN3cub18CUB_300001_SM_10009GridQueueIjEEiEEEvDpT0_,"",@"SHT_CUDA_INFO"
	.sectionflags	@""
	.align	4


	//----- nvinfo : EIATTR_CUDA_API_VERSION
	.align		4
        /*0000*/ 	.byte	0x04, 0x37
        /*0002*/ 	.short	(.L_337 - .L_336)
.L_336:
        /*0004*/ 	.word	0x00000082


	//----- nvinfo : EIATTR_KPARAM_INFO
	.align		4
.L_337:
        /*0008*/ 	.byte	0x04, 0x17
        /*000a*/ 	.short	(.L_339 - .L_338)
.L_338:
        /*000c*/ 	.word	0x00000000
        /*0010*/ 	.short	0x0001
        /*0012*/ 	.short	0x0008
        /*0014*/ 	.byte	0x00, 0xf0, 0x11, 0x00


	//----- nvinfo : EIATTR_KPARAM_INFO
	.align		4
.L_339:
        /*0018*/ 	.byte	0x04, 0x17
        /*001a*/ 	.short	(.L_341 - .L_340)
.L_340:
        /*001c*/ 	.word	0x00000000
        /*0020*/ 	.short	0x0000
        /*0022*/ 	.short	0x0000
        /*0024*/ 	.byte	0x00, 0xf0, 0x21, 0x00


	//----- nvinfo : EIATTR_SPARSE_MMA_MASK
	.align		4
.L_341:
        /*0028*/ 	.byte	0x03, 0x50
        /*002a*/ 	.short	0x0000


	//----- nvinfo : EIATTR_MAXREG_COUNT
	.align		4
        /*002c*/ 	.byte	0x03, 0x1b
        /*002e*/ 	.short	0x00ff


	//----- nvinfo : EIATTR_MERCURY_ISA_VERSION
	.align		4
        /*0030*/ 	.byte	0x03, 0x5f
        /*0032*/ 	.short	0x0101


	//----- nvinfo : EIATTR_VRC_CTA_INIT_COUNT
	.align		4
        /*0034*/ 	.byte	0x02, 0x4a
	.zero		1
	.zero		1


	//----- nvinfo : EIATTR_EXIT_INSTR_OFFSETS
	.align		4
        /*0038*/ 	.byte	0x04, 0x1c
        /*003a*/ 	.short	(.L_343 - .L_342)


	//   ....[0]....
.L_342:
        /*003c*/ 	.word	0x00000060


	//----- nvinfo : EIATTR_MAX_THREADS
	.align		4
.L_343:
        /*0040*/ 	.byte	0x04, 0x05
        /*0042*/ 	.short	(.L_345 - .L_344)
.L_344:
        /*0044*/ 	.word	0x00000001
        /*0048*/ 	.word	0x00000001
        /*004c*/ 	.word	0x00000001


	//----- nvinfo : EIATTR_CBANK_PARAM_SIZE
	.align		4
.L_345:
        /*0050*/ 	.byte	0x03, 0x19
        /*0052*/ 	.short	0x000c


	//----- nvinfo : EIATTR_PARAM_CBANK
	.align		4
        /*0054*/ 	.byte	0x04, 0x0a
        /*0056*/ 	.short	(.L_347 - .L_346)
	.align		4
.L_346:
        /*0058*/ 	.word	index@(.nv.constant0._ZN6thrust24THRUST_300001_SM_1000_NS8cuda_cub4core6detail13_kernel_agentINS1_8__reduce10DrainAgentIiEEJN3cub18CUB_300001_SM_10009GridQueueIjEEiEEEvDpT0_)
        /*005c*/ 	.short	0x0380
        /*005e*/ 	.short	0x000c


	//----- nvinfo : EIATTR_SW_WAR
	.align		4
.L_347:
        /*0060*/ 	.byte	0x04, 0x36
        /*0062*/ 	.short	(.L_349 - .L_348)
.L_348:
        /*0064*/ 	.word	0x00000008
.L_349:


//--------------------- .nv.info._ZN6thrust24THRUST_300001_SM_1000_NS8cuda_cub4core6detail13_kernel_agentINS1_8__reduce11ReduceAgentINS0_12zip_iteratorIN4cuda3std3__45tupleIJNS0_10device_ptrIiEENS0_17counting_iteratorIlNS0_11use_defaultESF_SF_EEEEEEEPNSB_IJilEEESJ_iNS1_9__extrema9arg_max_fIilNSA_4lessIiEEEEEEJSI_SK_iN3cub18CUB_300001_SM_100013GridEvenShareIiEENSS_9GridQueueIjEESP_EEEvDpT0_ --------------------------
	.section	.nv.info._ZN6thrust24THRUST_300001_SM_1000_NS8cuda_cub4core6detail13_kernel_agentINS1_8__reduce11ReduceAgentINS0_12zip_iteratorIN4cuda3std3__45tupleIJNS0_10device_ptrIiEENS0_17counting_iteratorIlNS0_11use_defaultESF_SF_EEEEEEEPNSB_IJilEEESJ_iNS1_9__extrema9arg_max_fIilNSA_4lessIiEEEEEEJSI_SK_iN3cub18CUB_300001_SM_100013GridEvenShareIiEENSS_9GridQueueIjEESP_EEEvDpT0_,"",@"SHT_CUDA_INFO"
	.sectionflags	@""
	.align	4


	//----- nvinfo : EIATTR_CUDA_API_VERSION
	.align		4
        /*0000*/ 	.byte	0x04, 0x37
        /*0002*/ 	.short	(.L_351 - .L_350)
.L_350:
        /*0004*/ 	.word	0x00000082


	//----- nvinfo : EIATTR_KPARAM_INFO
	.align		4
.L_351:
        /*0008*/ 	.byte	0x04, 0x17
        /*000a*/ 	.short	(.L_353 - .L_352)
.L_352:
        /*000c*/ 	.word	0x00000000
        /*0010*/ 	.short	0x0005
        /*0012*/ 	.short	0x0050
        /*0014*/ 	.byte	0x00, 0xf0, 0x05, 0x00


	//----- nvinfo : EIATTR_KPARAM_INFO
	.align		4
.L_353:
        /*0018*/ 	.byte	0x04, 0x17
        /*001a*/ 	.short	(.L_355 - .L_354)
.L_354:
        /*001c*/ 	.word	0x00000000
        /*0020*/ 	.short	0x0004
        /*0022*/ 	.short	0x0048
        /*0024*/ 	.byte	0x00, 0xf0, 0x21, 0x00


	//----- nvinfo : EIATTR_KPARAM_INFO
	.align		4
.L_355:
        /*0028*/ 	.byte	0x04, 0x17
        /*002a*/ 	.short	(.L_357 - .L_356)
.L_356:
        /*002c*/ 	.word	0x00000000
        /*0030*/ 	.short	0x0003
        /*0032*/ 	.short	0x001c
        /*0034*/ 	.byte	0x00, 0xf0, 0xa1, 0x00


	//----- nvinfo : EIATTR_KPARAM_INFO
	.align		4
.L_357:
        /*0038*/ 	.byte	0x04, 0x17
        /*003a*/ 	.short	(.L_359 - .L_358)
.L_358:
        /*003c*/ 	.word	0x00000000
        /*0040*/ 	.short	0x0002
        /*0042*/ 	.short	0x0018
        /*0044*/ 	.byte	0x00, 0xf0, 0x11, 0x00


	//----- nvinfo : EIATTR_KPARAM_INFO
	.align		4
.L_359:
        /*0048*/ 	.byte	0x04, 0x17
        /*004a*/ 	.short	(.L_361 - .L_360)
.L_360:
        /*004c*/ 	.word	0x00000000
        /*0050*/ 	.short	0x0001
        /*0052*/ 	.short	0x0010
        /*0054*/ 	.byte	0x00, 0xf5, 0x21, 0x00


	//----- nvinfo : EIATTR_KPARAM_INFO
	.align		4
.L_361:
        /*0058*/ 	.byte	0x04, 0x17
        /*005a*/ 	.short	(.L_363 - .L_362)
.L_362:
        /*005c*/ 	.word	0x00000000
        /*0060*/ 	.short	0x0000
        /*0062*/ 	.short	0x0000
        /*0064*/ 	.byte	0x00, 0xf0, 0x41, 0x00


	//----- nvinfo : EIATTR_SPARSE_MMA_MASK
	.align		4
.L_363:
        /*0068*/ 	.byte	0x03, 0x50
        /*006a*/ 	.short	0x0000


	//----- nvinfo : EIATTR_MAXREG_COUNT
	.align		4
        /*006c*/ 	.byte	0x03, 0x1b
        /*006e*/ 	.short	0x00ff


	//----- nvinfo : EIATTR_NUM_BARRIERS
	.align		4
        /*0070*/ 	.byte	0x02, 0x4c
        /*0072*/ 	.byte	0x01
	.zero		1


	//----- nvinfo : EIATTR_MERCURY_ISA_VERSION
	.align		4
        /*0074*/ 	.byte	0x03, 0x5f
        /*0076*/ 	.short	0x0101


	//----- nvinfo : EIATTR_COOP_GROUP_MASK_REGIDS
	.align		4
        /*0078*/ 	.byte	0x04, 0x29
        /*007a*/ 	.short	(.L_365 - .L_364)


	//   ....[0]....
.L_364:
        /*007c*/ 	.word	0xffffffff


	//   ....[1]....
        /*0080*/ 	.word	0xffffffff


	//   ....[2]....
        /*0084*/ 	.word	0xffffffff


	//   ....[3]....
        /*0088*/ 	.word	0xffffffff


	//   ....[4]....
        /*008c*/ 	.word	0xffffffff


	//   ....[5]....
        /*0090*/ 	.word	0xffffffff


	//   ....[6]....
        /*0094*/ 	.word	0xffffffff


	//   ....[7]....
        /*0098*/ 	.word	0xffffffff


	//   ....[8]....
        /*009c*/ 	.word	0xffffffff


	//   ....[9]....
        /*00a0*/ 	.word	0xffffffff


	//   ....[10]....
        /*00a4*/ 	.word	0xffffffff


	//   ....[11]....
        /*00a8*/ 	.word	0xffffffff


	//   ....[12]....
        /*00ac*/ 	.word	0xffffffff


	//   ....[13]....
        /*00b0*/ 	.word	0xffffffff


	//   ....[14]....
        /*00b4*/ 	.word	0xffffffff


	//   ....[15]....
        /*00b8*/ 	.word	0xffffffff


	//   ....[16]....
        /*00bc*/ 	.word	0xffffffff


	//   ....[17]....
        /*00c0*/ 	.word	0xffffffff


	//   ....[18]....
        /*00c4*/ 	.word	0xffffffff


	//   ....[19]....
        /*00c8*/ 	.word	0xffffffff


	//   ....[20]....
        /*00cc*/ 	.word	0xffffffff


	//   ....[21]....
        /*00d0*/ 	.word	0xffffffff


	//   ....[22]....
        /*00d4*/ 	.word	0xffffffff


	//   ....[23]....
        /*00d8*/ 	.word	0xffffffff


	//   ....[24]....
        /*00dc*/ 	.word	0xffffffff


	//   ....[25]....
        /*00e0*/ 	.word	0xffffffff


	//   ....[26]....
        /*00e4*/ 	.word	0xffffffff


	//   ....[27]....
        /*00e8*/ 	.word	0xffffffff


	//   ....[28]....
        /*00ec*/ 	.word	0xffffffff


	//   ....[29]....
        /*00f0*/ 	.word	0xffffffff


	//   ....[30]....
        /*00f4*/ 	.word	0xffffffff


	//   ....[31]....
        /*00f8*/ 	.word	0xffffffff


	//   ....[32]....
        /*00fc*/ 	.word	0xffffffff


	//   ....[33]....
        /*0100*/ 	.word	0xffffffff


	//   ....[34]....
        /*0104*/ 	.word	0xffffffff


	//   ....[35]....
        /*0108*/ 	.word	0xffffffff


	//   ....[36]....
        /*010c*/ 	.word	0xffffffff


	//   ....[37]....
        /*0110*/ 	.word	0xffffffff


	//   ....[38]....
        /*0114*/ 	.word	0xffffffff


	//   ....[39]....
        /*0118*/ 	.word	0xffffffff


	//   ....[40]....
        /*011c*/ 	.word	0xffffffff


	//   ....[41]....
        /*0120*/ 	.word	0xffffffff


	//   ....[42]....
        /*0124*/ 	.word	0xffffffff


	//   ....[43]....
        /*0128*/ 	.word	0xffffffff


	//   ....[44]....
        /*012c*/ 	.word	0xffffffff


	//----- nvinfo : EIATTR_COOP_GROUP_INSTR_OFFSETS
	.align		4
.L_365:
        /*0130*/ 	.byte	0x04, 0x28
        /*0132*/ 	.short	(.L_367 - .L_366)


	//   ....[0]....
.L_366:
        /*0134*/ 	.word	0x00000b70


	//   ....[1]....
        /*0138*/ 	.word	0x00000ba0


	//   ....[2]....
        /*013c*/ 	.word	0x00000bb0


	//   ....[3]....
        /*0140*/ 	.word	0x00000d20


	//   ....[4]....
        /*0144*/ 	.word	0x00000d60


	//   ....[5]....
        /*0148*/ 	.word	0x00000d90


	//   ....[6]....
        /*014c*/ 	.word	0x00000ed0


	//   ....[7]....
        /*0150*/ 	.word	0x00000f00


	//   ....[8]....
        /*0154*/ 	.word	0x00000f30


	//   ....[9]....
        /*0158*/ 	.word	0x00001060


	//   ....[10]....
        /*015c*/ 	.word	0x00001090


	//   ....[11]....
        /*0160*/ 	.word	0x000010c0


	//   ....[12]....
        /*0164*/ 	.word	0x000011f0


	//   ....[13]....
        /*0168*/ 	.word	0x00001220


	//   ....[14]....
        /*016c*/ 	.word	0x00001250


	//   ....[15]....
        /*0170*/ 	.word	0x00001e00


	//   ....[16]....
        /*0174*/ 	.word	0x00001e10


	//   ....[17]....
        /*0178*/ 	.word	0x00001e90


	//   ....[18]....
        /*017c*/ 	.word	0x00002010


	//   ....[19]....
        /*0180*/ 	.word	0x00002040


	//   ....[20]....
        /*0184*/ 	.word	0x00002070


	//   ....[21]....
        /*0188*/ 	.word	0x000021a0


	//   ....[22]....
        /*018c*/ 	.word	0x000021d0


	//   ....[23]....
        /*0190*/ 	.word	0x00002200


	//   ....[24]....
        /*0194*/ 	.word	0x00002330


	//   ....[25]....
        /*0198*/ 	.word	0x00002360


	//   ....[26]....
        /*019c*/ 	.word	0x00002390


	//   ....[27]....
        /*01a0*/ 	.word	0x000024c0


	//   ....[28]....
        /*01a4*/ 	.word	0x000024f0


	//   ....[29]....
        /*01a8*/ 	.word	0x00002520


	//   ....[30]....
        /*01ac*/ 	.word	0x000046b0


	//   ....[31]....
        /*01b0*/ 	.word	0x000046d0


	//   ....[32]....
        /*01b4*/ 	.word	0x000046e0


	//   ....[33]....
        /*01b8*/ 	.word	0x00004880


	//   ....[34]....
        /*01bc*/ 	.word	0x000048b0


	//   ....[35]....
        /*01c0*/ 	.word	0x000048e0


	//   ....[36]....
        /*01c4*/ 	.word	0x00004a10


	//   ....[37]....
        /*01c8*/ 	.word	0x00004a40


	//   ....[38]....
        /*01cc*/ 	.word	0x00004a70


	//   ....[39]....
        /*01d0*/ 	.word	0x00004ba0


	//   ....[40]....
        /*01d4*/ 	.word	0x00004bd0


	//   ....[41]....
        /*01d8*/ 	.word	0x00004c00


	//   ....[42]....
        /*01dc*/ 	.word	0x00004d30


	//   ....[43]....
        /*01e0*/ 	.word	0x00004d60


	//   ....[44]....
        /*01e4*/ 	.word	0x00004d90


	//----- nvinfo : EIATTR_VRC_CTA_INIT_COUNT
	.align		4
.L_367:
        /*01e8*/ 	.byte	0x02, 0x4a
	.zero		1
	.zero		1


	//----- nvinfo : EIATTR_EXIT_INSTR_OFFSETS
	.align		4
        /*01ec*/ 	.byte	0x04, 0x1c
        /*01ee*/ 	.short	(.L_369 - .L_368)


	//   ....[0]....
.L_368:
        /*01f0*/ 	.word	0x000058a0


	//   ....[1]....
        /*01f4*/ 	.word	0x00005910


	//----- nvinfo : EIATTR_MAX_THREADS
	.align		4
.L_369:
        /*01f8*/ 	.byte	0x04, 0x05
        /*01fa*/ 	.short	(.L_371 - .L_370)
.L_370:
        /*01fc*/ 	.word	0x00000100
        /*0200*/ 	.word	0x00000001
        /*0204*/ 	.word	0x00000001


	//----- nvinfo : EIATTR_CRS_STACK_SIZE
	.align		4
.L_371:
        /*0208*/ 	.byte	0x04, 0x1e
        /*020a*/ 	.short	(.L_373 - .L_372)
.L_372:
        /*020c*/ 	.word	0x00000000


	//----- nvinfo : EIATTR_CBANK_PARAM_SIZE
	.align		4
.L_373:
        /*0210*/ 	.byte	0x03, 0x19
        /*0212*/ 	.short	0x0051


	//----- nvinfo : EIATTR_PARAM_CBANK
	.align		4
        /*0214*/ 	.byte	0x04, 0x0a
        /*0216*/ 	.short	(.L_375 - .L_374)
	.align		4
.L_374:
        /*0218*/ 	.word	index@(.nv.constant0._ZN6thrust24THRUST_300001_SM_1000_NS8cuda_cub4core6detail13_kernel_agentINS1_8__reduce11ReduceAgentINS0_12zip_iteratorIN4cuda3std3__45tupleIJNS0_10device_ptrIiEENS0_17counting_iteratorIlNS0_11use_defaultESF_SF_EEEEEEEPNSB_IJilEEESJ_iNS1_9__extrema9arg_max_fIilNSA_4lessIiEEEEEEJSI_SK_iN3cub18CUB_300001_SM_100013GridEvenShareIiEENSS_9GridQueueIjEESP_EEEvDpT0_)
        /*021c*/ 	.short	0x0380
        /*021e*/ 	.short	0x0051


	//----- nvinfo : EIATTR_SW_WAR
	.align		4
.L_375:
        /*0220*/ 	.byte	0x04, 0x36
        /*0222*/ 	.short	(.L_377 - .L_376)
.L_376:
        /*0224*/ 	.word	0x00000008
.L_377:


//--------------------- .nv.info._ZN6thrust24THRUST_300001_SM_1000_NS8cuda_cub4core6detail13_kernel_agentINS1_8__reduce11ReduceAgentINS0_12zip_iteratorIN4cuda3std3__45tupleIJNS0_10device_ptrIiEENS0_17counting_iteratorIlNS0_11use_defaultESF_SF_EEEEEEEPNSB_IJilEEESJ_iNS1_9__extrema9arg_max_fIilNSA_4lessIiEEEEEEJSI_SK_iSP_EEEvDpT0_ --------------------------
	.section	.nv.info._ZN6thrust24THRUST_300001_SM_1000_NS8cuda_cub4core6detail13_kernel_agentINS1_8__reduce11ReduceAgentINS0_12zip_iteratorIN4cuda3std3__45tupleIJNS0_10device_ptrIiEENS0_17counting_iteratorIlNS0_11use_defaultESF_SF_EEEEEEEPNSB_IJilEEESJ_iNS1_9__extrema9arg_max_fIilNSA_4lessIiEEEEEEJSI_SK_iSP_EEEvDpT0_,"",@"SHT_CUDA_INFO"
	.sectionflags	@""
	.align	4


	//----- nvinfo : EIATTR_CUDA_API_VERSION
	.align		4
        /*0000*/ 	.byte	0x04, 0x37
        /*0002*/ 	.short	(.L_379 - .L_378)
.L_378:
        /*0004*/ 	.word	0x00000082


	//----- nvinfo : EIATTR_KPARAM_INFO
	.align		4
.L_379:
        /*0008*/ 	.byte	0x04, 0x17
        /*000a*/ 	.short	(.L_381 - .L_380)
.L_380:
        /*000c*/ 	.word	0x00000000
        /*0010*/ 	.short	0x0003
        /*0012*/ 	.short	0x001c
        /*0014*/ 	.byte	0x00, 0xf0, 0x05, 0x00


	//----- nvinfo : EIATTR_KPARAM_INFO
	.align		4
.L_381:
        /*0018*/ 	.byte	0x04, 0x17
        /*001a*/ 	.short	(.L_383 - .L_382)
.L_382:
        /*001c*/ 	.word	0x00000000
        /*0020*/ 	.short	0x0002
        /*0022*/ 	.short	0x0018
        /*0024*/ 	.byte	0x00, 0xf0, 0x11, 0x00


	//----- nvinfo : EIATTR_KPARAM_INFO
	.align		4
.L_383:
        /*0028*/ 	.byte	0x04, 0x17
        /*002a*/ 	.short	(.L_385 - .L_384)
.L_384:
        /*002c*/ 	.word	0x00000000
        /*0030*/ 	.short	0x0001
        /*0032*/ 	.short	0x0010
        /*0034*/ 	.byte	0x00, 0xf5, 0x21, 0x00


	//----- nvinfo : EIATTR_KPARAM_INFO
	.align		4
.L_385:
        /*0038*/ 	.byte	0x04, 0x17
        /*003a*/ 	.short	(.L_387 - .L_386)
.L_386:
        /*003c*/ 	.word	0x00000000
        /*0040*/ 	.short	0x0000
        /*0042*/ 	.short	0x0000
        /*0044*/ 	.byte	0x00, 0xf0, 0x41, 0x00


	//----- nvinfo : EIATTR_SPARSE_MMA_MASK
	.align		4
.L_387:
        /*0048*/ 	.byte	0x03, 0x50
        /*004a*/ 	.short	0x0000


	//----- nvinfo : EIATTR_MAXREG_COUNT
	.align		4
        /*004c*/ 	.byte	0x03, 0x1b
        /*004e*/ 	.short	0x00ff


	//----- nvinfo : EIATTR_NUM_BARRIERS
	.align		4
        /*0050*/ 	.byte	0x02, 0x4c
        /*0052*/ 	.byte	0x01
	.zero		1


	//----- nvinfo : EIATTR_MERCURY_ISA_VERSION
	.align		4
        /*0054*/ 	.byte	0x03, 0x5f
        /*0056*/ 	.short	0x0101


	//----- nvinfo : EIATTR_COOP_GROUP_MASK_REGIDS
	.align		4
        /*0058*/ 	.byte	0x04, 0x29
        /*005a*/ 	.short	(.L_389 - .L_388)


	//   ....[0]....
.L_388:
        /*005c*/ 	.word	0xffffffff


	//   ....[1]....
        /*0060*/ 	.word	0xffffffff


	//   ....[2]....
        /*0064*/ 	.word	0xffffffff


	//   ....[3]....
        /*0068*/ 	.word	0xffffffff


	//   ....[4]....
        /*006c*/ 	.word	0xffffffff


	//   ....[5]....
        /*0070*/ 	.word	0xffffffff


	//   ....[6]....
        /*0074*/ 	.word	0xffffffff


	//   ....[7]....
        /*0078*/ 	.word	0xffffffff


	//   ....[8]....
        /*007c*/ 	.word	0xffffffff


	//   ....[9]....
        /*0080*/ 	.word	0xffffffff


	//   ....[10]....
        /*0084*/ 	.word	0xffffffff


	//   ....[11]....
        /*0088*/ 	.word	0xffffffff


	//   ....[12]....
        /*008c*/ 	.word	0xffffffff


	//   ....[13]....
        /*0090*/ 	.word	0xffffffff


	//   ....[14]....
        /*0094*/ 	.word	0xffffffff


	//   ....[15]....
        /*0098*/ 	.word	0xffffffff


	//   ....[16]....
        /*009c*/ 	.word	0xffffffff


	//   ....[17]....
        /*00a0*/ 	.word	0xffffffff


	//   ....[18]....
        /*00a4*/ 	.word	0xffffffff


	//   ....[19]....
        /*00a8*/ 	.word	0xffffffff


	//   ....[20]....
        /*00ac*/ 	.word	0xffffffff


	//   ....[21]....
        /*00b0*/ 	.word	0xffffffff


	//   ....[22]....
        /*00b4*/ 	.word	0xffffffff


	//   ....[23]....
        /*00b8*/ 	.word	0xffffffff


	//   ....[24]....
        /*00bc*/ 	.word	0xffffffff


	//   ....[25]....
        /*00c0*/ 	.word	0xffffffff


	//   ....[26]....
        /*00c4*/ 	.word	0xffffffff


	//   ....[27]....
        /*00c8*/ 	.word	0xffffffff


	//   ....[28]....
        /*00cc*/ 	.word	0xffffffff


	//   ....[29]....
        /*00d0*/ 	.word	0xffffffff


	//   ....[30]....
        /*00d4*/ 	.word	0xffffffff


	//   ....[31]....
        /*00d8*/ 	.word	0xffffffff


	//   ....[32]....
        /*00dc*/ 	.word	0xffffffff


	//   ....[33]....
        /*00e0*/ 	.word	0xffffffff


	//   ....[34]....
        /*00e4*/ 	.word	0xffffffff


	//   ....[35]....
        /*00e8*/ 	.word	0xffffffff


	//   ....[36]....
        /*00ec*/ 	.word	0xffffffff


	//   ....[37]....
        /*00f0*/ 	.word	0xffffffff


	//   ....[38]....
        /*00f4*/ 	.word	0xffffffff


	//   ....[39]....
        /*00f8*/ 	.word	0xffffffff


	//   ....[40]....
        /*00fc*/ 	.word	0xffffffff


	//   ....[41]....
        /*0100*/ 	.word	0xffffffff


	//   ....[42]....
        /*0104*/ 	.word	0xffffffff


	//   ....[43]....
        /*0108*/ 	.word	0xffffffff


	//   ....[44]....
        /*010c*/ 	.word	0xffffffff


	//----- nvinfo : EIATTR_COOP_GROUP_INSTR_OFFSETS
	.align		4
.L_389:
        /*0110*/ 	.byte	0x04, 0x28
        /*0112*/ 	.short	(.L_391 - .L_390)


	//   ....[0]....
.L_390:
        /*0114*/ 	.word	0x00000b00


	//   ....[1]....
        /*0118*/ 	.word	0x00000b30


	//   ....[2]....
        /*011c*/ 	.word	0x00000b40


	//   ....[3]....
        /*0120*/ 	.word	0x00000cb0


	//   ....[4]....
        /*0124*/ 	.word	0x00000cf0


	//   ....[5]....
        /*0128*/ 	.word	0x00000d20


	//   ....[6]....
        /*012c*/ 	.word	0x00000e60


	//   ....[7]....
        /*0130*/ 	.word	0x00000e90


	//   ....[8]....
        /*0134*/ 	.word	0x00000ec0


	//   ....[9]....
        /*0138*/ 	.word	0x00000ff0


	//   ....[10]....
        /*013c*/ 	.word	0x00001020


	//   ....[11]....
        /*0140*/ 	.word	0x00001050


	//   ....[12]....
        /*0144*/ 	.word	0x00001180


	//   ....[13]....
        /*0148*/ 	.word	0x000011b0


	//   ....[14]....
        /*014c*/ 	.word	0x000011e0


	//   ....[15]....
        /*0150*/ 	.word	0x00001da0


	//   ....[16]....
        /*0154*/ 	.word	0x00001db0


	//   ....[17]....
        /*0158*/ 	.word	0x00001e30


	//   ....[18]....
        /*015c*/ 	.word	0x00001fa0


	//   ....[19]....
        /*0160*/ 	.word	0x00001fd0


	//   ....[20]....
        /*0164*/ 	.word	0x00002000


	//   ....[21]....
        /*0168*/ 	.word	0x00002130


	//   ....[22]....
        /*016c*/ 	.word	0x00002160


	//   ....[23]....
        /*0170*/ 	.word	0x00002190


	//   ....[24]....
        /*0174*/ 	.word	0x000022c0


	//   ....[25]....
        /*0178*/ 	.word	0x000022f0


	//   ....[26]....
        /*017c*/ 	.word	0x00002320


	//   ....[27]....
        /*0180*/ 	.word	0x00002450


	//   ....[28]....
        /*0184*/ 	.word	0x00002480


	//   ....[29]....
        /*0188*/ 	.word	0x000024b0


	//   ....[30]....
        /*018c*/ 	.word	0x000043f0


	//   ....[31]....
        /*0190*/ 	.word	0x00004410


	//   ....[32]....
        /*0194*/ 	.word	0x00004420


	//   ....[33]....
        /*0198*/ 	.word	0x000045c0


	//   ....[34]....
        /*019c*/ 	.word	0x000045f0


	//   ....[35]....
        /*01a0*/ 	.word	0x00004620


	//   ....[36]....
        /*01a4*/ 	.word	0x00004750


	//   ....[37]....
        /*01a8*/ 	.word	0x00004780


	//   ....[38]....
        /*01ac*/ 	.word	0x000047b0


	//   ....[39]....
        /*01b0*/ 	.word	0x000048e0


	//   ....[40]....
        /*01b4*/ 	.word	0x00004910


	//   ....[41]....
        /*01b8*/ 	.word	0x00004940


	//   ....[42]....
        /*01bc*/ 	.word	0x00004a70


	//   ....[43]....
        /*01c0*/ 	.word	0x00004aa0


	//   ....[44]....
        /*01c4*/ 	.word	0x00004ad0


	//----- nvinfo : EIATTR_VRC_CTA_INIT_COUNT
	.align		4
.L_391:
        /*01c8*/ 	.byte	0x02, 0x4a
	.zero		1
	.zero		1


	//----- nvinfo : EIATTR_EXIT_INSTR_OFFSETS
	.align		4
        /*01cc*/ 	.byte	0x04, 0x1c
        /*01ce*/ 	.short	(.L_393 - .L_392)


	//   ....[0]....
.L_392:
        /*01d0*/ 	.word	0x00000030


	//   ....[1]....
        /*01d4*/ 	.word	0x000055e0


	//   ....[2]....
        /*01d8*/ 	.word	0x00005650


	//----- nvinfo : EIATTR_MAX_THREADS
	.align		4
.L_393:
        /*01dc*/ 	.byte	0x04, 0x05
        /*01de*/ 	.short	(.L_395 - .L_394)
.L_394:
        /*01e0*/ 	.word	0x00000100
        /*01e4*/ 	.word	0x00000001
        /*01e8*/ 	.word	0x00000001


	//----- nvinfo : EIATTR_CRS_STACK_SIZE
	.align		4
.L_395:
        /*01ec*/ 	.byte	0x04, 0x1e
        /*01ee*/ 	.short	(.L_397 - .L_396)
.L_396:
        /*01f0*/ 	.word	0x00000000


	//----- nvinfo : EIATTR_CBANK_PARAM_SIZE
	.align		4
.L_397:
        /*01f4*/ 	.byte	0x03, 0x19
        /*01f6*/ 	.short	0x001d


	//----- nvinfo : EIATTR_PARAM_CBANK
	.align		4
        /*01f8*/ 	.byte	0x04, 0x0a
        /*01fa*/ 	.short	(.L_399 - .L_398)
	.align		4
.L_398:
        /*01fc*/ 	.word	index@(.nv.constant0._ZN6thrust24THRUST_300001_SM_1000_NS8cuda_cub4core6detail13_kernel_agentINS1_8__reduce11ReduceAgentINS0_12zip_iteratorIN4cuda3std3__45tupleIJNS0_10device_ptrIiEENS0_17counting_iteratorIlNS0_11use_defaultESF_SF_EEEEEEEPNSB_IJilEEESJ_iNS1_9__extrema9arg_max_fIilNSA_4lessIiEEEEEEJSI_SK_iSP_EEEvDpT0_)
        /*0200*/ 	.short	0x0380
        /*0202*/ 	.short	0x001d


	//----- nvinfo : EIATTR_SW_WAR
	.align		4
.L_399:
        /*0204*/ 	.byte	0x04, 0x36
        /*0206*/ 	.short	(.L_401 - .L_400)
.L_400:
        /*0208*/ 	.word	0x00000008
.L_401:


//--------------------- .nv.info._Z12sudokuKernelP6SudokuPii --------------------------
	.section	.nv.info._Z12sudokuKernelP6SudokuPii,"",@"SHT_CUDA_INFO"
	.sectionflags	@""
	.align	4


	//----- nvinfo : EIATTR_CUDA_API_VERSION
	.align		4
        /*0000*/ 	.byte	0x04, 0x37
        /*0002*/ 	.short	(.L_403 - .L_402)
.L_402:
        /*0004*/ 	.word	0x00000082


	//----- nvinfo : EIATTR_KPARAM_INFO
	.align		4
.L_403:
        /*0008*/ 	.byte	0x04, 0x17
        /*000a*/ 	.short	(.L_405 - .L_404)
.L_404:
        /*000c*/ 	.word	0x00000000
        /*0010*/ 	.short	0x0002
        /*0012*/ 	.short	0x0010
        /*0014*/ 	.byte	0x00, 0xf0, 0x11, 0x00


	//----- nvinfo : EIATTR_KPARAM_INFO
	.align		4
.L_405:
        /*0018*/ 	.byte	0x04, 0x17
        /*001a*/ 	.short	(.L_407 - .L_406)
.L_406:
        /*001c*/ 	.word	0x00000000
        /*0020*/ 	.short	0x0001
        /*0022*/ 	.short	0x0008
        /*0024*/ 	.byte	0x00, 0xf5, 0x21, 0x00


	//----- nvinfo : EIATTR_KPARAM_INFO
	.align		4
.L_407:
        /*0028*/ 	.byte	0x04, 0x17
        /*002a*/ 	.short	(.L_409 - .L_408)
.L_408:
        /*002c*/ 	.word	0x00000000
        /*0030*/ 	.short	0x0000
        /*0032*/ 	.short	0x0000
        /*0034*/ 	.byte	0x00, 0xf5, 0x21, 0x00


	//----- nvinfo : EIATTR_SPARSE_MMA_MASK
	.align		4
.L_409:
        /*0038*/ 	.byte	0x03, 0x50
        /*003a*/ 	.short	0x0000


	//----- nvinfo : EIATTR_MAXREG_COUNT
	.align		4
        /*003c*/ 	.byte	0x03, 0x1b
        /*003e*/ 	.short	0x00ff


	//----- nvinfo : EIATTR_EXTERNS
	.align		4
        /*0040*/ 	.byte	0x04, 0x0f
        /*0042*/ 	.short	(.L_411 - .L_410)


	//   ....[0]....
	.align		4
.L_410:
        /*0044*/ 	.word	index@(vprintf)


	//----- nvinfo : EIATTR_MERCURY_ISA_VERSION
	.align		4
.L_411:
        /*0048*/ 	.byte	0x03, 0x5f
        /*004a*/ 	.short	0x0101


	//----- nvinfo : EIATTR_VRC_CTA_INIT_COUNT
	.align		4
        /*004c*/ 	.byte	0x02, 0x4a
	.zero		1
	.zero		1


	//----- nvinfo : EIATTR_SYSCALL_OFFSETS
	.align		4
        /*0050*/ 	.byte	0x04, 0x46
        /*0052*/ 	.short	(.L_413 - .L_412)


	//   ....[0]....
.L_412:
        /*0054*/ 	.word	0x000024a0


	//----- nvinfo : EIATTR_EXIT_INSTR_OFFSETS
	.align		4
.L_413:
        /*0058*/ 	.byte	0x04, 0x1c
        /*005a*/ 	.short	(.L_415 - .L_414)


	//   ....[0]....
.L_414:
        /*005c*/ 	.word	0x00000090


	//   ....[1]....
        /*0060*/ 	.word	0x000000e0


	//   ....[2]....
        /*0064*/ 	.word	0x000015d0


	//   ....[3]....
        /*0068*/ 	.word	0x00003d90


	//   ....[4]....
        /*006c*/ 	.word	0x00011a40


	//----- nvinfo : EIATTR_CRS_STACK_SIZE
	.align		4
.L_415:
        /*0070*/ 	.byte	0x04, 0x1e
        /*0072*/ 	.short	(.L_417 - .L_416)
.L_416:
        /*0074*/ 	.word	0x00000000


	//----- nvinfo : EIATTR_CBANK_PARAM_SIZE
	.align		4
.L_417:
        /*0078*/ 	.byte	0x03, 0x19
        /*007a*/ 	.short	0x0014


	//----- nvinfo : EIATTR_PARAM_CBANK
	.align		4
        /*007c*/ 	.byte	0x04, 0x0a
        /*007e*/ 	.short	(.L_419 - .L_418)
	.align		4
.L_418:
        /*0080*/ 	.word	index@(.nv.constant0._Z12sudokuKernelP6SudokuPii)
        /*0084*/ 	.short	0x0380
        /*0086*/ 	.short	0x0014


	//----- nvinfo : EIATTR_SW_WAR
	.align		4
.L_419:
        /*0088*/ 	.byte	0x04, 0x36
        /*008a*/ 	.short	(.L_421 - .L_420)
.L_420:
        /*008c*/ 	.word	0x00000008
.L_421:


//--------------------- .nv.info._Z16copyActiveKernelPiS_i --------------------------
	.section	.nv.info._Z16copyActiveKernelPiS_i,"",@"SHT_CUDA_INFO"
	.sectionflags	@""
	.align	4


	//----- nvinfo : EIATTR_CUDA_API_VERSION
	.align		4
        /*0000*/ 	.byte	0x04, 0x37
        /*0002*/ 	.short	(.L_423 - .L_422)
.L_422:
        /*0004*/ 	.word	0x00000082


	//----- nvinfo : EIATTR_KPARAM_INFO
	.align		4
.L_423:
        /*0008*/ 	.byte	0x04, 0x17
        /*000a*/ 	.short	(.L_425 - .L_424)
.L_424:
        /*000c*/ 	.word	0x00000000
        /*0010*/ 	.short	0x0002
        /*0012*/ 	.short	0x0010
        /*0014*/ 	.byte	0x00, 0xf0, 0x11, 0x00


	//----- nvinfo : EIATTR_KPARAM_INFO
	.align		4
.L_425:
        /*0018*/ 	.byte	0x04, 0x17
        /*001a*/ 	.short	(.L_427 - .L_426)
.L_426:
        /*001c*/ 	.word	0x00000000
        /*0020*/ 	.short	0x0001
        /*0022*/ 	.short	0x0008
        /*0024*/ 	.byte	0x00, 0xf5, 0x21, 0x00


	//----- nvinfo : EIATTR_KPARAM_INFO
	.align		4
.L_427:
        /*0028*/ 	.byte	0x04, 0x17
        /*002a*/ 	.short	(.L_429 - .L_428)
.L_428:
        /*002c*/ 	.word	0x00000000
        /*0030*/ 	.short	0x0000
        /*0032*/ 	.short	0x0000
        /*0034*/ 	.byte	0x00, 0xf5, 0x21, 0x00


	//----- nvinfo : EIATTR_SPARSE_MMA_MASK
	.align		4
.L_429:
        /*0038*/ 	.byte	0x03, 0x50
        /*003a*/ 	.short	0x0000


	//----- nvinfo : EIATTR_MAXREG_COUNT
	.align		4
        /*003c*/ 	.byte	0x03, 0x1b
        /*003e*/ 	.short	0x00ff


	//----- nvinfo : EIATTR_MERCURY_ISA_VERSION
	.align		4
        /*0040*/ 	.byte	0x03, 0x5f
        /*0042*/ 	.short	0x0101


	//----- nvinfo : EIATTR_VRC_CTA_INIT_COUNT
	.align		4
        /*0044*/ 	.byte	0x02, 0x4a
	.zero		1
	.zero		1


	//----- nvinfo : EIATTR_EXIT_INSTR_OFFSETS
	.align		4
        /*0048*/ 	.byte	0x04, 0x1c
        /*004a*/ 	.short	(.L_431 - .L_430)


	//   ....[0]....
.L_430:
        /*004c*/ 	.word	0x00000070


	//   ....[1]....
        /*0050*/ 	.word	0x000000f0


	//----- nvinfo : EIATTR_CBANK_PARAM_SIZE
	.align		4
.L_431:
        /*0054*/ 	.byte	0x03, 0x19
        /*0056*/ 	.short	0x0014


	//----- nvinfo : EIATTR_PARAM_CBANK
	.align		4
        /*0058*/ 	.byte	0x04, 0x0a
        /*005a*/ 	.short	(.L_433 - .L_432)
	.align		4
.L_432:
        /*005c*/ 	.word	index@(.nv.constant0._Z16copyActiveKernelPiS_i)
        /*0060*/ 	.short	0x0380
        /*0062*/ 	.short	0x0014


	//----- nvinfo : EIATTR_SW_WAR
	.align		4
.L_433:
        /*0064*/ 	.byte	0x04, 0x36
        /*0066*/ 	.short	(.L_435 - .L_434)
.L_434:
        /*0068*/ 	.word	0x00000008
.L_435:


//--------------------- .nv.info._Z10copyKernelP6SudokuS0_PiS1_S1_iib --------------------------
	.section	.nv.info._Z10copyKernelP6SudokuS0_PiS1_S1_iib,"",@"SHT_CUDA_INFO"
	.sectionflags	@""
	.align	4


	//----- nvinfo : EIATTR_CUDA_API_VERSION
	.align		4
        /*0000*/ 	.byte	0x04, 0x37
        /*0002*/ 	.short	(.L_437 - .L_436)
.L_436:
        /*0004*/ 	.word	0x00000082


	//----- nvinfo : EIATTR_KPARAM_INFO
	.align		4
.L_437:
        /*0008*/ 	.byte	0x04, 0x17
        /*000a*/ 	.short	(.L_439 - .L_438)
.L_438:
        /*000c*/ 	.word	0x00000000
        /*0010*/ 	.short	0x0007
        /*0012*/ 	.short	0x0030
        /*0014*/ 	.byte	0x00, 0xf0, 0x05, 0x00


	//----- nvinfo : EIATTR_KPARAM_INFO
	.align		4
.L_439:
        /*0018*/ 	.byte	0x04, 0x17
        /*001a*/ 	.short	(.L_441 - .L_440)
.L_440:
        /*001c*/ 	.word	0x00000000
        /*0020*/ 	.short	0x0006
        /*0022*/ 	.short	0x002c
        /*0024*/ 	.byte	0x00, 0xf0, 0x11, 0x00


	//----- nvinfo : EIATTR_KPARAM_INFO
	.align		4
.L_441:
        /*0028*/ 	.byte	0x04, 0x17
        /*002a*/ 	.short	(.L_443 - .L_442)
.L_442:
        /*002c*/ 	.word	0x00000000
        /*0030*/ 	.short	0x0005
        /*0032*/ 	.short	0x0028
        /*0034*/ 	.byte	0x00, 0xf0, 0x11, 0x00


	//----- nvinfo : EIATTR_KPARAM_INFO
	.align		4
.L_443:
        /*0038*/ 	.byte	0x04, 0x17
        /*003a*/ 	.short	(.L_445 - .L_444)
.L_444:
        /*003c*/ 	.word	0x00000000
        /*0040*/ 	.short	0x0004
        /*0042*/ 	.short	0x0020
        /*0044*/ 	.byte	0x00, 0xf5, 0x21, 0x00


	//----- nvinfo : EIATTR_KPARAM_INFO
	.align		4
.L_445:
        /*0048*/ 	.byte	0x04, 0x17
        /*004a*/ 	.short	(.L_447 - .L_446)
.L_446:
        /*004c*/ 	.word	0x00000000
        /*0050*/ 	.short	0x0003
        /*0052*/ 	.short	0x0018
        /*0054*/ 	.byte	0x00, 0xf5, 0x21, 0x00


	//----- nvinfo : EIATTR_KPARAM_INFO
	.align		4
.L_447:
        /*0058*/ 	.byte	0x04, 0x17
        /*005a*/ 	.short	(.L_449 - .L_448)
.L_448:
        /*005c*/ 	.word	0x00000000
        /*0060*/ 	.short	0x0002
        /*0062*/ 	.short	0x0010
        /*0064*/ 	.byte	0x00, 0xf5, 0x21, 0x00


	//----- nvinfo : EIATTR_KPARAM_INFO
	.align		4
.L_449:
        /*0068*/ 	.byte	0x04, 0x17
        /*006a*/ 	.short	(.L_451 - .L_450)
.L_450:
        /*006c*/ 	.word	0x00000000
        /*0070*/ 	.short	0x0001
        /*0072*/ 	.short	0x0008
        /*0074*/ 	.byte	0x00, 0xf5, 0x21, 0x00


	//----- nvinfo : EIATTR_KPARAM_INFO
	.align		4
.L_451:
        /*0078*/ 	.byte	0x04, 0x17
        /*007a*/ 	.short	(.L_453 - .L_452)
.L_452:
        /*007c*/ 	.word	0x00000000
        /*0080*/ 	.short	0x0000
        /*0082*/ 	.short	0x0000
        /*0084*/ 	.byte	0x00, 0xf5, 0x21, 0x00


	//----- nvinfo : EIATTR_SPARSE_MMA_MASK
	.align		4
.L_453:
        /*0088*/ 	.byte	0x03, 0x50
        /*008a*/ 	.short	0x0000


	//----- nvinfo : EIATTR_MAXREG_COUNT
	.align		4
        /*008c*/ 	.byte	0x03, 0x1b
        /*008e*/ 	.short	0x00ff


	//----- nvinfo : EIATTR_MERCURY_ISA_VERSION
	.align		4
        /*0090*/ 	.byte	0x03, 0x5f
        /*0092*/ 	.short	0x0101


	//----- nvinfo : EIATTR_VRC_CTA_INIT_COUNT
	.align		4
        /*0094*/ 	.byte	0x02, 0x4a
	.zero		1
	.zero		1


	//----- nvinfo : EIATTR_EXIT_INSTR_OFFSETS
	.align		4
        /*0098*/ 	.byte	0x04, 0x1c
        /*009a*/ 	.short	(.L_455 - .L_454)


	//   ....[0]....
.L_454:
        /*009c*/ 	.word	0x00000080


	//   ....[1]....
        /*00a0*/ 	.word	0x000000e0


	//   ....[2]....
        /*00a4*/ 	.word	0x00001630


	//----- nvinfo : EIATTR_CBANK_PARAM_SIZE
	.align		4
.L_455:
        /*00a8*/ 	.byte	0x03, 0x19
        /*00aa*/ 	.short	0x0031


	//----- nvinfo : EIATTR_PARAM_CBANK
	.align		4
        /*00ac*/ 	.byte	0x04, 0x0a
        /*00ae*/ 	.short	(.L_457 - .L_456)
	.align		4
.L_456:
        /*00b0*/ 	.word	index@(.nv.constant0._Z10copyKernelP6SudokuS0_PiS1_S1_iib)
        /*00b4*/ 	.short	0x0380
        /*00b6*/ 	.short	0x0031


	//----- nvinfo : EIATTR_SW_WAR
	.align		4
.L_457:
        /*00b8*/ 	.byte	0x04, 0x36
        /*00ba*/ 	.short	(.L_459 - .L_458)
.L_458:
        /*00bc*/ 	.word	0x00000008
.L_459:


//--------------------- .nv.info._Z17activeResetKernelPii --------------------------
	.section	.nv.info._Z17activeResetKernelPii,"",@"SHT_CUDA_INFO"
	.sectionflags	@""
	.align	4


	//----- nvinfo : EIATTR_CUDA_API_VERSION
	.align		4
        /*0000*/ 	.byte	0x04, 0x37
        /*0002*/ 	.short	(.L_461 - .L_460)
.L_460:
        /*0004*/ 	.word	0x00000082


	//----- nvinfo : EIATTR_KPARAM_INFO
	.align		4
.L_461:
        /*0008*/ 	.byte	0x04, 0x17
        /*000a*/ 	.short	(.L_463 - .L_462)
.L_462:
        /*000c*/ 	.word	0x00000000
        /*0010*/ 	.short	0x0001
        /*0012*/ 	.short	0x0008
        /*0014*/ 	.byte	0x00, 0xf0, 0x11, 0x00


	//----- nvinfo : EIATTR_KPARAM_INFO
	.align		4
.L_463:
        /*0018*/ 	.byte	0x04, 0x17
        /*001a*/ 	.short	(.L_465 - .L_464)
.L_464:
        /*001c*/ 	.word	0x00000000
        /*0020*/ 	.short	0x0000
        /*0022*/ 	.short	0x0000
        /*0024*/ 	.byte	0x00, 0xf5, 0x21, 0x00


	//----- nvinfo : EIATTR_SPARSE_MMA_MASK
	.align		4
.L_465:
        /*0028*/ 	.byte	0x03, 0x50
        /*002a*/ 	.short	0x0000


	//----- nvinfo : EIATTR_MAXREG_COUNT
	.align		4
        /*002c*/ 	.byte	0x03, 0x1b
        /*002e*/ 	.short	0x00ff


	//----- nvinfo : EIATTR_MERCURY_ISA_VERSION
	.align		4
        /*0030*/ 	.byte	0x03, 0x5f
        /*0032*/ 	.short	0x0101


	//----- nvinfo : EIATTR_VRC_CTA_INIT_COUNT
	.align		4
        /*0034*/ 	.byte	0x02, 0x4a
	.zero		1
	.zero		1


	//----- nvinfo : EIATTR_EXIT_INSTR_OFFSETS
	.align		4
        /*0038*/ 	.byte	0x04, 0x1c
        /*003a*/ 	.short	(.L_467 - .L_466)


	//   ....[0]....
.L_466:
        /*003c*/ 	.word	0x00000070


	//   ....[1]....
        /*0040*/ 	.word	0x000000c0


	//----- nvinfo : EIATTR_CBANK_PARAM_SIZE
	.align		4
.L_467:
        /*0044*/ 	.byte	0x03, 0x19
        /*0046*/ 	.short	0x000c


	//----- nvinfo : EIATTR_PARAM_CBANK
	.align		4
        /*0048*/ 	.byte	0x04, 0x0a
        /*004a*/ 	.short	(.L_469 - .L_468)
	.align		4
.L_468:
        /*004c*/ 	.word	index@(.nv.constant0._Z17activeResetKernelPii)
        /*0050*/ 	.short	0x0380
        /*0052*/ 	.short	0x000c


	//----- nvinfo : EIATTR_SW_WAR
	.align		4
.L_469:
        /*0054*/ 	.byte	0x04, 0x36
        /*0056*/ 	.short	(.L_471 - .L_470)
.L_470:
        /*0058*/ 	.word	0x00000008
.L_471:


//--------------------- .nv.callgraph             --------------------------
	.section	.nv.callgraph,"",@"SHT_CUDA_CALLGRAPH"
	.align	4
	.sectionentsize	8
	.align		4
        /*0000*/ 	.word	0x00000000
	.align		4
        /*0004*/ 	.word	0xffffffff
	.align		4
        /*0008*/ 	.word	index@(_Z12sudokuKernelP6SudokuPii)
	.align		4
        /*000c*/ 	.word	index@(vprintf)
	.align		4
        /*0010*/ 	.word	0x00000000
	.align		4
        /*0014*/ 	.word	0xfffffffe
	.align		4
        /*0018*/ 	.word	0x00000000
	.align		4
        /*001c*/ 	.word	0xfffffffd
	.align		4
        /*0020*/ 	.word	0x00000000
	.align		4
        /*0024*/ 	.word	0xfffffffc


//--------------------- .nv.constant4             --------------------------
	.section	.nv.constant4,"a",@progbits
	.align	8
	.align		8
.nv.constant4:
        /*0000*/ 	.dword	_ZN34_INTERNAL_0cc9e0b6_4_k_cu_55f434c74cuda3std3__45__cpo5beginE
	.align		8
        /*0008*/ 	.dword	_ZN34_INTERNAL_0cc9e0b6_4_k_cu_55f434c74cuda3std3__45__cpo3endE
	.align		8
        /*0010*/ 	.dword	_ZN34_INTERNAL_0cc9e0b6_4_k_cu_55f434c74cuda3std3__45__cpo6cbeginE
	.align		8
        /*0018*/ 	.dword	_ZN34_INTERNAL_0cc9e0b6_4_k_cu_55f434c74cuda3std3__45__cpo4cendE
	.align		8
        /*0020*/ 	.dword	_ZN34_INTERNAL_0cc9e0b6_4_k_cu_55f434c74cuda3std3__45__cpo6rbeginE
	.align		8
        /*0028*/ 	.dword	_ZN34_INTERNAL_0cc9e0b6_4_k_cu_55f434c74cuda3std3__45__cpo4rendE
	.align		8
        /*0030*/ 	.dword	_ZN34_INTERNAL_0cc9e0b6_4_k_cu_55f434c74cuda3std3__45__cpo7crbeginE
	.align		8
        /*0038*/ 	.dword	_ZN34_INTERNAL_0cc9e0b6_4_k_cu_55f434c74cuda3std3__45__cpo5crendE
	.align		8
        /*0040*/ 	.dword	_ZN34_INTERNAL_0cc9e0b6_4_k_cu_55f434c74cuda3std3__436_GLOBAL__N__0cc9e0b6_4_k_cu_55f434c76ignoreE
	.align		8
        /*0048*/ 	.dword	_ZN34_INTERNAL_0cc9e0b6_4_k_cu_55f434c74cuda3std3__419piecewise_constructE
	.align		8
        /*0050*/ 	.dword	_ZN34_INTERNAL_0cc9e0b6_4_k_cu_55f434c74cuda3std3__48in_placeE
	.align		8
        /*0058*/ 	.dword	_ZN34_INTERNAL_0cc9e0b6_4_k_cu_55f434c74cuda3std3__420unreachable_sentinelE
	.align		8
        /*0060*/ 	.dword	_ZN34_INTERNAL_0cc9e0b6_4_k_cu_55f434c74cuda3std3__47nulloptE
	.align		8
        /*0068*/ 	.dword	_ZN34_INTERNAL_0cc9e0b6_4_k_cu_55f434c74cuda3std3__48unexpectE
	.align		8
        /*0070*/ 	.dword	_ZN34_INTERNAL_0cc9e0b6_4_k_cu_55f434c74cuda3std6ranges3__45__cpo4swapE
	.align		8
        /*0078*/ 	.dword	_ZN34_INTERNAL_0cc9e0b6_4_k_cu_55f434c74cuda3std6ranges3__45__cpo9iter_moveE
	.align		8
        /*0080*/ 	.dword	_ZN34_INTERNAL_0cc9e0b6_4_k_cu_55f434c74cuda3std6ranges3__45__cpo5beginE
	.align		8
        /*0088*/ 	.dword	_ZN34_INTERNAL_0cc9e0b6_4_k_cu_55f434c74cuda3std6ranges3__45__cpo3endE
	.align		8
        /*0090*/ 	.dword	_ZN34_INTERNAL_0cc9e0b6_4_k_cu_55f434c74cuda3std6ranges3__45__cpo6cbeginE
	.align		8
        /*0098*/ 	.dword	_ZN34_INTERNAL_0cc9e0b6_4_k_cu_55f434c74cuda3std6ranges3__45__cpo4cendE
	.align		8
        /*00a0*/ 	.dword	_ZN34_INTERNAL_0cc9e0b6_4_k_cu_55f434c74cuda3std6ranges3__45__cpo7advanceE
	.align		8
        /*00a8*/ 	.dword	_ZN34_INTERNAL_0cc9e0b6_4_k_cu_55f434c74cuda3std6ranges3__45__cpo9iter_swapE
	.align		8
        /*00b0*/ 	.dword	_ZN34_INTERNAL_0cc9e0b6_4_k_cu_55f434c74cuda3std6ranges3__45__cpo4nextE
	.align		8
        /*00b8*/ 	.dword	_ZN34_INTERNAL_0cc9e0b6_4_k_cu_55f434c74cuda3std6ranges3__45__cpo4prevE
	.align		8
        /*00c0*/ 	.dword	_ZN34_INTERNAL_0cc9e0b6_4_k_cu_55f434c74cuda3std6ranges3__45__cpo4dataE
	.align		8
        /*00c8*/ 	.dword	_ZN34_INTERNAL_0cc9e0b6_4_k_cu_55f434c74cuda3std6ranges3__45__cpo5cdataE
	.align		8
        /*00d0*/ 	.dword	_ZN34_INTERNAL_0cc9e0b6_4_k_cu_55f434c74cuda3std6ranges3__45__cpo4sizeE
	.align		8
        /*00d8*/ 	.dword	_ZN34_INTERNAL_0cc9e0b6_4_k_cu_55f434c74cuda3std6ranges3__45__cpo5ssizeE
	.align		8
        /*00e0*/ 	.dword	_ZN34_INTERNAL_0cc9e0b6_4_k_cu_55f434c74cuda3std6ranges3__45__cpo8distanceE
	.align		8
        /*00e8*/ 	.dword	_ZN34_INTERNAL_0cc9e0b6_4_k_cu_55f434c76thrust24THRUST_300001_SM_1000_NS8cuda_cub3parE
	.align		8
        /*00f0*/ 	.dword	_ZN34_INTERNAL_0cc9e0b6_4_k_cu_55f434c76thrust24THRUST_300001_SM_1000_NS8cuda_cub10par_nosyncE
	.align		8
        /*00f8*/ 	.dword	_ZN34_INTERNAL_0cc9e0b6_4_k_cu_55f434c76thrust24THRUST_300001_SM_1000_NS6system6detail10sequential3seqE
	.align		8
        /*0100*/ 	.dword	_ZN34_INTERNAL_0cc9e0b6_4_k_cu_55f434c76thrust24THRUST_300001_SM_1000_NS6system3cpp3parE
	.align		8
        /*0108*/ 	.dword	_ZN34_INTERNAL_0cc9e0b6_4_k_cu_55f434c76thrust24THRUST_300001_SM_1000_NS12placeholders2_1E
	.align		8
        /*0110*/ 	.dword	_ZN34_INTERNAL_0cc9e0b6_4_k_cu_55f434c76thrust24THRUST_300001_SM_1000_NS12placeholders2_2E
	.align		8
        /*0118*/ 	.dword	_ZN34_INTERNAL_0cc9e0b6_4_k_cu_55f434c76thrust24THRUST_300001_SM_1000_NS12placeholders2_3E
	.align		8
        /*0120*/ 	.dword	_ZN34_INTERNAL_0cc9e0b6_4_k_cu_55f434c76thrust24THRUST_300001_SM_1000_NS12placeholders2_4E
	.align		8
        /*0128*/ 	.dword	_ZN34_INTERNAL_0cc9e0b6_4_k_cu_55f434c76thrust24THRUST_300001_SM_1000_NS12placeholders2_5E
	.align		8
        /*0130*/ 	.dword	_ZN34_INTERNAL_0cc9e0b6_4_k_cu_55f434c76thrust24THRUST_300001_SM_1000_NS12placeholders2_6E
	.align		8
        /*0138*/ 	.dword	_ZN34_INTERNAL_0cc9e0b6_4_k_cu_55f434c76thrust24THRUST_300001_SM_1000_NS12placeholders2_7E
	.align		8
        /*0140*/ 	.dword	_ZN34_INTERNAL_0cc9e0b6_4_k_cu_55f434c76thrust24THRUST_300001_SM_1000_NS12placeholders2_8E
	.align		8
        /*0148*/ 	.dword	_ZN34_INTERNAL_0cc9e0b6_4_k_cu_55f434c76thrust24THRUST_300001_SM_1000_NS12placeholders2_9E
	.align		8
        /*0150*/ 	.dword	_ZN34_INTERNAL_0cc9e0b6_4_k_cu_55f434c76thrust24THRUST_300001_SM_1000_NS12placeholders3_10E
	.align		8
        /*0158*/ 	.dword	_ZN34_INTERNAL_0cc9e0b6_4_k_cu_55f434c76thrust24THRUST_300001_SM_1000_NS3seqE
	.align		8
        /*0160*/ 	.dword	_ZN34_INTERNAL_0cc9e0b6_4_k_cu_55f434c76thrust24THRUST_300001_SM_1000_NS6deviceE
	.align		8
        /*0168*/ 	.dword	$str$3
	.align		8
        /*0170*/ 	.dword	vprintf


//--------------------- .text._ZN3cub18CUB_300001_SM_10006detail4scan16DeviceScanKernelINS2_10policy_hubIiiimN4cuda3std3__44plusIvEEE10Policy1000EN6thrust24THRUST_300001_SM_1000_NS10device_ptrIiEESF_NS0_13ScanTileStateIiLb1EEES9_NS1_10InputValueIiPiEEmiLb0EiEEvT0_T1_T2_iT3_T4_T5_ --------------------------
	.section	.text._ZN3cub18CUB_300001_SM_10006detail4scan16DeviceScanKernelINS2_10policy_hubIiiimN4cuda3std3__44plusIvEEE10Policy1000EN6thrust24THRUST_300001_SM_1000_NS10device_ptrIiEESF_NS0_13ScanTileStateIiLb1EEES9_NS1_10InputValueIiPiEEmiLb0EiEEvT0_T1_T2_iT3_T4_T5_,"ax",@progbits
	.align	128
        .global         _ZN3cub18CUB_300001_SM_10006detail4scan16DeviceScanKernelINS2_10policy_hubIiiimN4cuda3std3__44plusIvEEE10Policy1000EN6thrust24THRUST_300001_SM_1000_NS10device_ptrIiEESF_NS0_13ScanTileStateIiLb1EEES9_NS1_10InputValueIiPiEEmiLb0EiEEvT0_T1_T2_iT3_T4_T5_
        .type           _ZN3cub18CUB_300001_SM_10006detail4scan16DeviceScanKernelINS2_10policy_hubIiiimN4cuda3std3__44plusIvEEE10Policy1000EN6thrust24THRUST_300001_SM_1000_NS10device_ptrIiEESF_NS0_13ScanTileStateIiLb1EEES9_NS1_10InputValueIiPiEEmiLb0EiEEvT0_T1_T2_iT3_T4_T5_,@function
        .size           _ZN3cub18CUB_300001_SM_10006detail4scan16DeviceScanKernelINS2_10policy_hubIiiimN4cuda3std3__44plusIvEEE10Policy1000EN6thrust24THRUST_300001_SM_1000_NS10device_ptrIiEESF_NS0_13ScanTileStateIiLb1EEES9_NS1_10InputValueIiPiEEmiLb0EiEEvT0_T1_T2_iT3_T4_T5_,(.L_x_906 - _ZN3cub18CUB_300001_SM_10006detail4scan16DeviceScanKernelINS2_10policy_hubIiiimN4cuda3std3__44plusIvEEE10Policy1000EN6thrust24THRUST_300001_SM_1000_NS10device_ptrIiEESF_NS0_13ScanTileStateIiLb1EEES9_NS1_10InputValueIiPiEEmiLb0EiEEvT0_T1_T2_iT3_T4_T5_)
        .other          _ZN3cub18CUB_300001_SM_10006detail4scan16DeviceScanKernelINS2_10policy_hubIiiimN4cuda3std3__44plusIvEEE10Policy1000EN6thrust24THRUST_300001_SM_1000_NS10device_ptrIiEESF_NS0_13ScanTileStateIiLb1EEES9_NS1_10InputValueIiPiEEmiLb0EiEEvT0_T1_T2_iT3_T4_T5_,@"STO_CUDA_ENTRY STV_DEFAULT"
_ZN3cub18CUB_300001_SM_10006detail4scan16DeviceScanKernelINS2_10policy_hubIiiimN4cuda3std3__44plusIvEEE10Policy1000EN6thrust24THRUST_300001_SM_1000_NS10device_ptrIiEESF_NS0_13ScanTileStateIiLb1EEES9_NS1_10InputValueIiPiEEmiLb0EiEEvT0_T1_T2_iT3_T4_T5_:
.text._ZN3cub18CUB_300001_SM_10006detail4scan16DeviceScanKernelINS2_10policy_hubIiiimN4cuda3std3__44plusIvEEE10Policy1000EN6thrust24THRUST_300001_SM_1000_NS10device_ptrIiEESF_NS0_13ScanTileStateIiLb1EEES9_NS1_10InputValueIiPiEEmiLb0EiEEvT0_T1_T2_iT3_T4_T5_:
[----:B------:R-:W-:Y:S01]  /*0000*/  LDC R1, c[0x0][0x37c] ;  /* 0x0000df00ff017b82 */ /* 0x000fe20000000800 */
[----:B------:R-:W0:Y:S01]  /*0010*/  LDCU UR4, c[0x0][0x3a0] ;  /* 0x00007400ff0477ac */ /* 0x000e220008000800 */
[----:B------:R-:W1:Y:S06]  /*0020*/  LDCU.64 UR12, c[0x0][0x358] ;  /* 0x00006b00ff0c77ac */ /* 0x000e6c0008000a00 */
[----:B------:R-:W2:Y:S01]  /*0030*/  S2UR UR6, SR_CTAID.X ;  /* 0x00000000000679c3 */ /* 0x000ea20000002500 */
[----:B------:R-:W3:Y:S01]  /*0040*/  LDCU.64 UR8, c[0x0][0x3b0] ;  /* 0x00007600ff0877ac */ /* 0x000ee20008000a00 */
[----:B0-----:R-:W-:-:S06]  /*0050*/  UPRMT UR4, UR4, 0x7770, URZ ;  /* 0x0000777004047896 */ /* 0x001fcc00080000ff */
[----:B------:R-:W-:-:S05]  /*0060*/  ISETP.NE.AND P0, PT, RZ, UR4, PT ;  /* 0x00000004ff007c0c */ /* 0x000fca000bf05270 */
[----:B------:R-:W2:Y:S08]  /*0070*/  LDCU UR4, c[0x0][0x398] ;  /* 0x00007300ff0477ac */ /* 0x000eb00008000800 */
[----:B------:R-:W1:Y:S02]  /*0080*/  @P0 LDC.64 R2, c[0x0][0x3a8] ;  /* 0x0000ea00ff020b82 */ /* 0x000e640000000a00 */
[----:B-1----:R0:W5:Y:S01]  /*0090*/  @P0 LDG.E R39, desc[UR12][R2.64] ;  /* 0x0000000c02270981 */ /* 0x002162000c1e1900 */
[----:B--2---:R-:W-:-:S04]  /*00a0*/  UIADD3 UR6, UPT, UPT, UR6, UR4, URZ ;  /* 0x0000000406067290 */ /* 0x004fc8000fffe0ff */
[----:B------:R-:W-:-:S04]  /*00b0*/  UIMAD.WIDE UR10, UR6, 0x1ee0, URZ ;  /* 0x00001ee0060a78a5 */ /* 0x000fc8000f8e02ff */
[----:B---3--:R-:W-:-:S04]  /*00c0*/  UIADD3 UR7, UP0, UPT, -UR10, UR8, URZ ;  /* 0x000000080a077290 */ /* 0x008fc8000ff1e1ff */
[----:B------:R-:W-:Y:S02]  /*00d0*/  UIADD3.X UR4, UPT, UPT, ~UR11, UR9, URZ, UP0, !UPT ;  /* 0x000000090b047290 */ /* 0x000fe400087fe5ff */
[----:B------:R-:W-:-:S04]  /*00e0*/  UISETP.GE.U32.AND UP0, UPT, UR7, 0x1ee1, UPT ;  /* 0x00001ee10700788c */ /* 0x000fc8000bf06070 */
[----:B------:R-:W-:Y:S01]  /*00f0*/  UISETP.GE.U32.AND.EX UP0, UPT, UR4, URZ, UPT, UP0 ;  /* 0x000000ff0400728c */ /* 0x000fe2000bf06100 */
[----:B------:R-:W1:Y:S08]  /*0100*/  @!P0 LDC R39, c[0x0][0x3a8] ;  /* 0x0000ea00ff278b82 */ /* 0x000e700000000800 */
[----:B0-----:R-:W-:Y:S05]  /*0110*/  BRA.U !UP0, `(.L_x_0) ;  /* 0x0000001908f47547 */ /* 0x001fea000b800000 */
[----:B------:R-:W0:Y:S01]  /*0120*/  S2R R35, SR_TID.X ;  /* 0x0000000000237919 */ /* 0x000e220000002100 */
[----:B------:R-:W2:Y:S01]  /*0130*/  LDCU.64 UR4, c[0x0][0x380] ;  /* 0x00007000ff0477ac */ /* 0x000ea20008000a00 */
[C---:B0-----:R-:W-:Y:S02]  /*0140*/  LOP3.LUT R0, R35.reuse, 0x1f, RZ, 0xc0, !PT ;  /* 0x0000001f23007812 */ /* 0x041fe400078ec0ff */
[----:B------:R-:W-:-:S05]  /*0150*/  LOP3.LUT R3, R35, 0x3e0, RZ, 0xc0, !PT ;  /* 0x000003e023037812 */ /* 0x000fca00078ec0ff */
[----:B------:R-:W-:-:S05]  /*0160*/  IMAD R0, R3, 0x13, R0 ;  /* 0x0000001303007824 */ /* 0x000fca00078e0200 */
[----:B------:R-:W-:-:S05]  /*0170*/  IADD3 R0, P0, PT, R0, UR10, RZ ;  /* 0x0000000a00007c10 */ /* 0x000fca000ff1e0ff */
[----:B------:R-:W-:Y:S02]  /*0180*/  IMAD.X R3, RZ, RZ, UR11, P0 ;  /* 0x0000000bff037e24 */ /* 0x000fe400080e06ff */
[----:B------:R-:W-:-:S03]  /*0190*/  IMAD.SHL.U32 R31, R0, 0x4, RZ ;  /* 0x00000004001f7824 */ /* 0x000fc600078e00ff */
[----:B------:R-:W-:Y:S02]  /*01a0*/  SHF.L.U64.HI R30, R0, 0x2, R3 ;  /* 0x00000002001e7819 */ /* 0x000fe40000010203 */
[----:B--2---:R-:W-:-:S04]  /*01b0*/  IADD3 R2, P0, PT, R31, UR4, RZ ;  /* 0x000000041f027c10 */ /* 0x004fc8000ff1e0ff */
[----:B------:R-:W-:-:S05]  /*01c0*/  IADD3.X R3, PT, PT, R30, UR5, RZ, P0, !PT ;  /* 0x000000051e037c10 */ /* 0x000fca00087fe4ff */
[----:B------:R-:W2:Y:S04]  /*01d0*/  LDG.E R5, desc[UR12][R2.64] ;  /* 0x0000000c02057981 */ /* 0x000ea8000c1e1900 */
[----:B------:R-:W3:Y:S04]  /*01e0*/  LDG.E R7, desc[UR12][R2.64+0x80] ;  /* 0x0000800c02077981 */ /* 0x000ee8000c1e1900 */
[----:B------:R-:W4:Y:S04]  /*01f0*/  LDG.E R9, desc[UR12][R2.64+0x100] ;  /* 0x0001000c02097981 */ /* 0x000f28000c1e1900 */
        /* <DEDUP_REMOVED lines=15> */
[----:B------:R-:W4:Y:S01]  /*02f0*/  LDG.E R8, desc[UR12][R2.64+0x900] ;  /* 0x0009000c02087981 */ /* 0x000f22000c1e1900 */
[----:B------:R-:W0:Y:S01]  /*0300*/  S2UR UR5, SR_CgaCtaId ;  /* 0x00000000000579c3 */ /* 0x000e220000008800 */
[----:B------:R-:W-:Y:S01]  /*0310*/  SHF.R.U32.HI R36, RZ, 0x5, R35 ;  /* 0x00000005ff247819 */ /* 0x000fe20000011623 */
[----:B------:R-:W-:Y:S01]  /*0320*/  UMOV UR4, 0x400 ;  /* 0x0000040000047882 */ /* 0x000fe20000000000 */
[----:B------:R-:W1:Y:S01]  /*0330*/  S2R R37, SR_LANEID ;  /* 0x0000000000257919 */ /* 0x000e620000000000 */
[----:B------:R-:W-:Y:S01]  /*0340*/  UISETP.NE.AND UP0, UPT, UR6, URZ, UPT ;  /* 0x000000ff0600728c */ /* 0x000fe2000bf05270 */
[----:B------:R-:W-:Y:S01]  /*0350*/  BSSY.RECONVERGENT B0, `(.L_x_1) ;  /* 0x0000148000007945 */ /* 0x000fe20003800200 */
[----:B0-----:R-:W-:Y:S01]  /*0360*/  ULEA UR4, UR5, UR4, 0x18 ;  /* 0x0000000405047291 */ /* 0x001fe2000f8ec0ff */
[----:B-1----:R-:W-:-:S05]  /*0370*/  IMAD R34, R36, 0x260, R37 ;  /* 0x0000026024227824 */ /* 0x002fca00078e0225 */
[----:B------:R-:W-:-:S05]  /*0380*/  LEA R34, R34, UR4, 0x2 ;  /* 0x0000000422227c11 */ /* 0x000fca000f8e10ff */
[----:B------:R-:W-:Y:S01]  /*0390*/  IMAD R33, R37, 0x48, R34 ;  /* 0x0000004825217824 */ /* 0x000fe200078e0222 */
[----:B--2---:R0:W-:Y:S04]  /*03a0*/  STS [R34], R5 ;  /* 0x0000000522007388 */ /* 0x0041e80000000800 */
[----:B---3--:R0:W-:Y:S04]  /*03b0*/  STS [R34+0x80], R7 ;  /* 0x0000800722007388 */ /* 0x0081e80000000800 */
[----:B----4-:R0:W-:Y:S04]  /*03c0*/  STS [R34+0x100], R9 ;  /* 0x0001000922007388 */ /* 0x0101e80000000800 */
[----:B------:R0:W-:Y:S04]  /*03d0*/  STS [R34+0x180], R11 ;  /* 0x0001800b22007388 */ /* 0x0001e80000000800 */
        /* <DEDUP_REMOVED lines=14> */
[----:B------:R0:W-:Y:S01]  /*04c0*/  STS [R34+0x900], R8 ;  /* 0x0009000822007388 */ /* 0x0001e20000000800 */
[----:B------:R-:W-:-:S03]  /*04d0*/  NOP ;  /* 0x0000000000007918 */ /* 0x000fc60000000000 */
[----:B------:R0:W1:Y:S04]  /*04e0*/  LDS R32, [R33] ;  /* 0x0000000021207984 */ /* 0x0000680000000800 */
[----:B------:R0:W2:Y:S04]  /*04f0*/  LDS R29, [R33+0x4] ;  /* 0x00000400211d7984 */ /* 0x0000a80000000800 */
[----:B------:R0:W3:Y:S04]  /*0500*/  LDS R28, [R33+0x8] ;  /* 0x00000800211c7984 */ /* 0x0000e80000000800 */
[----:B------:R0:W4:Y:S04]  /*0510*/  LDS R27, [R33+0xc] ;  /* 0x00000c00211b7984 */ /* 0x0001280000000800 */
[----:B------:R0:W0:Y:S04]  /*0520*/  LDS R26, [R33+0x10] ;  /* 0x00001000211a7984 */ /* 0x0000280000000800 */
        /* <DEDUP_REMOVED lines=13> */
[----:B------:R0:W0:Y:S01]  /*0600*/  LDS R9, [R33+0x48] ;  /* 0x0000480021097984 */ /* 0x0000220000000800 */
[----:B------:R-:W-:Y:S06]  /*0610*/  BAR.SYNC.DEFER_BLOCKING 0x0 ;  /* 0x0000000000007b1d */ /* 0x000fec0000010000 */
[----:B-1234-:R-:W-:Y:S05]  /*0620*/  BRA.U UP0, `(.L_x_2) ;  /* 0x0000000500247547 */ /* 0x01efea000b800000 */
[----:B0-----:R-:W-:Y:S02]  /*0630*/  IADD3 R8, PT, PT, R28, R29, R32 ;  /* 0x0000001d1c087210 */ /* 0x001fe40007ffe020 */
[C---:B------:R-:W-:Y:S02]  /*0640*/  ISETP.NE.AND P1, PT, R37.reuse, 0x1f, PT ;  /* 0x0000001f2500780c */ /* 0x040fe40003f25270 */
[----:B------:R-:W-:Y:S02]  /*0650*/  IADD3 R8, PT, PT, R26, R27, R8 ;  /* 0x0000001b1a087210 */ /* 0x000fe40007ffe008 */
[----:B------:R-:W-:Y:S02]  /*0660*/  ISETP.NE.AND P2, PT, R37, RZ, PT ;  /* 0x000000ff2500720c */ /* 0x000fe40003f45270 */
[----:B------:R-:W-:-:S04]  /*0670*/  IADD3 R8, PT, PT, R24, R25, R8 ;  /* 0x0000001918087210 */ /* 0x000fc80007ffe008 */
[----:B------:R-:W-:-:S03]  /*0680*/  IADD3 R8, PT, PT, R22, R23, R8 ;  /* 0x0000001716087210 */ /* 0x000fc60007ffe008 */
[----:B------:R-:W-:Y:S02]  /*0690*/  @!P1 LEA R42, R36, UR4, 0x2 ;  /* 0x00000004242a9c11 */ /* 0x000fe4000f8e10ff */
[----:B------:R-:W-:-:S04]  /*06a0*/  IADD3 R8, PT, PT, R20, R21, R8 ;  /* 0x0000001514087210 */ /* 0x000fc80007ffe008 */
[----:B------:R-:W-:-:S04]  /*06b0*/  IADD3 R8, PT, PT, R6, R7, R8 ;  /* 0x0000000706087210 */ /* 0x000fc80007ffe008 */
[----:B------:R-:W-:-:S04]  /*06c0*/  IADD3 R8, PT, PT, R4, R5, R8 ;  /* 0x0000000504087210 */ /* 0x000fc80007ffe008 */
[----:B------:R-:W-:-:S04]  /*06d0*/  IADD3 R8, PT, PT, R2, R3, R8 ;  /* 0x0000000302087210 */ /* 0x000fc80007ffe008 */
[----:B------:R-:W-:-:S05]  /*06e0*/  IADD3 R38, PT, PT, R9, R0, R8 ;  /* 0x0000000009267210 */ /* 0x000fca0007ffe008 */
[----:B------:R-:W0:Y:S02]  /*06f0*/  SHFL.UP P0, R9, R38, 0x1, RZ ;  /* 0x0420000026097989 */ /* 0x000e2400000000ff */
[----:B0-----:R-:W-:-:S05]  /*0700*/  @P0 IMAD.IADD R9, R38, 0x1, R9 ;  /* 0x0000000126090824 */ /* 0x001fca00078e0209 */
[----:B------:R-:W0:Y:S02]  /*0710*/  SHFL.UP P0, R12, R9, 0x2, RZ ;  /* 0x04400000090c7989 */ /* 0x000e2400000000ff */
[----:B0-----:R-:W-:-:S05]  /*0720*/  @P0 IMAD.IADD R12, R9, 0x1, R12 ;  /* 0x00000001090c0824 */ /* 0x001fca00078e020c */
[----:B------:R-:W0:Y:S02]  /*0730*/  SHFL.UP P0, R17, R12, 0x4, RZ ;  /* 0x048000000c117989 */ /* 0x000e2400000000ff */
[----:B0-----:R-:W-:-:S05]  /*0740*/  @P0 IMAD.IADD R17, R12, 0x1, R17 ;  /* 0x000000010c110824 */ /* 0x001fca00078e0211 */
[----:B------:R-:W0:Y:S02]  /*0750*/  SHFL.UP P0, R40, R17, 0x8, RZ ;  /* 0x0500000011287989 */ /* 0x000e2400000000ff */
[----:B0-----:R-:W-:-:S05]  /*0760*/  @P0 IMAD.IADD R40, R17, 0x1, R40 ;  /* 0x0000000111280824 */ /* 0x001fca00078e0228 */
[----:B------:R-:W0:Y:S02]  /*0770*/  SHFL.UP P0, R41, R40, 0x10, RZ ;  /* 0x0600000028297989 */ /* 0x000e2400000000ff */
[----:B0-----:R-:W-:Y:S01]  /*0780*/  @P0 IMAD.IADD R41, R40, 0x1, R41 ;  /* 0x0000000128290824 */ /* 0x001fe200078e0229 */
[----:B------:R-:W-:-:S03]  /*0790*/  ISETP.NE.AND P0, PT, R36, 0x2, PT ;  /* 0x000000022400780c */ /* 0x000fc60003f05270 */
[----:B------:R-:W-:Y:S01]  /*07a0*/  IMAD.IADD R38, R41, 0x1, -R38 ;  /* 0x0000000129267824 */ /* 0x000fe200078e0a26 */
[----:B------:R-:W-:Y:S01]  /*07b0*/  @!P1 STS [R42+0x10], R41 ;  /* 0x000010292a009388 */ /* 0x000fe20000000800 */
[----:B------:R-:W-:Y:S01]  /*07c0*/  BAR.SYNC.DEFER_BLOCKING 0x0 ;  /* 0x0000000000007b1d */ /* 0x000fe20000010000 */
[----:B------:R-:W-:Y:S02]  /*07d0*/  ISETP.NE.AND P1, PT, R36, 0xc, PT ;  /* 0x0000000c2400780c */ /* 0x000fe40003f25270 */
[----:B------:R-:W-:-:S03]  /*07e0*/  SEL R38, R38, RZ, P2 ;  /* 0x000000ff26267207 */ /* 0x000fc60001000000 */
[----:B------:R-:W0:Y:S04]  /*07f0*/  LDS.128 R8, [UR4+0x10] ;  /* 0x00001004ff087984 */ /* 0x000e280008000c00 */
[----:B------:R-:W1:Y:S04]  /*0800*/  LDS.128 R12, [UR4+0x20] ;  /* 0x00002004ff0c7984 */ /* 0x000e680008000c00 */
[----:B------:R-:W2:Y:S01]  /*0810*/  LDS.128 R16, [UR4+0x30] ;  /* 0x00003004ff107984 */ /* 0x000ea20008000c00 */
[----:B0-----:R-:W-:-:S04]  /*0820*/  IMAD.IADD R9, R8, 0x1, R9 ;  /* 0x0000000108097824 */ /* 0x001fc800078e0209 */
[----:B------:R-:W-:Y:S01]  /*0830*/  IMAD.IADD R10, R10, 0x1, R9 ;  /* 0x000000010a0a7824 */ /* 0x000fe200078e0209 */
[----:B------:R-:W-:Y:S02]  /*0840*/  SEL R8, R9, R8, !P0 ;  /* 0x0000000809087207 */ /* 0x000fe40004000000 */
[----:B------:R-:W-:Y:S01]  /*0850*/  ISETP.NE.AND P0, PT, R36, 0x3, PT ;  /* 0x000000032400780c */ /* 0x000fe20003f05270 */
[----:B------:R-:W-:-:S03]  /*0860*/  IMAD.IADD R11, R11, 0x1, R10 ;  /* 0x000000010b0b7824 */ /* 0x000fc600078e020a */
[----:B------:R-:W-:Y:S01]  /*0870*/  SEL R8, R10, R8, !P0 ;  /* 0x000000080a087207 */ /* 0x000fe20004000000 */
[----:B-1----:R-:W-:Y:S01]  /*0880*/  IMAD.IADD R12, R11, 0x1, R12 ;  /* 0x000000010b0c7824 */ /* 0x002fe200078e020c */
[----:B------:R-:W-:-:S03]  /*0890*/  ISETP.NE.AND P0, PT, R36, 0x4, PT ;  /* 0x000000042400780c */ /* 0x000fc60003f05270 */
[----:B------:R-:W-:Y:S01]  /*08a0*/  IMAD.IADD R13, R13, 0x1, R12 ;  /* 0x000000010d0d7824 */ /* 0x000fe200078e020c */
[----:B------:R-:W-:Y:S02]  /*08b0*/  SEL R8, R11, R8, !P0 ;  /* 0x000000080b087207 */ /* 0x000fe40004000000 */
[----:B------:R-:W-:Y:S01]  /*08c0*/  ISETP.NE.AND P0, PT, R36, 0x5, PT ;  /* 0x000000052400780c */ /* 0x000fe20003f05270 */
[----:B------:R-:W-:-:S03]  /*08d0*/  IMAD.IADD R14, R14, 0x1, R13 ;  /* 0x000000010e0e7824 */ /* 0x000fc600078e020d */
[----:B------:R-:W-:Y:S01]  /*08e0*/  SEL R8, R12, R8, !P0 ;  /* 0x000000080c087207 */ /* 0x000fe20004000000 */
[----:B------:R-:W-:Y:S01]  /*08f0*/  IMAD.IADD R15, R15, 0x1, R14 ;  /* 0x000000010f0f7824 */ /* 0x000fe200078e020e */
[----:B------:R-:W-:-:S03]  /*0900*/  ISETP.NE.AND P0, PT, R36, 0x6, PT ;  /* 0x000000062400780c */ /* 0x000fc60003f05270 */
[----:B--2---:R-:W-:Y:S01]  /*0910*/  IMAD.IADD R16, R15, 0x1, R16 ;  /* 0x000000010f107824 */ /* 0x004fe200078e0210 */
[----:B------:R-:W-:Y:S02]  /*0920*/  SEL R9, R13, R8, !P0 ;  /* 0x000000080d097207 */ /* 0x000fe40004000000 */
[----:B------:R-:W-:Y:S01]  /*0930*/  ISETP.NE.AND P0, PT, R36, 0x7, PT ;  /* 0x000000072400780c */ /* 0x000fe20003f05270 */
[----:B------:R-:W0:Y:S01]  /*0940*/  LDS R8, [UR4+0x40] ;  /* 0x00004004ff087984 */ /* 0x000e220008000800 */
[----:B------:R-:W-:Y:S02]  /*0950*/  IMAD.IADD R17, R17, 0x1, R16 ;  /* 0x0000000111117824 */ /* 0x000fe400078e0210 */
[----:B------:R-:W-:Y:S02]  /*0960*/  SEL R9, R14, R9, !P0 ;  /* 0x000000090e097207 */ /* 0x000fe40004000000 */
[----:B------:R-:W-:Y:S01]  /*0970*/  ISETP.NE.AND P0, PT, R36, 0x8, PT ;  /* 0x000000082400780c */ /* 0x000fe20003f05270 */
[----:B------:R-:W-:-:S03]  /*0980*/  IMAD.IADD R18, R18, 0x1, R17 ;  /* 0x0000000112127824 */ /* 0x000fc600078e0211 */
[----:B------:R-:W-:Y:S02]  /*0990*/  SEL R9, R15, R9, !P0 ;  /* 0x000000090f097207 */ /* 0x000fe40004000000 */
[----:B------:R-:W-:-:S04]  /*09a0*/  ISETP.NE.AND P0, PT, R36, 0x9, PT ;  /* 0x000000092400780c */ /* 0x000fc80003f05270 */
[----:B------:R-:W-:Y:S02]  /*09b0*/  SEL R9, R16, R9, !P0 ;  /* 0x0000000910097207 */ /* 0x000fe40004000000 */
[----:B------:R-:W-:-:S04]  /*09c0*/  ISETP.NE.AND P0, PT, R36, 0xa, PT ;  /* 0x0000000a2400780c */ /* 0x000fc80003f05270 */
[----:B------:R-:W-:Y:S02]  /*09d0*/  SEL R9, R17, R9, !P0 ;  /* 0x0000000911097207 */ /* 0x000fe40004000000 */
[----:B------:R-:W-:-:S04]  /*09e0*/  ISETP.NE.AND P0, PT, R36, 0xb, PT ;  /* 0x0000000b2400780c */ /* 0x000fc80003f05270 */
[----:B------:R-:W-:Y:S01]  /*09f0*/  SEL R9, R18, R9, !P0 ;  /* 0x0000000912097207 */ /* 0x000fe20004000000 */
[----:B------:R-:W-:Y:S01]  /*0a00*/  IMAD.IADD R18, R19, 0x1, R18 ;  /* 0x0000000113127824 */ /* 0x000fe200078e0212 */
[----:B------:R-:W-:-:S04]  /*0a10*/  ISETP.GE.U32.AND P0, PT, R35, 0x20, PT ;  /* 0x000000202300780c */ /* 0x000fc80003f06070 */
[C---:B------:R-:W-:Y:S02]  /*0a20*/  SEL R9, R18.reuse, R9, !P1 ;  /* 0x0000000912097207 */ /* 0x040fe40004800000 */
[----:B------:R-:W-:Y:S02]  /*0a30*/  ISETP.NE.AND P1, PT, R35, RZ, PT ;  /* 0x000000ff2300720c */ /* 0x000fe40003f25270 */
[----:B------:R-:W-:Y:S02]  /*0a40*/  SEL R10, R9, RZ, P0 ;  /* 0x000000ff090a7207 */ /* 0x000fe40000000000 */
[--C-:B0----5:R-:W-:Y:S02]  /*0a50*/  IADD3 R9, PT, PT, R18, R8, R39.reuse ;  /* 0x0000000812097210 */ /* 0x121fe40007ffe027 */
[----:B------:R-:W-:-:S07]  /*0a60*/  IADD3 R38, PT, PT, R10, R38, R39 ;  /* 0x000000260a267210 */ /* 0x000fce0007ffe027 */
[----:B------:R-:W-:Y:S05]  /*0a70*/  @P1 BRA `(.L_x_3) ;  /* 0x0000000c00541947 */ /* 0x000fea0003800000 */
[----:B------:R-:W0:Y:S01]  /*0a80*/  LDC.64 R10, c[0x0][0x390] ;  /* 0x0000e400ff0a7b82 */ /* 0x000e220000000a00 */
[----:B------:R-:W-:-:S05]  /*0a90*/  IMAD.MOV.U32 R8, RZ, RZ, 0x65 ;  /* 0x00000065ff087424 */ /* 0x000fca00078e00ff */
[----:B0-----:R0:W-:Y:S01]  /*0aa0*/  ST.E.64.STRONG.GPU desc[UR12][R10.64+0x100], R8 ;  /* 0x000100080a007985 */ /* 0x0011e2000c10fb0c */
[----:B------:R-:W-:Y:S05]  /*0ab0*/  BRA `(.L_x_3) ;  /* 0x0000000c00447947 */ /* 0x000fea0003800000 */
.L_x_2:
        /* <DEDUP_REMOVED lines=20> */
[----:B-----5:R-:W0:Y:S02]  /*0c00*/  SHFL.UP P0, R39, R40, 0x10, RZ ;  /* 0x0600000028277989 */ /* 0x020e2400000000ff */
[----:B0-----:R-:W-:Y:S01]  /*0c10*/  @P0 IMAD.IADD R39, R40, 0x1, R39 ;  /* 0x0000000128270824 */ /* 0x001fe200078e0227 */
[----:B------:R-:W-:-:S04]  /*0c20*/  ISETP.NE.AND P0, PT, R36, 0x2, PT ;  /* 0x000000022400780c */ /* 0x000fc80003f05270 */
[----:B------:R-:W-:Y:S01]  /*0c30*/  @!P1 STS [R42+0x10], R39 ;  /* 0x000010272a009388 */ /* 0x000fe20000000800 */
[----:B------:R-:W-:Y:S01]  /*0c40*/  BAR.SYNC.DEFER_BLOCKING 0x0 ;  /* 0x0000000000007b1d */ /* 0x000fe20000010000 */
[----:B------:R-:W-:-:S05]  /*0c50*/  ISETP.NE.AND P1, PT, R36, 0xc, PT ;  /* 0x0000000c2400780c */ /* 0x000fca0003f25270 */
[----:B------:R-:W0:Y:S04]  /*0c60*/  LDS.128 R8, [UR4+0x10] ;  /* 0x00001004ff087984 */ /* 0x000e280008000c00 */
[----:B------:R-:W1:Y:S04]  /*0c70*/  LDS.128 R12, [UR4+0x20] ;  /* 0x00002004ff0c7984 */ /* 0x000e680008000c00 */
[----:B------:R-:W2:Y:S01]  /*0c80*/  LDS.128 R16, [UR4+0x30] ;  /* 0x00003004ff107984 */ /* 0x000ea20008000c00 */
[----:B0-----:R-:W-:-:S04]  /*0c90*/  IMAD.IADD R9, R8, 0x1, R9 ;  /* 0x0000000108097824 */ /* 0x001fc800078e0209 */
[----:B------:R-:W-:Y:S01]  /*0ca0*/  IMAD.IADD R10, R10, 0x1, R9 ;  /* 0x000000010a0a7824 */ /* 0x000fe200078e0209 */
[----:B------:R-:W-:Y:S02]  /*0cb0*/  SEL R8, R9, R8, !P0 ;  /* 0x0000000809087207 */ /* 0x000fe40004000000 */
[----:B------:R-:W-:Y:S01]  /*0cc0*/  ISETP.NE.AND P0, PT, R36, 0x3, PT ;  /* 0x000000032400780c */ /* 0x000fe20003f05270 */
[----:B------:R-:W-:Y:S01]  /*0cd0*/  IMAD.IADD R11, R11, 0x1, R10 ;  /* 0x000000010b0b7824 */ /* 0x000fe200078e020a */
[----:B------:R-:W0:Y:S02]  /*0ce0*/  LDS R9, [UR4+0x40] ;  /* 0x00004004ff097984 */ /* 0x000e240008000800 */
        /* <DEDUP_REMOVED lines=13> */
[----:B------:R-:W-:-:S03]  /*0dc0*/  IMAD.IADD R17, R17, 0x1, R16 ;  /* 0x0000000111117824 */ /* 0x000fc600078e0210 */
[----:B------:R-:W-:Y:S01]  /*0dd0*/  SEL R8, R14, R8, !P0 ;  /* 0x000000080e087207 */ /* 0x000fe20004000000 */
[----:B------:R-:W-:Y:S01]  /*0de0*/  IMAD.IADD R18, R18, 0x1, R17 ;  /* 0x0000000112127824 */ /* 0x000fe200078e0211 */
[----:B------:R-:W-:-:S03]  /*0df0*/  ISETP.NE.AND P0, PT, R36, 0x8, PT ;  /* 0x000000082400780c */ /* 0x000fc60003f05270 */
[----:B------:R-:W-:Y:S01]  /*0e00*/  IMAD.IADD R19, R19, 0x1, R18 ;  /* 0x0000000113137824 */ /* 0x000fe200078e0212 */
[----:B------:R-:W-:Y:S02]  /*0e10*/  SEL R8, R15, R8, !P0 ;  /* 0x000000080f087207 */ /* 0x000fe40004000000 */
[----:B------:R-:W-:-:S04]  /*0e20*/  ISETP.NE.AND P0, PT, R36, 0x9, PT ;  /* 0x000000092400780c */ /* 0x000fc80003f05270 */
[----:B------:R-:W-:Y:S02]  /*0e30*/  SEL R8, R16, R8, !P0 ;  /* 0x0000000810087207 */ /* 0x000fe40004000000 */
[----:B------:R-:W-:Y:S01]  /*0e40*/  ISETP.NE.AND P0, PT, R36, 0xa, PT ;  /* 0x0000000a2400780c */ /* 0x000fe20003f05270 */
[----:B0-----:R-:W-:-:S03]  /*0e50*/  IMAD.IADD R9, R19, 0x1, R9 ;  /* 0x0000000113097824 */ /* 0x001fc600078e0209 */
[----:B------:R-:W-:Y:S01]  /*0e60*/  SEL R8, R17, R8, !P0 ;  /* 0x0000000811087207 */ /* 0x000fe20004000000 */
[----:B------:R-:W-:Y:S01]  /*0e70*/  IMAD.IADD R17, R39, 0x1, -R38 ;  /* 0x0000000127117824 */ /* 0x000fe200078e0a26 */
[----:B------:R-:W-:-:S04]  /*0e80*/  ISETP.NE.AND P0, PT, R36, 0xb, PT ;  /* 0x0000000b2400780c */ /* 0x000fc80003f05270 */
[----:B------:R-:W-:Y:S02]  /*0e90*/  SEL R8, R18, R8, !P0 ;  /* 0x0000000812087207 */ /* 0x000fe40004000000 */
[----:B------:R-:W-:Y:S02]  /*0ea0*/  ISETP.GT.U32.AND P0, PT, R35, 0x1f, PT ;  /* 0x0000001f2300780c */ /* 0x000fe40003f04070 */
[----:B------:R-:W-:Y:S02]  /*0eb0*/  SEL R11, R17, RZ, P2 ;  /* 0x000000ff110b7207 */ /* 0x000fe40001000000 */
[----:B------:R-:W-:Y:S02]  /*0ec0*/  SEL R8, R19, R8, !P1 ;  /* 0x0000000813087207 */ /* 0x000fe40004800000 */
[----:B------:R-:W-:-:S03]  /*0ed0*/  ISETP.GE.U32.AND P1, PT, R35, 0x20, PT ;  /* 0x000000202300780c */ /* 0x000fc60003f26070 */
[----:B------:R-:W-:-:S05]  /*0ee0*/  IMAD.IADD R38, R8, 0x1, R11 ;  /* 0x0000000108267824 */ /* 0x000fca00078e020b */
[----:B------:R-:W-:Y:S01]  /*0ef0*/  SEL R17, R17, R38, !P1 ;  /* 0x0000002611117207 */ /* 0x000fe20004800000 */
[----:B------:R-:W-:Y:S06]  /*0f00*/  @P0 BRA `(.L_x_4) ;  /* 0x00000008000c0947 */ /* 0x000fec0003800000 */
[----:B------:R-:W0:Y:S01]  /*0f10*/  LDC.64 R14, c[0x0][0x390] ;  /* 0x0000e400ff0e7b82 */ /* 0x000e220000000a00 */
[----:B------:R-:W-:Y:S01]  /*0f20*/  ISETP.NE.AND P1, PT, R35, RZ, PT ;  /* 0x000000ff2300720c */ /* 0x000fe20003f25270 */
[----:B------:R-:W-:Y:S01]  /*0f30*/  IMAD.U32 R45, RZ, RZ, UR6 ;  /* 0x00000006ff2d7e24 */ /* 0x000fe2000f8e00ff */
[----:B------:R-:W-:-:S05]  /*0f40*/  LOP3.LUT R18, RZ, R35, RZ, 0x33, !PT ;  /* 0x00000023ff127212 */ /* 0x000fca00078e33ff */
[----:B------:R-:W-:-:S06]  /*0f50*/  VIADD R18, R18, UR6 ;  /* 0x0000000612127c36 */ /* 0x000fcc0008000000 */
[----:B------:R-:W-:Y:S01]  /*0f60*/  @!P1 IMAD.MOV.U32 R8, RZ, RZ, 0x64 ;  /* 0x00000064ff089424 */ /* 0x000fe200078e00ff */
[----:B------:R1:W-:Y:S01]  /*0f70*/  @!P1 STS [UR4+0xc], R9 ;  /* 0x00000c09ff009988 */ /* 0x0003e20008000804 */
[----:B0-----:R-:W-:-:S04]  /*0f80*/  IMAD.WIDE R44, R45, 0x8, R14 ;  /* 0x000000082d2c7825 */ /* 0x001fc800078e020e */
[----:B------:R-:W-:Y:S01]  /*0f90*/  IMAD.WIDE R14, R18, 0x8, R14 ;  /* 0x00000008120e7825 */ /* 0x000fe200078e020e */
[----:B------:R1:W-:Y:S01]  /*0fa0*/  @!P1 ST.E.64.STRONG.GPU desc[UR12][R44.64+0x100], R8 ;  /* 0x000100082c009985 */ /* 0x0003e2000c10fb0c */
[----:B------:R-:W-:Y:S05]  /*0fb0*/  NANOSLEEP 0x226 ;  /* 0x000002260000795d */ /* 0x000fea0003800000 */
[----:B------:R-:W2:Y:S01]  /*0fc0*/  LD.E.64.STRONG.GPU R12, desc[UR12][R14.64+0x100] ;  /* 0x0001000c0e0c7980 */ /* 0x000ea2000c10fb00 */
[----:B------:R-:W-:Y:S01]  /*0fd0*/  UMOV UR5, 0xffffffff ;  /* 0xffffffff00057882 */ /* 0x000fe20000000000 */
[----:B--2---:R-:W-:Y:S02]  /*0fe0*/  ISETP.NE.AND P0, PT, R12, 0x63, PT ;  /* 0x000000630c00780c */ /* 0x004fe40003f05270 */
[----:B-1----:R-:W-:Y:S11]  /*0ff0*/  BRA.DIV UR5, `(.L_x_5) ;  /* 0x0000002e05bc7947 */ /* 0x002ff6000b800000 */
[----:B------:R-:W-:-:S13]  /*1000*/  VOTE.ANY P0, !P0 ;  /* 0x0000000000ff7806 */ /* 0x000fda0004000100 */
.L_x_34:
[----:B------:R-:W-:Y:S05]  /*1010*/  @!P0 BRA `(.L_x_6) ;  /* 0x0000000000248947 */ /* 0x000fea0003800000 */
[----:B------:R-:W-:-:S07]  /*1020*/  IMAD.MOV.U32 R8, RZ, RZ, 0x1de ;  /* 0x000001deff087424 */ /* 0x000fce00078e00ff */
.L_x_8:
[----:B------:R-:W-:Y:S05]  /*1030*/  NANOSLEEP R8 ;  /* 0x000000080000735d */ /* 0x000fea0003800000 */
[----:B------:R-:W2:Y:S01]  /*1040*/  LD.E.64.STRONG.GPU R12, desc[UR12][R14.64+0x100] ;  /* 0x0001000c0e0c7980 */ /* 0x000ea2000c10fb00 */
[----:B------:R-:W-:Y:S01]  /*1050*/  UMOV UR5, 0xffffffff ;  /* 0xffffffff00057882 */ /* 0x000fe20000000000 */
[----:B------:R-:W-:Y:S02]  /*1060*/  SHF.R.U32.HI R8, RZ, 0x1, R8 ;  /* 0x00000001ff087819 */ /* 0x000fe40000011608 */
[----:B--2---:R-:W-:Y:S01]  /*1070*/  ISETP.NE.AND P0, PT, R12, 0x63, PT ;  /* 0x000000630c00780c */ /* 0x004fe20003f05270 */
[----:B------:R-:W-:-:S12]  /*1080*/  BRA.DIV UR5, `(.L_x_7) ;  /* 0x0000002e05b87947 */ /* 0x000fd8000b800000 */
[----:B------:R-:W-:-:S13]  /*1090*/  VOTE.ANY P0, !P0 ;  /* 0x0000000000ff7806 */ /* 0x000fda0004000100 */
.L_x_37:
[----:B------:R-:W-:Y:S05]  /*10a0*/  @P0 BRA `(.L_x_8) ;  /* 0xfffffffc00e00947 */ /* 0x000fea000383ffff */
.L_x_6:
[----:B------:R-:W-:Y:S01]  /*10b0*/  UMOV UR5, 0xffffffff ;  /* 0xffffffff00057882 */ /* 0x000fe20000000000 */
[----:B------:R-:W-:Y:S02]  /*10c0*/  ISETP.NE.AND P0, PT, R12, 0x65, PT ;  /* 0x000000650c00780c */ /* 0x000fe40003f05270 */
[----:B------:R-:W-:Y:S11]  /*10d0*/  BRA.DIV UR5, `(.L_x_9) ;  /* 0x0000002e05c47947 */ /* 0x000ff6000b800000 */
[----:B------:R-:W0:Y:S01]  /*10e0*/  S2R R8, SR_GEMASK ;  /* 0x0000000000087919 */ /* 0x000e220000003c00 */
[----:B------:R-:W-:Y:S01]  /*10f0*/  VOTE.ANY R10, PT, !P0 ;  /* 0x00000000000a7806 */ /* 0x000fe200040e0100 */
[C---:B------:R-:W-:Y:S02]  /*1100*/  VIADD R38, R37.reuse, 0x2 ;  /* 0x0000000225267836 */ /* 0x040fe40000000000 */
[----:B------:R-:W-:Y:S01]  /*1110*/  VIADD R39, R37, 0x10 ;  /* 0x0000001025277836 */ /* 0x000fe20000000000 */
[----:B0-----:R-:W-:-:S05]  /*1120*/  LOP3.LUT R10, R10, 0x80000000, R8, 0xec, !PT ;  /* 0x800000000a0a7812 */ /* 0x001fca00078eec08 */
[----:B------:R-:W-:-:S05]  /*1130*/  VIADD R11, R10, 0xffffffff ;  /* 0xffffffff0a0b7836 */ /* 0x000fca0000000000 */
[----:B------:R-:W-:-:S04]  /*1140*/  LOP3.LUT R11, R10, R11, RZ, 0xc, !PT ;  /* 0x0000000b0a0b7212 */ /* 0x000fc800078e0cff */
[----:B------:R-:W0:Y:S02]  /*1150*/  POPC R15, R11 ;  /* 0x0000000b000f7309 */ /* 0x000e240000000000 */
[----:B0-----:R-:W0:Y:S01]  /*1160*/  SHFL.DOWN PT, R16, R13, 0x1, R15 ;  /* 0x082000000d107989 */ /* 0x001e2200000e000f */
[-C--:B------:R-:W-:Y:S02]  /*1170*/  ISETP.GE.AND P0, PT, R37, R15.reuse, PT ;  /* 0x0000000f2500720c */ /* 0x080fe40003f06270 */
[-C--:B------:R-:W-:Y:S02]  /*1180*/  ISETP.GT.AND P2, PT, R39, R15.reuse, PT ;  /* 0x0000000f2700720c */ /* 0x080fe40003f44270 */
[----:B0-----:R-:W-:Y:S02]  /*1190*/  SEL R16, R16, RZ, !P0 ;  /* 0x000000ff10107207 */ /* 0x001fe40004000000 */
[----:B------:R-:W-:-:S03]  /*11a0*/  ISETP.GT.AND P0, PT, R38, R15, PT ;  /* 0x0000000f2600720c */ /* 0x000fc60003f04270 */
[----:B------:R-:W-:-:S05]  /*11b0*/  IMAD.IADD R36, R16, 0x1, R13 ;  /* 0x0000000110247824 */ /* 0x000fca00078e020d */
[----:B------:R-:W0:Y:S02]  /*11c0*/  SHFL.DOWN PT, R16, R36, 0x2, R15 ;  /* 0x0840000024107989 */ /* 0x000e2400000e000f */
[----:B0-----:R-:W-:-:S05]  /*11d0*/  SEL R19, R16, RZ, !P0 ;  /* 0x000000ff10137207 */ /* 0x001fca0004000000 */
[----:B------:R-:W-:Y:S02]  /*11e0*/  IMAD.IADD R40, R36, 0x1, R19 ;  /* 0x0000000124287824 */ /* 0x000fe400078e0213 */
[C---:B------:R-:W-:Y:S02]  /*11f0*/  VIADD R19, R37.reuse, 0x4 ;  /* 0x0000000425137836 */ /* 0x040fe40000000000 */
[----:B------:R-:W-:Y:S01]  /*1200*/  VIADD R36, R37, 0x8 ;  /* 0x0000000825247836 */ /* 0x000fe20000000000 */
[----:B------:R-:W0:Y:S02]  /*1210*/  SHFL.DOWN PT, R16, R40, 0x4, R15 ;  /* 0x0880000028107989 */ /* 0x000e2400000e000f */
[----:B------:R-:W-:-:S04]  /*1220*/  ISETP.GT.AND P0, PT, R19, R15, PT ;  /* 0x0000000f1300720c */ /* 0x000fc80003f04270 */
[----:B0-----:R-:W-:Y:S02]  /*1230*/  SEL R11, R16, RZ, !P0 ;  /* 0x000000ff100b7207 */ /* 0x001fe40004000000 */
[----:B------:R-:W-:-:S03]  /*1240*/  ISETP.GT.AND P0, PT, R36, R15, PT ;  /* 0x0000000f2400720c */ /* 0x000fc60003f04270 */
[----:B------:R-:W-:Y:S02]  /*1250*/  IMAD.IADD R42, R40, 0x1, R11 ;  /* 0x00000001282a7824 */ /* 0x000fe400078e020b */
[----:B------:R-:W0:Y:S03]  /*1260*/  LDC.64 R10, c[0x0][0x390] ;  /* 0x0000e400ff0a7b82 */ /* 0x000e260000000a00 */
[----:B------:R-:W1:Y:S02]  /*1270*/  SHFL.DOWN PT, R16, R42, 0x8, R15 ;  /* 0x090000002a107989 */ /* 0x000e6400000e000f */
[----:B-1----:R-:W-:Y:S02]  /*1280*/  SEL R41, R16, RZ, !P0 ;  /* 0x000000ff10297207 */ /* 0x002fe40004000000 */
[----:B------:R-:W-:-:S03]  /*1290*/  ISETP.NE.AND P0, PT, R12, 0x65, PT ;  /* 0x000000650c00780c */ /* 0x000fc60003f05270 */
[----:B------:R-:W-:Y:S01]  /*12a0*/  IMAD.IADD R41, R42, 0x1, R41 ;  /* 0x000000012a297824 */ /* 0x000fe200078e0229 */
[----:B0-----:R-:W-:-:S04]  /*12b0*/  IADD3 R42, P3, PT, R10, 0x100, RZ ;  /* 0x000001000a2a7810 */ /* 0x001fc80007f7e0ff */
[----:B------:R-:W0:Y:S01]  /*12c0*/  SHFL.DOWN PT, R16, R41, 0x10, R15 ;  /* 0x0a00000029107989 */ /* 0x000e2200000e000f */
[----:B------:R-:W-:-:S04]  /*12d0*/  IMAD.X R43, RZ, RZ, R11, P3 ;  /* 0x000000ffff2b7224 */ /* 0x000fc800018e060b */
[----:B------:R-:W-:Y:S02]  /*12e0*/  VOTE.ALL P0, P0 ;  /* 0x0000000000ff7806 */ /* 0x000fe40000000000 */
[----:B0-----:R-:W-:-:S05]  /*12f0*/  SEL R16, R16, RZ, !P2 ;  /* 0x000000ff10107207 */ /* 0x001fca0005000000 */
[----:B------:R-:W-:-:S07]  /*1300*/  IMAD.IADD R40, R41, 0x1, R16 ;  /* 0x0000000129287824 */ /* 0x000fce00078e0210 */
.L_x_46:
[----:B------:R-:W-:Y:S05]  /*1310*/  @!P0 BRA `(.L_x_10) ;  /* 0x0000000000cc8947 */ /* 0x000fea0003800000 */
[----:B------:R-:W-:-:S07]  /*1320*/  IMAD.MOV.U32 R11, RZ, RZ, 0x1de ;  /* 0x000001deff0b7424 */ /* 0x000fce00078e00ff */
.L_x_16:
[----:B------:R-:W-:-:S05]  /*1330*/  IMAD.WIDE R14, R18, 0x8, R42 ;  /* 0x00000008120e7825 */ /* 0x000fca00078e022a */
[----:B------:R-:W2:Y:S01]  /*1340*/  LD.E.64.STRONG.GPU R12, desc[UR12][R14.64+-0x100] ;  /* 0xffff000c0e0c7980 */ /* 0x000ea2000c10fb00 */
[----:B------:R-:W-:Y:S05]  /*1350*/  YIELD ;  /* 0x0000000000007946 */ /* 0x000fea0003800000 */
[----:B------:R-:W-:Y:S01]  /*1360*/  UMOV UR5, 0xffffffff ;  /* 0xffffffff00057882 */ /* 0x000fe20000000000 */
[----:B------:R-:W-:Y:S02]  /*1370*/  SHF.R.U32.HI R11, RZ, 0x1, R11 ;  /* 0x00000001ff0b7819 */ /* 0x000fe4000001160b */
[----:B--2---:R-:W-:Y:S01]  /*1380*/  ISETP.NE.AND P0, PT, R12, 0x63, PT ;  /* 0x000000630c00780c */ /* 0x004fe20003f05270 */
[----:B------:R-:W-:-:S12]  /*1390*/  BRA.DIV UR5, `(.L_x_11) ;  /* 0x0000003205147947 */ /* 0x000fd8000b800000 */
[----:B------:R-:W-:-:S13]  /*13a0*/  VOTE.ANY P0, !P0 ;  /* 0x0000000000ff7806 */ /* 0x000fda0004000100 */
.L_x_49:
[----:B------:R-:W-:Y:S05]  /*13b0*/  @!P0 BRA `(.L_x_12) ;  /* 0x0000000000248947 */ /* 0x000fea0003800000 */
[----:B------:R-:W-:-:S07]  /*13c0*/  IMAD.MOV.U32 R16, RZ, RZ, R11 ;  /* 0x000000ffff107224 */ /* 0x000fce00078e000b */
.L_x_14:
[----:B------:R-:W-:Y:S05]  /*13d0*/  NANOSLEEP R16 ;  /* 0x000000100000735d */ /* 0x000fea0003800000 */
[----:B------:R-:W2:Y:S01]  /*13e0*/  LD.E.64.STRONG.GPU R12, desc[UR12][R14.64+-0x100] ;  /* 0xffff000c0e0c7980 */ /* 0x000ea2000c10fb00 */
[----:B------:R-:W-:Y:S01]  /*13f0*/  UMOV UR5, 0xffffffff ;  /* 0xffffffff00057882 */ /* 0x000fe20000000000 */
[----:B------:R-:W-:Y:S02]  /*1400*/  SHF.R.U32.HI R16, RZ, 0x1, R16 ;  /* 0x00000001ff107819 */ /* 0x000fe40000011610 */
[----:B--2---:R-:W-:Y:S01]  /*1410*/  ISETP.NE.AND P0, PT, R12, 0x63, PT ;  /* 0x000000630c00780c */ /* 0x004fe20003f05270 */
[----:B------:R-:W-:-:S12]  /*1420*/  BRA.DIV UR5, `(.L_x_13) ;  /* 0x0000003205107947 */ /* 0x000fd8000b800000 */
[----:B------:R-:W-:-:S13]  /*1430*/  VOTE.ANY P0, !P0 ;  /* 0x0000000000ff7806 */ /* 0x000fda0004000100 */
.L_x_52:
[----:B------:R-:W-:Y:S05]  /*1440*/  @P0 BRA `(.L_x_14) ;  /* 0xfffffffc00e00947 */ /* 0x000fea000383ffff */
.L_x_12:
[----:B------:R-:W-:Y:S01]  /*1450*/  UMOV UR5, 0xffffffff ;  /* 0xffffffff00057882 */ /* 0x000fe20000000000 */
[----:B------:R-:W-:Y:S02]  /*1460*/  ISETP.NE.AND P0, PT, R12, 0x65, PT ;  /* 0x000000650c00780c */ /* 0x000fe40003f05270 */
[----:B------:R-:W-:Y:S11]  /*1470*/  BRA.DIV UR5, `(.L_x_15) ;  /* 0x00000032051c7947 */ /* 0x000ff6000b800000 */
[----:B------:R-:W-:Y:S01]  /*1480*/  VOTE.ANY R10, PT, !P0 ;  /* 0x00000000000a7806 */ /* 0x000fe200040e0100 */
[----:B------:R-:W-:-:S03]  /*1490*/  VIADD R18, R18, 0xffffffe0 ;  /* 0xffffffe012127836 */ /* 0x000fc60000000000 */
[----:B------:R-:W-:-:S05]  /*14a0*/  LOP3.LUT R10, R10, 0x80000000, R8, 0xec, !PT ;  /* 0x800000000a0a7812 */ /* 0x000fca00078eec08 */
[----:B------:R-:W-:-:S05]  /*14b0*/  VIADD R15, R10, 0xffffffff ;  /* 0xffffffff0a0f7836 */ /* 0x000fca0000000000 */
[----:B------:R-:W-:-:S06]  /*14c0*/  LOP3.LUT R15, R10, R15, RZ, 0xc, !PT ;  /* 0x0000000f0a0f7212 */ /* 0x000fcc00078e0cff */
        /* <DEDUP_REMOVED lines=17> */
[----:B------:R-:W-:-:S03]  /*15e0*/  ISETP.NE.AND P0, PT, R12, 0x65, PT ;  /* 0x000000650c00780c */ /* 0x000fc60003f05270 */
[----:B------:R-:W-:-:S05]  /*15f0*/  IMAD.IADD R41, R13, 0x1, R16 ;  /* 0x000000010d297824 */ /* 0x000fca00078e0210 */
[----:B------:R-:W0:Y:S05]  /*1600*/  SHFL.DOWN PT, R16, R41, 0x10, R15 ;  /* 0x0a00000029107989 */ /* 0x000e2a00000e000f */
[----:B------:R-:W-:Y:S02]  /*1610*/  VOTE.ALL P0, P0 ;  /* 0x0000000000ff7806 */ /* 0x000fe40000000000 */
[----:B0-----:R-:W-:-:S04]  /*1620*/  SEL R16, R16, RZ, !P2 ;  /* 0x000000ff10107207 */ /* 0x001fc80005000000 */
[----:B------:R-:W-:-:S07]  /*1630*/  IADD3 R40, PT, PT, R41, R16, R40 ;  /* 0x0000001029287210 */ /* 0x000fce0007ffe028 */
.L_x_61:
[----:B------:R-:W-:Y:S05]  /*1640*/  @P0 BRA `(.L_x_16) ;  /* 0xfffffffc00380947 */ /* 0x000fea000383ffff */
.L_x_10:
[----:B------:R-:W-:Y:S01]  /*1650*/  ISETP.NE.AND P0, PT, R37, RZ, PT ;  /* 0x000000ff2500720c */ /* 0x000fe20003f05270 */
[----:B------:R-:W0:Y:S01]  /*1660*/  @!P1 S2R R11, SR_CgaCtaId ;  /* 0x00000000000b9919 */ /* 0x000e220000008800 */
[----:B------:R-:W-:Y:S01]  /*1670*/  @!P1 MOV R10, 0x400 ;  /* 0x00000400000a9802 */ /* 0x000fe20000000f00 */
[----:B------:R-:W-:Y:S02]  /*1680*/  @!P1 IMAD.IADD R9, R9, 0x1, R40 ;  /* 0x0000000109099824 */ /* 0x000fe400078e0228 */
[----:B------:R-:W-:Y:S02]  /*1690*/  @!P1 IMAD.MOV.U32 R8, RZ, RZ, 0x65 ;  /* 0x00000065ff089424 */ /* 0x000fe400078e00ff */
[----:B------:R-:W-:-:S03]  /*16a0*/  IMAD.MOV.U32 R38, RZ, RZ, R17 ;  /* 0x000000ffff267224 */ /* 0x000fc600078e0011 */
[----:B------:R1:W-:Y:S03]  /*16b0*/  @!P1 ST.E.64.STRONG.GPU desc[UR12][R44.64+0x100], R8 ;  /* 0x000100082c009985 */ /* 0x0003e6000c10fb0c */
[----:B------:R-:W-:Y:S01]  /*16c0*/  @!P0 MOV R12, 0x400 ;  /* 0x00000400000c8802 */ /* 0x000fe20000000f00 */
[----:B------:R-:W2:Y:S01]  /*16d0*/  @!P0 S2R R13, SR_CgaCtaId ;  /* 0x00000000000d8919 */ /* 0x000ea20000008800 */
[----:B------:R-:W-:Y:S01]  /*16e0*/  @!P0 IMAD.MOV.U32 R38, RZ, RZ, R40 ;  /* 0x000000ffff268224 */ /* 0x000fe200078e0028 */
[----:B0-----:R-:W-:-:S05]  /*16f0*/  @!P1 LEA R10, R11, R10, 0x18 ;  /* 0x0000000a0b0a9211 */ /* 0x001fca00078ec0ff */
[----:B------:R1:W-:Y:S04]  /*1700*/  @!P1 STS [R10+0x8], R9 ;  /* 0x000008090a009388 */ /* 0x0003e80000000800 */
[----:B------:R1:W-:Y:S01]  /*1710*/  @!P1 STS [R10+0x4], R40 ;  /* 0x000004280a009388 */ /* 0x0003e20000000800 */
[----:B--2---:R-:W-:-:S05]  /*1720*/  @!P0 LEA R13, R13, R12, 0x18 ;  /* 0x0000000c0d0d8211 */ /* 0x004fca00078ec0ff */
[----:B------:R1:W-:Y:S02]  /*1730*/  @!P0 STS [R13+0x54], R40 ;  /* 0x000054280d008388 */ /* 0x0003e40000000800 */
.L_x_4:
[----:B------:R-:W-:Y:S05]  /*1740*/  WARPSYNC.ALL ;  /* 0x0000000000007948 */ /* 0x000fea0003800000 */
[----:B------:R-:W0:Y:S08]  /*1750*/  S2UR UR7, SR_CgaCtaId ;  /* 0x00000000000779c3 */ /* 0x000e300000008800 */
[----:B------:R-:W-:Y:S01]  /*1760*/  BAR.SYNC.DEFER_BLOCKING 0x0 ;  /* 0x0000000000007b1d */ /* 0x000fe20000010000 */
[----:B------:R-:W-:-:S05]  /*1770*/  ISETP.NE.AND P0, PT, R35, RZ, PT ;  /* 0x000000ff2300720c */ /* 0x000fca0003f05270 */
[----:B------:R-:W-:Y:S02]  /*1780*/  UMOV UR5, 0x400 ;  /* 0x0000040000057882 */ /* 0x000fe40000000000 */
[----:B0-----:R-:W-:-:S09]  /*1790*/  ULEA UR5, UR7, UR5, 0x18 ;  /* 0x0000000507057291 */ /* 0x001fd2000f8ec0ff */
[----:B-1----:R-:W0:Y:S02]  /*17a0*/  LDS R8, [UR5+0x54] ;  /* 0x00005405ff087984 */ /* 0x002e240008000800 */
[----:B0-----:R-:W-:-:S05]  /*17b0*/  SEL R9, R8, RZ, P0 ;  /* 0x000000ff08097207 */ /* 0x001fca0000000000 */
[----:B------:R-:W-:-:S07]  /*17c0*/  IMAD.IADD R38, R9, 0x1, R38 ;  /* 0x0000000109267824 */ /* 0x000fce00078e0226 */
.L_x_3:
[----:B------:R-:W-:Y:S05]  /*17d0*/  BSYNC.RECONVERGENT B0 ;  /* 0x0000000000007941 */ /* 0x000fea0003800200 */
.L_x_1:
[----:B------:R-:W-:Y:S01]  /*17e0*/  IMAD.IADD R32, R32, 0x1, R38 ;  /* 0x0000000120207824 */ /* 0x000fe200078e0226 */
[----:B------:R-:W-:Y:S03]  /*17f0*/  BAR.SYNC.DEFER_BLOCKING 0x0 ;  /* 0x0000000000007b1d */ /* 0x000fe60000010000 */
[----:B------:R-:W-:-:S03]  /*1800*/  IMAD.IADD R29, R29, 0x1, R32 ;  /* 0x000000011d1d7824 */ /* 0x000fc600078e0220 */
[----:B------:R-:W1:Y:S01]  /*1810*/  LDCU.64 UR8, c[0x0][0x388] ;  /* 0x00007100ff0877ac */ /* 0x000e620008000a00 */
[----:B------:R-:W-:-:S04]  /*1820*/  IMAD.IADD R28, R28, 0x1, R29 ;  /* 0x000000011c1c7824 */ /* 0x000fc800078e021d */
[----:B------:R-:W-:-:S04]  /*1830*/  IMAD.IADD R27, R27, 0x1, R28 ;  /* 0x000000011b1b7824 */ /* 0x000fc800078e021c */
[----:B------:R-:W-:-:S04]  /*1840*/  IMAD.IADD R26, R26, 0x1, R27 ;  /* 0x000000011a1a7824 */ /* 0x000fc800078e021b */
[----:B------:R-:W-:-:S04]  /*1850*/  IMAD.IADD R25, R25, 0x1, R26 ;  /* 0x0000000119197824 */ /* 0x000fc800078e021a */
[----:B------:R-:W-:Y:S01]  /*1860*/  IMAD.IADD R24, R24, 0x1, R25 ;  /* 0x0000000118187824 */ /* 0x000fe200078e0219 */
[----:B------:R-:W-:Y:S03]  /*1870*/  STS [R33], R38 ;  /* 0x0000002621007388 */ /* 0x000fe60000000800 */
[----:B------:R-:W-:Y:S01]  /*1880*/  IMAD.IADD R23, R23, 0x1, R24 ;  /* 0x0000000117177824 */ /* 0x000fe200078e0218 */
[----:B------:R-:W-:Y:S03]  /*1890*/  STS [R33+0x4], R32 ;  /* 0x0000042021007388 */ /* 0x000fe60000000800 */
        /* <DEDUP_REMOVED lines=19> */
[----:B------:R-:W-:Y:S04]  /*19d0*/  STS [R33+0x2c], R20 ;  /* 0x00002c1421007388 */ /* 0x000fe80000000800 */
[----:B------:R-:W-:Y:S04]  /*19e0*/  STS [R33+0x30], R7 ;  /* 0x0000300721007388 */ /* 0x000fe80000000800 */
[----:B------:R-:W-:Y:S04]  /*19f0*/  STS [R33+0x34], R6 ;  /* 0x0000340621007388 */ /* 0x000fe80000000800 */
[----:B------:R-:W-:Y:S04]  /*1a00*/  STS [R33+0x38], R5 ;  /* 0x0000380521007388 */ /* 0x000fe80000000800 */
[----:B------:R-:W-:Y:S04]  /*1a10*/  STS [R33+0x3c], R4 ;  /* 0x00003c0421007388 */ /* 0x000fe80000000800 */
[----:B------:R-:W-:Y:S04]  /*1a20*/  STS [R33+0x40], R3 ;  /* 0x0000400321007388 */ /* 0x000fe80000000800 */
[----:B------:R1:W-:Y:S04]  /*1a30*/  STS [R33+0x44], R2 ;  /* 0x0000440221007388 */ /* 0x0003e80000000800 */
[----:B------:R-:W-:Y:S01]  /*1a40*/  STS [R33+0x48], R0 ;  /* 0x0000480021007388 */ /* 0x000fe20000000800 */
[----:B------:R-:W-:-:S03]  /*1a50*/  NOP ;  /* 0x0000000000007918 */ /* 0x000fc60000000000 */
[----:B0-----:R-:W0:Y:S01]  /*1a60*/  LDS R9, [R34] ;  /* 0x0000000022097984 */ /* 0x001e220000000800 */
[----:B-1----:R-:W-:-:S03]  /*1a70*/  IADD3 R2, P0, PT, R31, UR8, RZ ;  /* 0x000000081f027c10 */ /* 0x002fc6000ff1e0ff */
[----:B------:R-:W1:Y:S01]  /*1a80*/  LDS R7, [R34+0x80] ;  /* 0x0000800022077984 */ /* 0x000e620000000800 */
[----:B------:R-:W-:-:S03]  /*1a90*/  IADD3.X R3, PT, PT, R30, UR9, RZ, P0, !PT ;  /* 0x000000091e037c10 */ /* 0x000fc600087fe4ff */
[----:B------:R-:W2:Y:S04]  /*1aa0*/  LDS R11, [R34+0x100] ;  /* 0x00010000220b7984 */ /* 0x000ea80000000800 */
[----:B------:R-:W3:Y:S04]  /*1ab0*/  LDS R13, [R34+0x180] ;  /* 0x00018000220d7984 */ /* 0x000ee80000000800 */
[----:B------:R-:W4:Y:S04]  /*1ac0*/  LDS R5, [R34+0x200] ;  /* 0x0002000022057984 */ /* 0x000f280000000800 */
[----:B------:R-:W5:Y:S04]  /*1ad0*/  LDS R15, [R34+0x280] ;  /* 0x00028000220f7984 */ /* 0x000f680000000800 */
        /* <DEDUP_REMOVED lines=13> */
[----:B0-----:R-:W-:Y:S04]  /*1bb0*/  STG.E desc[UR12][R2.64], R9 ;  /* 0x0000000902007986 */ /* 0x001fe8000c10190c */
[----:B-1----:R-:W-:Y:S04]  /*1bc0*/  STG.E desc[UR12][R2.64+0x80], R7 ;  /* 0x0000800702007986 */ /* 0x002fe8000c10190c */
[----:B--2---:R-:W-:Y:S04]  /*1bd0*/  STG.E desc[UR12][R2.64+0x100], R11 ;  /* 0x0001000b02007986 */ /* 0x004fe8000c10190c */
[----:B---3--:R-:W-:Y:S04]  /*1be0*/  STG.E desc[UR12][R2.64+0x180], R13 ;  /* 0x0001800d02007986 */ /* 0x008fe8000c10190c */
[----:B----4-:R-:W-:Y:S04]  /*1bf0*/  STG.E desc[UR12][R2.64+0x200], R5 ;  /* 0x0002000502007986 */ /* 0x010fe8000c10190c */
[----:B-----5:R-:W-:Y:S04]  /*1c00*/  STG.E desc[UR12][R2.64+0x280], R15 ;  /* 0x0002800f02007986 */ /* 0x020fe8000c10190c */
[----:B------:R-:W-:Y:S04]  /*1c10*/  STG.E desc[UR12][R2.64+0x300], R17 ;  /* 0x0003001102007986 */ /* 0x000fe8000c10190c */
        /* <DEDUP_REMOVED lines=11> */
[----:B------:R-:W-:Y:S01]  /*1cd0*/  STG.E desc[UR12][R2.64+0x900], R43 ;  /* 0x0009002b02007986 */ /* 0x000fe2000c10190c */
[----:B------:R-:W-:Y:S05]  /*1ce0*/  EXIT ;  /* 0x000000000000794d */ /* 0x000fea0003800000 */
.L_x_0:
[----:B------:R-:W-:-:S04]  /*1cf0*/  ISETP.NE.U32.AND P0, PT, RZ, UR7, PT ;  /* 0x00000007ff007c0c */ /* 0x000fc8000bf05070 */
[----:B------:R-:W-:-:S13]  /*1d00*/  ISETP.NE.AND.EX P0, PT, RZ, UR4, PT, P0 ;  /* 0x00000004ff007c0c */ /* 0x000fda000bf05300 */
[----:B------:R-:W-:Y:S05]  /*1d10*/  @!P0 EXIT ;  /* 0x000000000000894d */ /* 0x000fea0003800000 */
[----:B------:R-:W0:Y:S02]  /*1d20*/  LDCU.64 UR4, c[0x0][0x380] ;  /* 0x00007000ff0477ac */ /* 0x000e240008000a00 */
[----:B0-----:R-:W-:-:S06]  /*1d30*/  UIMAD.WIDE UR4, UR6, 0x7b80, UR4 ;  /* 0x00007b80060478a5 */ /* 0x001fcc000f8e0204 */
[----:B------:R-:W-:Y:S02]  /*1d40*/  IMAD.U32 R2, RZ, RZ, UR4 ;  /* 0x00000004ff027e24 */ /* 0x000fe4000f8e00ff */
[----:B------:R-:W-:-:S05]  /*1d50*/  IMAD.U32 R3, RZ, RZ, UR5 ;  /* 0x00000005ff037e24 */ /* 0x000fca000f8e00ff */
[----:B------:R0:W2:Y:S01]  /*1d60*/  LDG.E R0, desc[UR12][R2.64] ;  /* 0x0000000c02007981 */ /* 0x0000a2000c1e1900 */
[----:B------:R-:W3:Y:S02]  /*1d70*/  S2R R31, SR_TID.X ;  /* 0x00000000001f7919 */ /* 0x000ee40000002100 */
[C---:B---3--:R-:W-:Y:S02]  /*1d80*/  LOP3.LUT R30, R31.reuse, 0x1f, RZ, 0xc0, !PT ;  /* 0x0000001f1f1e7812 */ /* 0x048fe400078ec0ff */
[----:B------:R-:W-:-:S05]  /*1d90*/  LOP3.LUT R5, R31, 0x3e0, RZ, 0xc0, !PT ;  /* 0x000003e01f057812 */ /* 0x000fca00078ec0ff */
[----:B------:R-:W-:-:S04]  /*1da0*/  IMAD R30, R5, 0x13, R30 ;  /* 0x00000013051e7824 */ /* 0x000fc800078e021e */
[C---:B------:R-:W-:Y:S01]  /*1db0*/  VIADD R4, R30.reuse, 0x20 ;  /* 0x000000201e047836 */ /* 0x040fe20000000000 */
[C---:B------:R-:W-:Y:S01]  /*1dc0*/  ISETP.GE.U32.AND P1, PT, R30.reuse, UR7, PT ;  /* 0x000000071e007c0c */ /* 0x040fe2000bf26070 */
[C---:B------:R-:W-:Y:S01]  /*1dd0*/  VIADD R5, R30.reuse, 0x40 ;  /* 0x000000401e057836 */ /* 0x040fe20000000000 */
[C---:B0-----:R-:W-:Y:S01]  /*1de0*/  LEA R2, P0, R30.reuse, UR4, 0x2 ;  /* 0x000000041e027c11 */ /* 0x041fe2000f8010ff */
[----:B------:R-:W-:Y:S01]  /*1df0*/  VIADD R3, R30, 0x80 ;  /* 0x000000801e037836 */ /* 0x000fe20000000000 */
[----:B------:R-:W-:Y:S01]  /*1e00*/  ISETP.GE.U32.AND P2, PT, R4, UR7, PT ;  /* 0x0000000704007c0c */ /* 0x000fe2000bf46070 */
[C---:B------:R-:W-:Y:S01]  /*1e10*/  VIADD R4, R30.reuse, 0xa0 ;  /* 0x000000a01e047836 */ /* 0x040fe20000000000 */
[----:B------:R-:W-:Y:S01]  /*1e20*/  ISETP.GE.U32.AND P3, PT, R5, UR7, PT ;  /* 0x0000000705007c0c */ /* 0x000fe2000bf66070 */
[----:B------:R-:W-:Y:S01]  /*1e30*/  VIADD R5, R30, 0xc0 ;  /* 0x000000c01e057836 */ /* 0x000fe20000000000 */
[----:B------:R-:W-:Y:S01]  /*1e40*/  ISETP.GE.U32.AND P5, PT, R3, UR7, PT ;  /* 0x0000000703007c0c */ /* 0x000fe2000bfa6070 */
[----:B------:R-:W-:Y:S01]  /*1e50*/  IMAD.X R3, RZ, RZ, UR5, P0 ;  /* 0x00000005ff037e24 */ /* 0x000fe200080e06ff */
[----:B------:R-:W-:Y:S01]  /*1e60*/  ISETP.GE.U32.AND P6, PT, R4, UR7, PT ;  /* 0x0000000704007c0c */ /* 0x000fe2000bfc6070 */
[C---:B------:R-:W-:Y:S01]  /*1e70*/  VIADD R6, R30.reuse, 0x60 ;  /* 0x000000601e067836 */ /* 0x040fe20000000000 */
[----:B------:R-:W-:Y:S01]  /*1e80*/  ISETP.GE.U32.AND P0, PT, R5, UR7, PT ;  /* 0x0000000705007c0c */ /* 0x000fe2000bf06070 */
[----:B------:R-:W-:-:S02]  /*1e90*/  VIADD R5, R30, 0xe0 ;  /* 0x000000e01e057836 */ /* 0x000fc40000000000 */
[----:B------:R-:W-:Y:S01]  /*1ea0*/  VIADD R37, R30, 0x100 ;  /* 0x000001001e257836 */ /* 0x000fe20000000000 */
[----:B------:R-:W-:Y:S01]  /*1eb0*/  ISETP.GE.U32.AND P4, PT, R6, UR7, PT ;  /* 0x0000000706007c0c */ /* 0x000fe2000bf86070 */
[C---:B------:R-:W-:Y:S02]  /*1ec0*/  VIADD R7, R30.reuse, 0x140 ;  /* 0x000001401e077836 */ /* 0x040fe40000000000 */
[C---:B------:R-:W-:Y:S02]  /*1ed0*/  VIADD R36, R30.reuse, 0x120 ;  /* 0x000001201e247836 */ /* 0x040fe40000000000 */
[C---:B------:R-:W-:Y:S02]  /*1ee0*/  VIADD R35, R30.reuse, 0x220 ;  /* 0x000002201e237836 */ /* 0x040fe40000000000 */
[----:B------:R-:W-:Y:S02]  /*1ef0*/  VIADD R34, R30, 0x240 ;  /* 0x000002401e227836 */ /* 0x000fe40000000000 */
[----:B--2---:R-:W-:-:S02]  /*1f00*/  IMAD.MOV.U32 R4, RZ, RZ, R0 ;  /* 0x000000ffff047224 */ /* 0x004fc400078e0000 */
[----:B------:R-:W2:Y:S02]  /*1f10*/  @!P1 LDG.E R0, desc[UR12][R2.64] ;  /* 0x0000000c02009981 */ /* 0x000ea4000c1e1900 */
[--C-:B------:R-:W-:Y:S01]  /*1f20*/  IMAD.MOV.U32 R12, RZ, RZ, R4.reuse ;  /* 0x000000ffff0c7224 */ /* 0x100fe200078e0004 */
[----:B------:R-:W-:Y:S01]  /*1f30*/  ISETP.GE.U32.AND P1, PT, R5, UR7, PT ;  /* 0x0000000705007c0c */ /* 0x000fe2000bf26070 */
[--C-:B------:R-:W-:Y:S02]  /*1f40*/  IMAD.MOV.U32 R8, RZ, RZ, R4.reuse ;  /* 0x000000ffff087224 */ /* 0x100fe400078e0004 */
[C---:B------:R-:W-:Y:S02]  /*1f50*/  VIADD R5, R30.reuse, 0x160 ;  /* 0x000001601e057836 */ /* 0x040fe40000000000 */
[--C-:B------:R-:W-:Y:S01]  /*1f60*/  IMAD.MOV.U32 R6, RZ, RZ, R4.reuse ;  /* 0x000000ffff067224 */ /* 0x100fe200078e0004 */
[----:B------:R-:W3:Y:S01]  /*1f70*/  @!P5 LDG.E R12, desc[UR12][R2.64+0x200] ;  /* 0x0002000c020cd981 */ /* 0x000ee2000c1e1900 */
[--C-:B------:R-:W-:Y:S01]  /*1f80*/  IMAD.MOV.U32 R14, RZ, RZ, R4.reuse ;  /* 0x000000ffff0e7224 */ /* 0x100fe200078e0004 */
[----:B------:R-:W-:Y:S01]  /*1f90*/  ISETP.GE.U32.AND P5, PT, R37, UR7, PT ;  /* 0x0000000725007c0c */ /* 0x000fe2000bfa6070 */
[----:B------:R-:W-:Y:S01]  /*1fa0*/  IMAD.MOV.U32 R16, RZ, RZ, R4 ;  /* 0x000000ffff107224 */ /* 0x000fe200078e0004 */
[----:B------:R-:W4:Y:S01]  /*1fb0*/  @!P3 LDG.E R8, desc[UR12][R2.64+0x100] ;  /* 0x0001000c0208b981 */ /* 0x000f22000c1e1900 */
[----:B------:R-:W-:Y:S01]  /*1fc0*/  ISETP.GE.U32.AND P3, PT, R5, UR7, PT ;  /* 0x0000000705007c0c */ /* 0x000fe2000bf66070 */
[----:B------:R-:W-:-:S02]  /*1fd0*/  VIADD R5, R30, 0x1a0 ;  /* 0x000001a01e057836 */ /* 0x000fc40000000000 */
[----:B------:R-:W4:Y:S01]  /*1fe0*/  @!P2 LDG.E R6, desc[UR12][R2.64+0x80] ;  /* 0x0000800c0206a981 */ /* 0x000f22000c1e1900 */
[----:B------:R-:W-:Y:S01]  /*1ff0*/  ISETP.GE.U32.AND P2, PT, R7, UR7, PT ;  /* 0x0000000707007c0c */ /* 0x000fe2000bf46070 */
[--C-:B------:R-:W-:Y:S02]  /*2000*/  IMAD.MOV.U32 R10, RZ, RZ, R4.reuse ;  /* 0x000000ffff0a7224 */ /* 0x100fe400078e0004 */
[----:B------:R-:W4:Y:S01]  /*2010*/  @!P6 LDG.E R14, desc[UR12][R2.64+0x280] ;  /* 0x0002800c020ee981 */ /* 0x000f22000c1e1900 */
[----:B------:R-:W-:Y:S01]  /*2020*/  ISETP.GE.U32.AND P6, PT, R36, UR7, PT ;  /* 0x0000000724007c0c */ /* 0x000fe2000bfc6070 */
[----:B------:R-:W-:Y:S02]  /*2030*/  IMAD.MOV.U32 R20, RZ, RZ, R4 ;  /* 0x000000ffff147224 */ /* 0x000fe400078e0004 */
[----:B------:R-:W4:Y:S01]  /*2040*/  @!P0 LDG.E R16, desc[UR12][R2.64+0x300] ;  /* 0x0003000c02108981 */ /* 0x000f22000c1e1900 */
[----:B------:R-:W-:Y:S01]  /*2050*/  ISETP.GE.U32.AND P0, PT, R5, UR7, PT ;  /* 0x0000000705007c0c */ /* 0x000fe2000bf06070 */
[----:B------:R-:W-:-:S02]  /*2060*/  VIADD R7, R30, 0x180 ;  /* 0x000001801e077836 */ /* 0x000fc40000000000 */
[C---:B------:R-:W-:Y:S01]  /*2070*/  VIADD R5, R30.reuse, 0x1e0 ;  /* 0x000001e01e057836 */ /* 0x040fe20000000000 */
[----:B------:R-:W4:Y:S01]  /*2080*/  @!P4 LDG.E R10, desc[UR12][R2.64+0x180] ;  /* 0x0001800c020ac981 */ /* 0x000f22000c1e1900 */
[--C-:B------:R-:W-:Y:S01]  /*2090*/  IMAD.MOV.U32 R18, RZ, RZ, R4.reuse ;  /* 0x000000ffff127224 */ /* 0x100fe200078e0004 */
[----:B------:R-:W-:Y:S01]  /*20a0*/  ISETP.GE.U32.AND P4, PT, R7, UR7, PT ;  /* 0x0000000707007c0c */ /* 0x000fe2000bf86070 */
[--C-:B------:R-:W-:Y:S01]  /*20b0*/  IMAD.MOV.U32 R22, RZ, RZ, R4.reuse ;  /* 0x000000ffff167224 */ /* 0x100fe200078e0004 */
[----:B------:R-:W4:Y:S01]  /*20c0*/  @!P5 LDG.E R20, desc[UR12][R2.64+0x400] ;  /* 0x0004000c0214d981 */ /* 0x000f22000c1e1900 */
[--C-:B------:R-:W-:Y:S01]  /*20d0*/  IMAD.MOV.U32 R24, RZ, RZ, R4.reuse ;  /* 0x000000ffff187224 */ /* 0x100fe200078e0004 */
[----:B------:R-:W-:Y:S01]  /*20e0*/  ISETP.GE.U32.AND P5, PT, R5, UR7, PT ;  /* 0x0000000705007c0c */ /* 0x000fe2000bfa6070 */
[----:B------:R-:W-:Y:S01]  /*20f0*/  IMAD.MOV.U32 R26, RZ, RZ, R4 ;  /* 0x000000ffff1a7224 */ /* 0x000fe200078e0004 */
[----:B------:R-:W4:Y:S01]  /*2100*/  @!P1 LDG.E R18, desc[UR12][R2.64+0x380] ;  /* 0x0003800c02129981 */ /* 0x000f22000c1e1900 */
[----:B------:R-:W-:-:S02]  /*2110*/  VIADD R7, R30, 0x1c0 ;  /* 0x000001c01e077836 */ /* 0x000fc40000000000 */
[----:B------:R-:W-:Y:S01]  /*2120*/  VIADD R5, R30, 0x200 ;  /* 0x000002001e057836 */ /* 0x000fe20000000000 */
[----:B------:R-:W4:Y:S02]  /*2130*/  @!P6 LDG.E R22, desc[UR12][R2.64+0x480] ;  /* 0x0004800c0216e981 */ /* 0x000f24000c1e1900 */
[----:B------:R-:W-:Y:S02]  /*2140*/  ISETP.GE.U32.AND P1, PT, R7, UR7, PT ;  /* 0x0000000707007c0c */ /* 0x000fe4000bf26070 */
[----:B------:R-:W4:Y:S01]  /*2150*/  @!P2 LDG.E R24, desc[UR12][R2.64+0x500] ;  /* 0x0005000c0218a981 */ /* 0x000f22000c1e1900 */
[----:B------:R-:W-:Y:S02]  /*2160*/  ISETP.GE.U32.AND P6, PT, R5, UR7, PT ;  /* 0x0000000705007c0c */ /* 0x000fe4000bfc6070 */
[----:B------:R-:W-:Y:S01]  /*2170*/  ISETP.GE.U32.AND P2, PT, R35, UR7, PT ;  /* 0x0000000723007c0c */ /* 0x000fe2000bf46070 */
[----:B------:R-:W4:Y:S01]  /*2180*/  @!P3 LDG.E R26, desc[UR12][R2.64+0x580] ;  /* 0x0005800c021ab981 */ /* 0x000f22000c1e1900 */
[----:B------:R-:W-:Y:S01]  /*2190*/  ISETP.GE.U32.AND P3, PT, R34, UR7, PT ;  /* 0x0000000722007c0c */ /* 0x000fe2000bf66070 */
[----:B------:R-:W-:-:S02]  /*21a0*/  IMAD.MOV.U32 R28, RZ, RZ, R4 ;  /* 0x000000ffff1c7224 */ /* 0x000fc400078e0004 */
[--C-:B------:R-:W-:Y:S02]  /*21b0*/  IMAD.MOV.U32 R40, RZ, RZ, R4.reuse ;  /* 0x000000ffff287224 */ /* 0x100fe400078e0004 */
[--C-:B------:R-:W-:Y:S02]  /*21c0*/  IMAD.MOV.U32 R42, RZ, RZ, R4.reuse ;  /* 0x000000ffff2a7224 */ /* 0x100fe400078e0004 */
[--C-:B------:R-:W-:Y:S01]  /*21d0*/  IMAD.MOV.U32 R44, RZ, RZ, R4.reuse ;  /* 0x000000ffff2c7224 */ /* 0x100fe200078e0004 */
[----:B------:R-:W4:Y:S01]  /*21e0*/  @!P4 LDG.E R28, desc[UR12][R2.64+0x600] ;  /* 0x0006000c021cc981 */ /* 0x000f22000c1e1900 */
[--C-:B------:R-:W-:Y:S02]  /*21f0*/  IMAD.MOV.U32 R5, RZ, RZ, R4.reuse ;  /* 0x000000ffff057224 */ /* 0x100fe400078e0004 */
[----:B------:R-:W-:Y:S01]  /*2200*/  IMAD.MOV.U32 R7, RZ, RZ, R4 ;  /* 0x000000ffff077224 */ /* 0x000fe200078e0004 */
[----:B------:R-:W4:Y:S04]  /*2210*/  @!P0 LDG.E R40, desc[UR12][R2.64+0x680] ;  /* 0x0006800c02288981 */ /* 0x000f28000c1e1900 */
[----:B------:R-:W4:Y:S04]  /*2220*/  @!P1 LDG.E R42, desc[UR12][R2.64+0x700] ;  /* 0x0007000c022a9981 */ /* 0x000f28000c1e1900 */
[----:B------:R-:W4:Y:S04]  /*2230*/  @!P5 LDG.E R44, desc[UR12][R2.64+0x780] ;  /* 0x0007800c022cd981 */ /* 0x000f28000c1e1900 */
[----:B------:R-:W4:Y:S04]  /*2240*/  @!P6 LDG.E R5, desc[UR12][R2.64+0x800] ;  /* 0x0008000c0205e981 */ /* 0x000f28000c1e1900 */
[----:B------:R-:W4:Y:S04]  /*2250*/  @!P2 LDG.E R7, desc[UR12][R2.64+0x880] ;  /* 0x0008800c0207a981 */ /* 0x000f28000c1e1900 */
[----:B------:R-:W4:Y:S01]  /*2260*/  @!P3 LDG.E R4, desc[UR12][R2.64+0x900] ;  /* 0x0009000c0204b981 */ /* 0x000f22000c1e1900 */
[----:B------:R-:W0:Y:S01]  /*2270*/  S2R R38, SR_LANEID ;  /* 0x0000000000267919 */ /* 0x000e220000000000 */
[----:B------:R-:W1:Y:S01]  /*2280*/  S2UR UR5, SR_CgaCtaId ;  /* 0x00000000000579c3 */ /* 0x000e620000008800 */
[----:B------:R-:W-:Y:S01]  /*2290*/  SHF.R.U32.HI R41, RZ, 0x5, R31 ;  /* 0x00000005ff297819 */ /* 0x000fe2000001161f */
[----:B------:R-:W-:-:S02]  /*22a0*/  UMOV UR4, 0x400 ;  /* 0x0000040000047882 */ /* 0x000fc40000000000 */
[----:B-1----:R-:W-:Y:S02]  /*22b0*/  ULEA UR4, UR5, UR4, 0x18 ;  /* 0x0000000405047291 */ /* 0x002fe4000f8ec0ff */
[----:B0-----:R-:W-:-:S05]  /*22c0*/  IMAD R29, R41, 0x260, R38 ;  /* 0x00000260291d7824 */ /* 0x001fca00078e0226 */
[----:B------:R-:W-:Y:S01]  /*22d0*/  LEA R29, R29, UR4, 0x2 ;  /* 0x000000041d1d7c11 */ /* 0x000fe2000f8e10ff */
[----:B------:R-:W-:-:S04]  /*22e0*/  UISETP.NE.AND UP0, UPT, UR6, URZ, UPT ;  /* 0x000000ff0600728c */ /* 0x000fc8000bf05270 */
[----:B--2---:R-:W-:Y:S04]  /*22f0*/  STS [R29], R0 ;  /* 0x000000001d007388 */ /* 0x004fe80000000800 */
[----:B---3--:R-:W-:Y:S04]  /*2300*/  STS [R29+0x200], R12 ;  /* 0x0002000c1d007388 */ /* 0x008fe80000000800 */
[----:B----4-:R0:W-:Y:S04]  /*2310*/  STS [R29+0x100], R8 ;  /* 0x000100081d007388 */ /* 0x0101e80000000800 */
[----:B------:R1:W-:Y:S01]  /*2320*/  STS [R29+0x80], R6 ;  /* 0x000080061d007388 */ /* 0x0003e20000000800 */
[----:B0-----:R-:W-:-:S03]  /*2330*/  IMAD R8, R38, 0x48, R29 ;  /* 0x0000004826087824 */ /* 0x001fc600078e021d */
        /* <DEDUP_REMOVED lines=16> */
[----:B------:R1:W0:Y:S04]  /*2440*/  LDS R32, [R8] ;  /* 0x0000000008207984 */ /* 0x0002280000000800 */
        /* <DEDUP_REMOVED lines=19> */
[----:B--234-:R-:W-:Y:S05]  /*2580*/  BRA.U UP0, `(.L_x_17) ;  /* 0x0000000500047547 */ /* 0x01cfea000b800000 */
[----:B01----:R-:W-:Y:S02]  /*2590*/  IADD3 R8, PT, PT, R28, R33, R32 ;  /* 0x000000211c087210 */ /* 0x003fe40007ffe020 */
[----:B------:R-:W-:Y:S02]  /*25a0*/  ISETP.NE.AND P1, PT, R38, 0x1f, PT ;  /* 0x0000001f2600780c */ /* 0x000fe40003f25270 */
[----:B------:R-:W-:Y:S02]  /*25b0*/  IADD3 R8, PT, PT, R26, R27, R8 ;  /* 0x0000001b1a087210 */ /* 0x000fe40007ffe008 */
[----:B------:R-:W-:Y:S02]  /*25c0*/  ISETP.NE.AND P2, PT, R41, 0xc, PT ;  /* 0x0000000c2900780c */ /* 0x000fe40003f45270 */
        /* <DEDUP_REMOVED lines=47> */
[----:B------:R-:W-:-:S04]  /*28c0*/  ISETP.NE.AND P0, PT, R41, 0x8, PT ;  /* 0x000000082900780c */ /* 0x000fc80003f05270 */
[----:B------:R-:W-:Y:S02]  /*28d0*/  SEL R8, R15, R8, !P0 ;  /* 0x000000080f087207 */ /* 0x000fe40004000000 */
[C---:B------:R-:W-:Y:S02]  /*28e0*/  ISETP.NE.AND P0, PT, R41.reuse, 0xa, PT ;  /* 0x0000000a2900780c */ /* 0x040fe40003f05270 */
[----:B------:R-:W-:Y:S02]  /*28f0*/  SEL R8, R16, R8, !P1 ;  /* 0x0000000810087207 */ /* 0x000fe40004800000 */
[----:B------:R-:W-:Y:S02]  /*2900*/  ISETP.NE.AND P1, PT, R41, 0xb, PT ;  /* 0x0000000b2900780c */ /* 0x000fe40003f25270 */
[----:B------:R-:W-:Y:S02]  /*2910*/  SEL R8, R17, R8, !P0 ;  /* 0x0000000811087207 */ /* 0x000fe40004000000 */
[----:B------:R-:W-:-:S02]  /*2920*/  ISETP.GE.U32.AND P0, PT, R31, 0x20, PT ;  /* 0x000000201f00780c */ /* 0x000fc40003f06070 */
[----:B------:R-:W-:Y:S01]  /*2930*/  SEL R8, R18, R8, !P1 ;  /* 0x0000000812087207 */ /* 0x000fe20004800000 */
[----:B------:R-:W-:Y:S01]  /*2940*/  @!P2 IMAD.IADD R8, R19, 0x1, R18 ;  /* 0x000000011308a824 */ /* 0x000fe200078e0212 */
[----:B------:R-:W-:-:S04]  /*2950*/  ISETP.NE.AND P1, PT, R38, RZ, PT ;  /* 0x000000ff2600720c */ /* 0x000fc80003f25270 */
[----:B------:R-:W-:Y:S02]  /*2960*/  SEL R40, R40, RZ, P1 ;  /* 0x000000ff28287207 */ /* 0x000fe40000800000 */
[----:B------:R-:W-:-:S04]  /*2970*/  SEL R8, R8, RZ, P0 ;  /* 0x000000ff08087207 */ /* 0x000fc80000000000 */
[----:B-----5:R-:W-:Y:S01]  /*2980*/  IADD3 R39, PT, PT, R8, R40, R39 ;  /* 0x0000002808277210 */ /* 0x020fe20007ffe027 */
[----:B------:R-:W-:Y:S06]  /*2990*/  BRA `(.L_x_18) ;  /* 0x0000000c00547947 */ /* 0x000fec0003800000 */
.L_x_17:
[----:B01----:R-:W-:Y:S02]  /*29a0*/  IADD3 R8, PT, PT, R28, R33, R32 ;  /* 0x000000211c087210 */ /* 0x003fe40007ffe020 */
[----:B------:R-:W-:Y:S02]  /*29b0*/  ISETP.NE.AND P1, PT, R38, 0x1f, PT ;  /* 0x0000001f2600780c */ /* 0x000fe40003f25270 */
        /* <DEDUP_REMOVED lines=9> */
[----:B-----5:R-:W-:-:S05]  /*2a50*/  IADD3 R39, PT, PT, R9, R0, R8 ;  /* 0x0000000009277210 */ /* 0x020fca0007ffe008 */
        /* <DEDUP_REMOVED lines=28> */
[----:B------:R-:W-:Y:S01]  /*2c20*/  IMAD.IADD R14, R14, 0x1, R13 ;  /* 0x000000010e0e7824 */ /* 0x000fe200078e020d */
[----:B------:R-:W0:Y:S02]  /*2c30*/  LDS R11, [UR4+0x40] ;  /* 0x00004004ff0b7984 */ /* 0x000e240008000800 */
        /* <DEDUP_REMOVED lines=14> */
[----:B------:R-:W-:-:S04]  /*2d20*/  ISETP.NE.AND P0, PT, R41, 0xa, PT ;  /* 0x0000000a2900780c */ /* 0x000fc80003f05270 */
[----:B------:R-:W-:Y:S01]  /*2d30*/  SEL R8, R17, R8, !P0 ;  /* 0x0000000811087207 */ /* 0x000fe20004000000 */
[----:B------:R-:W-:Y:S01]  /*2d40*/  IMAD.IADD R17, R40, 0x1, -R39 ;  /* 0x0000000128117824 */ /* 0x000fe200078e0a27 */
[----:B------:R-:W-:-:S04]  /*2d50*/  ISETP.NE.AND P0, PT, R41, 0xb, PT ;  /* 0x0000000b2900780c */ /* 0x000fc80003f05270 */
[----:B------:R-:W-:Y:S02]  /*2d60*/  SEL R8, R18, R8, !P0 ;  /* 0x0000000812087207 */ /* 0x000fe40004000000 */
[----:B------:R-:W-:Y:S01]  /*2d70*/  ISETP.GT.U32.AND P0, PT, R31, 0x1f, PT ;  /* 0x0000001f1f00780c */ /* 0x000fe20003f04070 */
[----:B0-----:R-:W-:Y:S01]  /*2d80*/  IMAD.IADD R11, R19, 0x1, R11 ;  /* 0x00000001130b7824 */ /* 0x001fe200078e020b */
        /* <DEDUP_REMOVED lines=22> */
.L_x_64:
[----:B------:R-:W-:Y:S05]  /*2ef0*/  @!P0 BRA `(.L_x_21) ;  /* 0x0000000000248947 */ /* 0x000fea0003800000 */
[----:B------:R-:W-:-:S07]  /*2f00*/  IMAD.MOV.U32 R14, RZ, RZ, 0x1de ;  /* 0x000001deff0e7424 */ /* 0x000fce00078e00ff */
.L_x_23:
[----:B------:R-:W-:Y:S05]  /*2f10*/  NANOSLEEP R14 ;  /* 0x0000000e0000735d */ /* 0x000fea0003800000 */
[----:B------:R-:W2:Y:S01]  /*2f20*/  LD.E.64.STRONG.GPU R8, desc[UR12][R12.64+0x100] ;  /* 0x0001000c0c087980 */ /* 0x000ea2000c10fb00 */
[----:B------:R-:W-:Y:S01]  /*2f30*/  UMOV UR5, 0xffffffff ;  /* 0xffffffff00057882 */ /* 0x000fe20000000000 */
[----:B------:R-:W-:Y:S02]  /*2f40*/  SHF.R.U32.HI R14, RZ, 0x1, R14 ;  /* 0x00000001ff0e7819 */ /* 0x000fe4000001160e */
[----:B--2---:R-:W-:Y:S01]  /*2f50*/  ISETP.NE.AND P0, PT, R8, 0x63, PT ;  /* 0x000000630800780c */ /* 0x004fe20003f05270 */
[----:B------:R-:W-:-:S12]  /*2f60*/  BRA.DIV UR5, `(.L_x_22) ;  /* 0x0000001a05607947 */ /* 0x000fd8000b800000 */
[----:B------:R-:W-:-:S13]  /*2f70*/  VOTE.ANY P0, !P0 ;  /* 0x0000000000ff7806 */ /* 0x000fda0004000100 */
.L_x_67:
[----:B------:R-:W-:Y:S05]  /*2f80*/  @P0 BRA `(.L_x_23) ;  /* 0xfffffffc00e00947 */ /* 0x000fea000383ffff */
.L_x_21:
[----:B------:R-:W-:Y:S01]  /*2f90*/  UMOV UR5, 0xffffffff ;  /* 0xffffffff00057882 */ /* 0x000fe20000000000 */
[----:B------:R-:W-:Y:S02]  /*2fa0*/  ISETP.NE.AND P2, PT, R8, 0x65, PT ;  /* 0x000000650800780c */ /* 0x000fe40003f45270 */
[----:B------:R-:W-:Y:S11]  /*2fb0*/  BRA.DIV UR5, `(.L_x_24) ;  /* 0x0000001a056c7947 */ /* 0x000ff6000b800000 */
[----:B------:R-:W0:Y:S01]  /*2fc0*/  S2R R19, SR_GEMASK ;  /* 0x0000000000137919 */ /* 0x000e220000003c00 */
[----:B------:R-:W-:-:S04]  /*2fd0*/  VOTE.ANY R10, PT, !P2 ;  /* 0x00000000000a7806 */ /* 0x000fc800050e0100 */
[----:B0-----:R-:W-:-:S05]  /*2fe0*/  LOP3.LUT R10, R10, 0x80000000, R19, 0xec, !PT ;  /* 0x800000000a0a7812 */ /* 0x001fca00078eec13 */
[----:B------:R-:W-:-:S05]  /*2ff0*/  VIADD R13, R10, 0xffffffff ;  /* 0xffffffff0a0d7836 */ /* 0x000fca0000000000 */
[----:B------:R-:W-:Y:S01]  /*3000*/  LOP3.LUT R13, R10, R13, RZ, 0xc, !PT ;  /* 0x0000000d0a0d7212 */ /* 0x000fe200078e0cff */
[----:B------:R-:W-:-:S03]  /*3010*/  VIADD R10, R38, 0x2 ;  /* 0x00000002260a7836 */ /* 0x000fc60000000000 */
[----:B------:R-:W0:Y:S02]  /*3020*/  POPC R15, R13 ;  /* 0x0000000d000f7309 */ /* 0x000e240000000000 */
[----:B0-----:R-:W0:Y:S01]  /*3030*/  SHFL.DOWN PT, R16, R9, 0x1, R15 ;  /* 0x0820000009107989 */ /* 0x001e2200000e000f */
[----:B------:R-:W-:-:S04]  /*3040*/  ISETP.GE.AND P0, PT, R38, R15, PT ;  /* 0x0000000f2600720c */ /* 0x000fc80003f06270 */
[----:B0-----:R-:W-:Y:S02]  /*3050*/  SEL R16, R16, RZ, !P0 ;  /* 0x000000ff10107207 */ /* 0x001fe40004000000 */
[----:B------:R-:W-:Y:S01]  /*3060*/  ISETP.GT.AND P0, PT, R10, R15, PT ;  /* 0x0000000f0a00720c */ /* 0x000fe20003f04270 */
[----:B------:R-:W-:Y:S02]  /*3070*/  VIADD R10, R38, 0x4 ;  /* 0x00000004260a7836 */ /* 0x000fe40000000000 */
[----:B------:R-:W-:-:S05]  /*3080*/  IMAD.IADD R12, R16, 0x1, R9 ;  /* 0x00000001100c7824 */ /* 0x000fca00078e0209 */
[----:B------:R-:W0:Y:S02]  /*3090*/  SHFL.DOWN PT, R16, R12, 0x2, R15 ;  /* 0x084000000c107989 */ /* 0x000e2400000e000f */
[----:B0-----:R-:W-:Y:S02]  /*30a0*/  SEL R39, R16, RZ, !P0 ;  /* 0x000000ff10277207 */ /* 0x001fe40004000000 */
[----:B------:R-:W-:Y:S01]  /*30b0*/  ISETP.GT.AND P0, PT, R10, R15, PT ;  /* 0x0000000f0a00720c */ /* 0x000fe20003f04270 */
[----:B------:R-:W-:Y:S02]  /*30c0*/  VIADD R10, R38, 0x8 ;  /* 0x00000008260a7836 */ /* 0x000fe40000000000 */
[----:B------:R-:W-:Y:S02]  /*30d0*/  IMAD.IADD R40, R12, 0x1, R39 ;  /* 0x000000010c287824 */ /* 0x000fe400078e0227 */
[----:B------:R-:W0:Y:S03]  /*30e0*/  LDC.64 R12, c[0x0][0x390] ;  /* 0x0000e400ff0c7b82 */ /* 0x000e260000000a00 */
[----:B------:R-:W1:Y:S02]  /*30f0*/  SHFL.DOWN PT, R16, R40, 0x4, R15 ;  /* 0x0880000028107989 */ /* 0x000e6400000e000f */
[----:B-1----:R-:W-:-:S02]  /*3100*/  SEL R9, R16, RZ, !P0 ;  /* 0x000000ff10097207 */ /* 0x002fc40004000000 */
[----:B------:R-:W-:-:S03]  /*3110*/  ISETP.GT.AND P0, PT, R10, R15, PT ;  /* 0x0000000f0a00720c */ /* 0x000fc60003f04270 */
[----:B------:R-:W-:Y:S01]  /*3120*/  IMAD.IADD R9, R40, 0x1, R9 ;  /* 0x0000000128097824 */ /* 0x000fe200078e0209 */
[----:B0-----:R-:W-:-:S04]  /*3130*/  IADD3 R40, P3, PT, R12, 0x100, RZ ;  /* 0x000001000c287810 */ /* 0x001fc80007f7e0ff */
[----:B------:R-:W0:Y:S01]  /*3140*/  SHFL.DOWN PT, R16, R9, 0x8, R15 ;  /* 0x0900000009107989 */ /* 0x000e2200000e000f */
[----:B------:R-:W-:Y:S01]  /*3150*/  IMAD.X R41, RZ, RZ, R13, P3 ;  /* 0x000000ffff297224 */ /* 0x000fe200018e060d */
[----:B0-----:R-:W-:Y:S02]  /*3160*/  SEL R16, R16, RZ, !P0 ;  /* 0x000000ff10107207 */ /* 0x001fe40004000000 */
[----:B------:R-:W-:Y:S01]  /*3170*/  ISETP.NE.AND P0, PT, R8, 0x65, PT ;  /* 0x000000650800780c */ /* 0x000fe20003f05270 */
[----:B------:R-:W-:Y:S02]  /*3180*/  VIADD R8, R38, 0x10 ;  /* 0x0000001026087836 */ /* 0x000fe40000000000 */
[----:B------:R-:W-:-:S03]  /*3190*/  IMAD.IADD R44, R9, 0x1, R16 ;  /* 0x00000001092c7824 */ /* 0x000fc600078e0210 */
[----:B------:R-:W-:Y:S02]  /*31a0*/  ISETP.GT.AND P2, PT, R8, R15, PT ;  /* 0x0000000f0800720c */ /* 0x000fe40003f44270 */
[----:B------:R-:W0:Y:S05]  /*31b0*/  SHFL.DOWN PT, R16, R44, 0x10, R15 ;  /* 0x0a0000002c107989 */ /* 0x000e2a00000e000f */
[----:B------:R-:W-:Y:S02]  /*31c0*/  VOTE.ALL P0, P0 ;  /* 0x0000000000ff7806 */ /* 0x000fe40000000000 */
[----:B0-----:R-:W-:-:S05]  /*31d0*/  SEL R9, R16, RZ, !P2 ;  /* 0x000000ff10097207 */ /* 0x001fca0005000000 */
[----:B------:R-:W-:-:S07]  /*31e0*/  IMAD.IADD R12, R44, 0x1, R9 ;  /* 0x000000012c0c7824 */ /* 0x000fce00078e0209 */
.L_x_76:
[----:B------:R-:W-:Y:S05]  /*31f0*/  @!P0 BRA `(.L_x_25) ;  /* 0x0000000000dc8947 */ /* 0x000fea0003800000 */
[----:B------:R-:W-:-:S07]  /*3200*/  IMAD.MOV.U32 R39, RZ, RZ, 0x1de ;  /* 0x000001deff277424 */ /* 0x000fce00078e00ff */
.L_x_31:
        /* <DEDUP_REMOVED lines=8> */
.L_x_79:
[----:B------:R-:W-:Y:S05]  /*3290*/  @!P0 BRA `(.L_x_27) ;  /* 0x0000000000248947 */ /* 0x000fea0003800000 */
[----:B------:R-:W-:-:S07]  /*32a0*/  IMAD.MOV.U32 R13, RZ, RZ, R39 ;  /* 0x000000ffff0d7224 */ /* 0x000fce00078e0027 */
.L_x_29:
[----:B------:R-:W-:Y:S05]  /*32b0*/  NANOSLEEP R13 ;  /* 0x0000000d0000735d */ /* 0x000fea0003800000 */
[----:B------:R-:W2:Y:S01]  /*32c0*/  LD.E.64.STRONG.GPU R8, desc[UR12][R14.64+-0x100] ;  /* 0xffff000c0e087980 */ /* 0x000ea2000c10fb00 */
[----:B------:R-:W-:Y:S01]  /*32d0*/  UMOV UR5, 0xffffffff ;  /* 0xffffffff00057882 */ /* 0x000fe20000000000 */
[----:B------:R-:W-:Y:S02]  /*32e0*/  SHF.R.U32.HI R13, RZ, 0x1, R13 ;  /* 0x00000001ff0d7819 */ /* 0x000fe4000001160d */
[----:B--2---:R-:W-:Y:S01]  /*32f0*/  ISETP.NE.AND P0, PT, R8, 0x63, PT ;  /* 0x000000630800780c */ /* 0x004fe20003f05270 */
[----:B------:R-:W-:-:S12]  /*3300*/  BRA.DIV UR5, `(.L_x_28) ;  /* 0x0000001a05bc7947 */ /* 0x000fd8000b800000 */
[----:B------:R-:W-:-:S13]  /*3310*/  VOTE.ANY P0, !P0 ;  /* 0x0000000000ff7806 */ /* 0x000fda0004000100 */
.L_x_82:
[----:B------:R-:W-:Y:S05]  /*3320*/  @P0 BRA `(.L_x_29) ;  /* 0xfffffffc00e00947 */ /* 0x000fea000383ffff */
.L_x_27:
[----:B------:R-:W-:Y:S01]  /*3330*/  UMOV UR5, 0xffffffff ;  /* 0xffffffff00057882 */ /* 0x000fe20000000000 */
[----:B------:R-:W-:Y:S02]  /*3340*/  ISETP.NE.AND P0, PT, R8, 0x65, PT ;  /* 0x000000650800780c */ /* 0x000fe40003f05270 */
[----:B------:R-:W-:Y:S11]  /*3350*/  BRA.DIV UR5, `(.L_x_30) ;  /* 0x0000001a05c87947 */ /* 0x000ff6000b800000 */
[----:B------:R-:W-:Y:S01]  /*3360*/  VOTE.ANY R10, PT, !P0 ;  /* 0x00000000000a7806 */ /* 0x000fe200040e0100 */
[----:B------:R-:W-:-:S03]  /*3370*/  VIADD R18, R18, 0xffffffe0 ;  /* 0xffffffe012127836 */ /* 0x000fc60000000000 */
[----:B------:R-:W-:-:S05]  /*3380*/  LOP3.LUT R10, R10, 0x80000000, R19, 0xec, !PT ;  /* 0x800000000a0a7812 */ /* 0x000fca00078eec13 */
        /* <DEDUP_REMOVED lines=14> */
[----:B------:R-:W-:-:S05]  /*3470*/  IMAD.IADD R45, R44, 0x1, R45 ;  /* 0x000000012c2d7824 */ /* 0x000fca00078e022d */
[----:B------:R-:W0:Y:S02]  /*3480*/  SHFL.DOWN PT, R16, R45, 0x4, R15 ;  /* 0x088000002d107989 */ /* 0x000e2400000e000f */
[----:B0-----:R-:W-:Y:S02]  /*3490*/  SEL R16, R16, RZ, !P0 ;  /* 0x000000ff10107207 */ /* 0x001fe40004000000 */
[----:B------:R-:W-:-:S03]  /*34a0*/  ISETP.GT.AND P0, PT, R10, R15, PT ;  /* 0x0000000f0a00720c */ /* 0x000fc60003f04270 */
[----:B------:R-:W-:-:S05]  /*34b0*/  IMAD.IADD R9, R45, 0x1, R16 ;  /* 0x000000012d097824 */ /* 0x000fca00078e0210 */
[----:B------:R-:W0:Y:S02]  /*34c0*/  SHFL.DOWN PT, R16, R9, 0x8, R15 ;  /* 0x0900000009107989 */ /* 0x000e2400000e000f */
[----:B0-----:R-:W-:Y:S02]  /*34d0*/  SEL R16, R16, RZ, !P0 ;  /* 0x000000ff10107207 */ /* 0x001fe40004000000 */
[----:B------:R-:W-:Y:S01]  /*34e0*/  ISETP.NE.AND P0, PT, R8, 0x65, PT ;  /* 0x000000650800780c */ /* 0x000fe20003f05270 */
[----:B------:R-:W-:Y:S02]  /*34f0*/  VIADD R8, R38, 0x10 ;  /* 0x0000001026087836 */ /* 0x000fe40000000000 */
[----:B------:R-:W-:-:S03]  /*3500*/  IMAD.IADD R44, R9, 0x1, R16 ;  /* 0x00000001092c7824 */ /* 0x000fc600078e0210 */
[----:B------:R-:W-:Y:S02]  /*3510*/  ISETP.GT.AND P2, PT, R8, R15, PT ;  /* 0x0000000f0800720c */ /* 0x000fe40003f44270 */
[----:B------:R-:W0:Y:S05]  /*3520*/  SHFL.DOWN PT, R16, R44, 0x10, R15 ;  /* 0x0a0000002c107989 */ /* 0x000e2a00000e000f */
[----:B------:R-:W-:Y:S02]  /*3530*/  VOTE.ALL P0, P0 ;  /* 0x0000000000ff7806 */ /* 0x000fe40000000000 */
[----:B0-----:R-:W-:-:S04]  /*3540*/  SEL R13, R16, RZ, !P2 ;  /* 0x000000ff100d7207 */ /* 0x001fc80005000000 */
[----:B------:R-:W-:-:S07]  /*3550*/  IADD3 R12, PT, PT, R44, R13, R12 ;  /* 0x0000000d2c0c7210 */ /* 0x000fce0007ffe00c */
.L_x_91:
[----:B------:R-:W-:Y:S05]  /*3560*/  @P0 BRA `(.L_x_31) ;  /* 0xfffffffc00280947 */ /* 0x000fea000383ffff */
.L_x_25:
[----:B------:R-:W-:Y:S01]  /*3570*/  ISETP.NE.AND P0, PT, R38, RZ, PT ;  /* 0x000000ff2600720c */ /* 0x000fe20003f05270 */
[----:B------:R-:W0:Y:S01]  /*3580*/  @!P1 S2R R9, SR_CgaCtaId ;  /* 0x0000000000099919 */ /* 0x000e220000008800 */
[----:B------:R-:W-:Y:S01]  /*3590*/  @!P1 MOV R8, 0x400 ;  /* 0x0000040000089802 */ /* 0x000fe20000000f00 */
[----:B------:R-:W-:Y:S02]  /*35a0*/  @!P1 IMAD.IADD R11, R11, 0x1, R12 ;  /* 0x000000010b0b9824 */ /* 0x000fe400078e020c */
[----:B------:R-:W-:-:S05]  /*35b0*/  @!P1 IMAD.MOV.U32 R10, RZ, RZ, 0x65 ;  /* 0x00000065ff0a9424 */ /* 0x000fca00078e00ff */
[----:B------:R1:W-:Y:S03]  /*35c0*/  @!P1 ST.E.64.STRONG.GPU desc[UR12][R42.64+0x100], R10 ;  /* 0x0001000a2a009985 */ /* 0x0003e6000c10fb0c */
[----:B------:R-:W-:Y:S01]  /*35d0*/  @!P0 MOV R13, 0x400 ;  /* 0x00000400000d8802 */ /* 0x000fe20000000f00 */
[----:B------:R-:W2:Y:S01]  /*35e0*/  @!P0 S2R R14, SR_CgaCtaId ;  /* 0x00000000000e8919 */ /* 0x000ea20000008800 */
[----:B0-----:R-:W-:Y:S01]  /*35f0*/  @!P1 LEA R9, R9, R8, 0x18 ;  /* 0x0000000809099211 */ /* 0x001fe200078ec0ff */
[----:B------:R-:W-:Y:S02]  /*3600*/  IMAD.MOV.U32 R8, RZ, RZ, R17 ;  /* 0x000000ffff087224 */ /* 0x000fe400078e0011 */
[----:B------:R-:W-:Y:S02]  /*3610*/  @!P0 IMAD.MOV.U32 R8, RZ, RZ, R12 ;  /* 0x000000ffff088224 */ /* 0x000fe400078e000c */
[----:B------:R1:W-:Y:S04]  /*3620*/  @!P1 STS [R9+0x8], R11 ;  /* 0x0000080b09009388 */ /* 0x0003e80000000800 */
[----:B------:R1:W-:Y:S01]  /*3630*/  @!P1 STS [R9+0x4], R12 ;  /* 0x0000040c09009388 */ /* 0x0003e20000000800 */
[----:B--2---:R-:W-:-:S05]  /*3640*/  @!P0 LEA R13, R14, R13, 0x18 ;  /* 0x0000000d0e0d8211 */ /* 0x004fca00078ec0ff */
[----:B------:R1:W-:Y:S02]  /*3650*/  @!P0 STS [R13+0x54], R12 ;  /* 0x0000540c0d008388 */ /* 0x0003e40000000800 */
.L_x_19:
        /* <DEDUP_REMOVED lines=9> */
.L_x_18:
[----:B------:R-:W-:Y:S01]  /*36f0*/  IMAD.IADD R32, R32, 0x1, R39 ;  /* 0x0000000120207824 */ /* 0x000fe200078e0227 */
[----:B------:R-:W0:Y:S01]  /*3700*/  S2R R8, SR_LANEID ;  /* 0x0000000000087919 */ /* 0x000e220000000000 */
[----:B------:R-:W-:Y:S02]  /*3710*/  BAR.SYNC.DEFER_BLOCKING 0x0 ;  /* 0x0000000000007b1d */ /* 0x000fe40000010000 */
[----:B------:R-:W-:Y:S01]  /*3720*/  IMAD.IADD R33, R33, 0x1, R32 ;  /* 0x0000000121217824 */ /* 0x000fe200078e0220 */
[----:B------:R-:W-:Y:S01]  /*3730*/  ISETP.NE.AND P0, PT, R31, RZ, PT ;  /* 0x000000ff1f00720c */ /* 0x000fe20003f05270 */
[----:B------:R-:W-:Y:S02]  /*3740*/  IMAD.U32 R12, RZ, RZ, UR7 ;  /* 0x00000007ff0c7e24 */ /* 0x000fe4000f8e00ff */
[----:B------:R-:W-:Y:S01]  /*3750*/  IMAD.IADD R28, R28, 0x1, R33 ;  /* 0x000000011c1c7824 */ /* 0x000fe200078e0221 */
[----:B------:R-:W1:Y:S03]  /*3760*/  LDCU.64 UR8, c[0x0][0x388] ;  /* 0x00007100ff0877ac */ /* 0x000e660008000a00 */
[----:B------:R-:W-:-:S04]  /*3770*/  IMAD.IADD R27, R27, 0x1, R28 ;  /* 0x000000011b1b7824 */ /* 0x000fc800078e021c */
[----:B------:R-:W-:-:S04]  /*3780*/  IMAD.IADD R26, R26, 0x1, R27 ;  /* 0x000000011a1a7824 */ /* 0x000fc800078e021b */
[----:B------:R-:W-:-:S04]  /*3790*/  IMAD.IADD R25, R25, 0x1, R26 ;  /* 0x0000000119197824 */ /* 0x000fc800078e021a */
[----:B------:R-:W-:-:S04]  /*37a0*/  IMAD.IADD R24, R24, 0x1, R25 ;  /* 0x0000000118187824 */ /* 0x000fc800078e0219 */
[----:B------:R-:W-:Y:S02]  /*37b0*/  IMAD.IADD R23, R23, 0x1, R24 ;  /* 0x0000000117177824 */ /* 0x000fe400078e0218 */
[----:B0-----:R-:W-:Y:S02]  /*37c0*/  IMAD R8, R8, 0x48, R29 ;  /* 0x0000004808087824 */ /* 0x001fe400078e021d */
[----:B------:R-:W-:-:S03]  /*37d0*/  IMAD.IADD R22, R22, 0x1, R23 ;  /* 0x0000000116167824 */ /* 0x000fc600078e0217 */
[----:B------:R-:W-:Y:S01]  /*37e0*/  STS [R8], R39 ;  /* 0x0000002708007388 */ /* 0x000fe20000000800 */
[----:B------:R-:W-:-:S03]  /*37f0*/  IMAD.IADD R21, R21, 0x1, R22 ;  /* 0x0000000115157824 */ /* 0x000fc600078e0216 */
[----:B------:R-:W-:Y:S01]  /*3800*/  STS [R8+0x4], R32 ;  /* 0x0000042008007388 */ /* 0x000fe20000000800 */
        /* <DEDUP_REMOVED lines=15> */
[----:B------:R-:W-:Y:S04]  /*3900*/  STS [R8+0x24], R22 ;  /* 0x0000241608007388 */ /* 0x000fe80000000800 */
        /* <DEDUP_REMOVED lines=8> */
[----:B------:R0:W-:Y:S01]  /*3990*/  STS [R8+0x48], R0 ;  /* 0x0000480008007388 */ /* 0x0001e20000000800 */
[----:B------:R-:W-:-:S03]  /*39a0*/  NOP ;  /* 0x0000000000007918 */ /* 0x000fc60000000000 */
[----:B------:R-:W-:Y:S04]  /*39b0*/  LDS R39, [R29] ;  /* 0x000000001d277984 */ /* 0x000fe80000000800 */
[----:B------:R-:W-:Y:S04]  /*39c0*/  LDS R41, [R29+0x80] ;  /* 0x000080001d297984 */ /* 0x000fe80000000800 */
        /* <DEDUP_REMOVED lines=17> */
[----:B------:R2:W-:Y:S01]  /*3ae0*/  @!P0 STS [UR4+0x7b80], R12 ;  /* 0x007b800cff008988 */ /* 0x0005e20008000804 */
[----:B------:R-:W-:Y:S01]  /*3af0*/  BAR.SYNC.DEFER_BLOCKING 0x0 ;  /* 0x0000000000007b1d */ /* 0x000fe20000010000 */
[----:B0-----:R-:W-:-:S05]  /*3b00*/  IADD3 R0, P0, PT, R30, UR10, RZ ;  /* 0x0000000a1e007c10 */ /* 0x001fca000ff1e0ff */
[----:B------:R-:W0:Y:S01]  /*3b10*/  S2R R2, SR_TID.X ;  /* 0x0000000000027919 */ /* 0x000e220000002100 */
[----:B------:R-:W3:Y:S01]  /*3b20*/  LDS R31, [UR4+0x7b80] ;  /* 0x007b8004ff1f7984 */ /* 0x000ee20008000800 */
[C---:B0-----:R-:W-:Y:S02]  /*3b30*/  LOP3.LUT R3, R2.reuse, 0x3e0, RZ, 0xc0, !PT ;  /* 0x000003e002037812 */ /* 0x041fe400078ec0ff */
[----:B------:R-:W-:-:S05]  /*3b40*/  LOP3.LUT R2, R2, 0x1f, RZ, 0xc0, !PT ;  /* 0x0000001f02027812 */ /* 0x000fca00078ec0ff */
[----:B------:R-:W-:Y:S02]  /*3b50*/  IMAD R8, R3, 0x13, R2 ;  /* 0x0000001303087824 */ /* 0x000fe400078e0202 */
[----:B------:R-:W-:Y:S01]  /*3b60*/  IMAD.X R3, RZ, RZ, UR11, P0 ;  /* 0x0000000bff037e24 */ /* 0x000fe200080e06ff */
[----:B-1----:R-:W-:Y:S01]  /*3b70*/  LEA R2, P0, R0, UR8, 0x2 ;  /* 0x0000000800027c11 */ /* 0x002fe2000f8010ff */
[C---:B------:R-:W-:Y:S02]  /*3b80*/  VIADD R10, R8.reuse, 0x20 ;  /* 0x00000020080a7836 */ /* 0x040fe40000000000 */
[----:B--2---:R-:W-:Y:S01]  /*3b90*/  VIADD R12, R8, 0xa0 ;  /* 0x000000a0080c7836 */ /* 0x004fe20000000000 */
[----:B------:R-:W-:Y:S01]  /*3ba0*/  LEA.HI.X R3, R0, UR9, R3, 0x2, P0 ;  /* 0x0000000900037c11 */ /* 0x000fe200080f1403 */
[----:B------:R-:W-:Y:S01]  /*3bb0*/  VIADD R0, R8, 0x40 ;  /* 0x0000004008007836 */ /* 0x000fe20000000000 */
[-C--:B---3--:R-:W-:Y:S02]  /*3bc0*/  ISETP.GE.AND P1, PT, R30, R31.reuse, PT ;  /* 0x0000001f1e00720c */ /* 0x088fe40003f26270 */
[-C--:B------:R-:W-:Y:S01]  /*3bd0*/  ISETP.GE.AND P2, PT, R10, R31.reuse, PT ;  /* 0x0000001f0a00720c */ /* 0x080fe20003f46270 */
[----:B------:R-:W-:Y:S01]  /*3be0*/  VIADD R10, R8, 0x60 ;  /* 0x00000060080a7836 */ /* 0x000fe20000000000 */
[-C--:B------:R-:W-:Y:S01]  /*3bf0*/  ISETP.GE.AND P3, PT, R0, R31.reuse, PT ;  /* 0x0000001f0000720c */ /* 0x080fe20003f66270 */
[----:B------:R-:W-:Y:S01]  /*3c00*/  VIADD R0, R8, 0x80 ;  /* 0x0000008008007836 */ /* 0x000fe20000000000 */
[----:B------:R-:W-:-:S02]  /*3c10*/  ISETP.GE.AND P6, PT, R12, R31, PT ;  /* 0x0000001f0c00720c */ /* 0x000fc40003fc6270 */
[-C--:B------:R-:W-:Y:S01]  /*3c20*/  ISETP.GE.AND P4, PT, R10, R31.reuse, PT ;  /* 0x0000001f0a00720c */ /* 0x080fe20003f86270 */
[----:B------:R-:W-:Y:S01]  /*3c30*/  VIADD R10, R8, 0xc0 ;  /* 0x000000c0080a7836 */ /* 0x000fe20000000000 */
[-C--:B------:R-:W-:Y:S01]  /*3c40*/  ISETP.GE.AND P5, PT, R0, R31.reuse, PT ;  /* 0x0000001f0000720c */ /* 0x080fe20003fa6270 */
[----:B------:R-:W-:Y:S02]  /*3c50*/  VIADD R0, R8, 0xe0 ;  /* 0x000000e008007836 */ /* 0x000fe40000000000 */
[----:B------:R0:W-:Y:S01]  /*3c60*/  @!P1 STG.E desc[UR12][R2.64], R39 ;  /* 0x0000002702009986 */ /* 0x0001e2000c10190c */
[-C--:B------:R-:W-:Y:S01]  /*3c70*/  ISETP.GE.AND P0, PT, R10, R31.reuse, PT ;  /* 0x0000001f0a00720c */ /* 0x080fe20003f06270 */
[----:B------:R-:W-:Y:S01]  /*3c80*/  VIADD R10, R8, 0x160 ;  /* 0x00000160080a7836 */ /* 0x000fe20000000000 */
[-C--:B------:R-:W-:Y:S01]  /*3c90*/  ISETP.GE.AND P1, PT, R0, R31.reuse, PT ;  /* 0x0000001f0000720c */ /* 0x080fe20003f26270 */
[----:B------:R-:W-:Y:S01]  /*3ca0*/  VIADD R0, R8, 0x140 ;  /* 0x0000014008007836 */ /* 0x000fe20000000000 */
[----:B------:R0:W-:Y:S01]  /*3cb0*/  @!P2 STG.E desc[UR12][R2.64+0x80], R41 ;  /* 0x000080290200a986 */ /* 0x0001e2000c10190c */
[----:B------:R-:W-:-:S03]  /*3cc0*/  ISETP.GE.AND P2, PT, R37, R31, PT ;  /* 0x0000001f2500720c */ /* 0x000fc60003f46270 */
[----:B------:R0:W-:Y:S01]  /*3cd0*/  @!P3 STG.E desc[UR12][R2.64+0x100], R43 ;  /* 0x0001002b0200b986 */ /* 0x0001e2000c10190c */
[----:B------:R-:W-:-:S03]  /*3ce0*/  ISETP.GE.AND P3, PT, R36, R31, PT ;  /* 0x0000001f2400720c */ /* 0x000fc60003f66270 */
[----:B------:R0:W-:Y:S01]  /*3cf0*/  @!P4 STG.E desc[UR12][R2.64+0x180], R45 ;  /* 0x0001802d0200c986 */ /* 0x0001e2000c10190c */
[-C--:B------:R-:W-:Y:S01]  /*3d00*/  ISETP.GE.AND P4, PT, R0, R31.reuse, PT ;  /* 0x0000001f0000720c */ /* 0x080fe20003f86270 */
[----:B------:R-:W-:Y:S02]  /*3d10*/  VIADD R0, R8, 0x180 ;  /* 0x0000018008007836 */ /* 0x000fe40000000000 */
[----:B------:R0:W-:Y:S01]  /*3d20*/  @!P5 STG.E desc[UR12][R2.64+0x200], R4 ;  /* 0x000200040200d986 */ /* 0x0001e2000c10190c */
[-C--:B------:R-:W-:Y:S01]  /*3d30*/  ISETP.GE.AND P5, PT, R10, R31.reuse, PT ;  /* 0x0000001f0a00720c */ /* 0x080fe20003fa6270 */
[----:B------:R-:W-:Y:S02]  /*3d40*/  VIADD R10, R8, 0x1a0 ;  /* 0x000001a0080a7836 */ /* 0x000fe40000000000 */
[----:B------:R0:W-:Y:S01]  /*3d50*/  @!P6 STG.E desc[UR12][R2.64+0x280], R6 ;  /* 0x000280060200e986 */ /* 0x0001e2000c10190c */
[----:B------:R-:W-:Y:S01]  /*3d60*/  ISETP.GE.AND P6, PT, R0, R31, PT ;  /* 0x0000001f0000720c */ /* 0x000fe20003fc6270 */
[----:B------:R-:W-:-:S02]  /*3d70*/  VIADD R0, R8, 0x1c0 ;  /* 0x000001c008007836 */ /* 0x000fc40000000000 */
[----:B------:R0:W-:Y:S01]  /*3d80*/  @!P0 STG.E desc[UR12][R2.64+0x300], R33 ;  /* 0x0003002102008986 */ /* 0x0001e2000c10190c */
[-C--:B------:R-:W-:Y:S01]  /*3d90*/  ISETP.GE.AND P0, PT, R10, R31.reuse, PT ;  /* 0x0000001f0a00720c */ /* 0x080fe20003f06270 */
[C---:B------:R-:W-:Y:S02]  /*3da0*/  VIADD R10, R8.reuse, 0x1e0 ;  /* 0x000001e0080a7836 */ /* 0x040fe40000000000 */
[----:B------:R-:W-:Y:S01]  /*3db0*/  VIADD R8, R8, 0x200 ;  /* 0x0000020008087836 */ /* 0x000fe20000000000 */
[----:B------:R0:W-:Y:S01]  /*3dc0*/  @!P1 STG.E desc[UR12][R2.64+0x380], R25 ;  /* 0x0003801902009986 */ /* 0x0001e2000c10190c */
[----:B------:R-:W-:-:S03]  /*3dd0*/  ISETP.GE.AND P1, PT, R0, R31, PT ;  /* 0x0000001f0000720c */ /* 0x000fc60003f26270 */
        /* <DEDUP_REMOVED lines=8> */
[----:B------:R0:W-:Y:S04]  /*3e60*/  @!P6 STG.E desc[UR12][R2.64+0x600], R15 ;  /* 0x0006000f0200e986 */ /* 0x0001e8000c10190c */
[----:B------:R0:W-:Y:S04]  /*3e70*/  @!P0 STG.E desc[UR12][R2.64+0x680], R13 ;  /* 0x0006800d02008986 */ /* 0x0001e8000c10190c */
[----:B------:R0:W-:Y:S04]  /*3e80*/  @!P1 STG.E desc[UR12][R2.64+0x700], R11 ;  /* 0x0007000b02009986 */ /* 0x0001e8000c10190c */
[----:B------:R0:W-:Y:S04]  /*3e90*/  @!P2 STG.E desc[UR12][R2.64+0x780], R9 ;  /* 0x000780090200a986 */ /* 0x0001e8000c10190c */
[----:B------:R0:W-:Y:S04]  /*3ea0*/  @!P3 STG.E desc[UR12][R2.64+0x800], R7 ;  /* 0x000800070200b986 */ /* 0x0001e8000c10190c */
[----:B------:R0:W-:Y:S01]  /*3eb0*/  @!P4 STG.E desc[UR12][R2.64+0x880], R5 ;  /* 0x000880050200c986 */ /* 0x0001e2000c10190c */
[----:B------:R-:W-:Y:S05]  /*3ec0*/  @P5 EXIT ;  /* 0x000000000000594d */ /* 0x000fea0003800000 */
[----:B------:R-:W-:Y:S01]  /*3ed0*/  STG.E desc[UR12][R2.64+0x900], R27 ;  /* 0x0009001b02007986 */ /* 0x000fe2000c10190c */
[----:B------:R-:W-:Y:S05]  /*3ee0*/  EXIT ;  /* 0x000000000000794d */ /* 0x000fea0003800000 */
.L_x_5:
[----:B------:R-:W-:Y:S01]  /*3ef0*/  BSSY B1, `(.L_x_32) ;  /* 0x0000006000017945 */ /* 0x000fe20003800000 */
[----:B------:R-:W-:Y:S01]  /*3f00*/  PLOP3.LUT P0, PT, P0, PT, PT, 0x8, 0x80 ;  /* 0x000000000080781c */ /* 0x000fe2000070e170 */
[----:B------:R-:W-:-:S12]  /*3f10*/  IMAD.MOV.U32 R10, RZ, RZ, -0x1 ;  /* 0xffffffffff0a7424 */ /* 0x000fd800078e00ff */
[----:B------:R-:W-:Y:S05]  /*3f20*/  WARPSYNC.COLLECTIVE R10, `(.L_x_33) ;  /* 0x000000000a087348 */ /* 0x000fea0003c00000 */
[----:B------:R-:W-:Y:S01]  /*3f30*/  VOTE.ANY P0, P0 ;  /* 0x0000000000ff7806 */ /* 0x000fe20000000100 */
[----:B------:R-:W-:-:S12]  /*3f40*/  ENDCOLLECTIVE ;  /* 0x000000000000791b */ /* 0x000fd80003800000 */
.L_x_33:
[----:B------:R-:W-:Y:S05]  /*3f50*/  BSYNC B1 ;  /* 0x0000000000017941 */ /* 0x000fea0003800000 */
.L_x_32:
[----:B------:R-:W-:Y:S05]  /*3f60*/  BRA `(.L_x_34) ;  /* 0xffffffd000287947 */ /* 0x000fea000383ffff */
.L_x_7:
[----:B------:R-:W-:Y:S01]  /*3f70*/  BSSY B1, `(.L_x_35) ;  /* 0x0000006000017945 */ /* 0x000fe20003800000 */
[----:B------:R-:W-:Y:S01]  /*3f80*/  PLOP3.LUT P0, PT, P0, PT, PT, 0x8, 0x80 ;  /* 0x000000000080781c */ /* 0x000fe2000070e170 */
[----:B------:R-:W-:-:S12]  /*3f90*/  IMAD.MOV.U32 R10, RZ, RZ, -0x1 ;  /* 0xffffffffff0a7424 */ /* 0x000fd800078e00ff */
[----:B------:R-:W-:Y:S05]  /*3fa0*/  WARPSYNC.COLLECTIVE R10, `(.L_x_36) ;  /* 0x000000000a087348 */ /* 0x000fea0003c00000 */
[----:B------:R-:W-:Y:S01]  /*3fb0*/  VOTE.ANY P0, P0 ;  /* 0x0000000000ff7806 */ /* 0x000fe20000000100 */
[----:B------:R-:W-:-:S12]  /*3fc0*/  ENDCOLLECTIVE ;  /* 0x000000000000791b */ /* 0x000fd80003800000 */
.L_x_36:
[----:B------:R-:W-:Y:S05]  /*3fd0*/  BSYNC B1 ;  /* 0x0000000000017941 */ /* 0x000fea0003800000 */
.L_x_35:
[----:B------:R-:W-:Y:S05]  /*3fe0*/  BRA `(.L_x_37) ;  /* 0xffffffd0002c7947 */ /* 0x000fea000383ffff */
.L_x_9:
[----:B------:R-:W0:Y:S01]  /*3ff0*/  S2R R8, SR_GEMASK ;  /* 0x0000000000087919 */ /* 0x000e220000003c00 */
[----:B------:R-:W-:Y:S01]  /*4000*/  BSSY B1, `(.L_x_38) ;  /* 0x0000006000017945 */ /* 0x000fe20003800000 */
[----:B------:R-:W-:Y:S01]  /*4010*/  PLOP3.LUT P2, PT, P0, PT, PT, 0x8, 0x80 ;  /* 0x000000000080781c */ /* 0x000fe2000074e170 */
[----:B------:R-:W-:-:S12]  /*4020*/  IMAD.MOV.U32 R10, RZ, RZ, -0x1 ;  /* 0xffffffffff0a7424 */ /* 0x000fd800078e00ff */
[----:B0-----:R-:W-:Y:S05]  /*4030*/  WARPSYNC.COLLECTIVE R10, `(.L_x_39) ;  /* 0x000000000a087348 */ /* 0x001fea0003c00000 */
[----:B------:R-:W-:Y:S01]  /*4040*/  VOTE.ANY R10, PT, P2 ;  /* 0x00000000000a7806 */ /* 0x000fe200010e0100 */
[----:B0-----:R-:W-:Y:S06]  /*4050*/  ENDCOLLECTIVE ;  /* 0x000000000000791b */ /* 0x001fec0003800000 */
.L_x_39:
[----:B------:R-:W-:Y:S05]  /*4060*/  BSYNC B1 ;  /* 0x0000000000017941 */ /* 0x000fea0003800000 */
.L_x_38:
[----:B------:R-:W-:Y:S01]  /*4070*/  LOP3.LUT R10, R10, 0x80000000, R8, 0xec, !PT ;  /* 0x800000000a0a7812 */ /* 0x000fe200078eec08 */
[----:B------:R-:W-:Y:S01]  /*4080*/  IMAD.MOV.U32 R14, RZ, RZ, 0x1 ;  /* 0x00000001ff0e7424 */ /* 0x000fe200078e00ff */
[----:B------:R-:W-:Y:S01]  /*4090*/  ISETP.NE.AND P0, PT, R12, 0x65, PT ;  /* 0x000000650c00780c */ /* 0x000fe20003f05270 */
[C---:B------:R-:W-:Y:S02]  /*40a0*/  VIADD R38, R37.reuse, 0x2 ;  /* 0x0000000225267836 */ /* 0x040fe40000000000 */
[C---:B------:R-:W-:Y:S02]  /*40b0*/  VIADD R11, R10.reuse, 0xffffffff ;  /* 0xffffffff0a0b7836 */ /* 0x040fe40000000000 */
[C---:B------:R-:W-:Y:S02]  /*40c0*/  VIADD R19, R37.reuse, 0x4 ;  /* 0x0000000425137836 */ /* 0x040fe40000000000 */
[----:B------:R-:W-:Y:S01]  /*40d0*/  VIADD R39, R37, 0x10 ;  /* 0x0000001025277836 */ /* 0x000fe20000000000 */
[----:B------:R-:W-:Y:S01]  /*40e0*/  LOP3.LUT R11, R10, R11, RZ, 0xc, !PT ;  /* 0x0000000b0a0b7212 */ /* 0x000fe200078e0cff */
[----:B------:R-:W-:-:S03]  /*40f0*/  IMAD.MOV.U32 R10, RZ, RZ, -0x1 ;  /* 0xffffffffff0a7424 */ /* 0x000fc600078e00ff */
[----:B------:R0:W1:Y:S04]  /*4100*/  POPC R15, R11 ;  /* 0x0000000b000f7309 */ /* 0x0000680000000000 */
[----:B01----:R-:W-:Y:S05]  /*4110*/  WARPSYNC.COLLECTIVE R10, `(.L_x_40) ;  /* 0x000000000a087348 */ /* 0x003fea0003c00000 */
[----:B-1----:R1:W2:Y:S02]  /*4120*/  SHFL.DOWN P2, R16, R13, R14, R15 ;  /* 0x0800000e0d107389 */ /* 0x0022a4000004000f */
[----:B012---:R-:W-:Y:S05]  /*4130*/  ENDCOLLECTIVE ;  /* 0x000000000000791b */ /* 0x007fea0003800000 */
.L_x_40:
[----:B------:R-:W-:Y:S01]  /*4140*/  IMAD.MOV.U32 R14, RZ, RZ, 0x2 ;  /* 0x00000002ff0e7424 */ /* 0x000fe200078e00ff */
[----:B------:R-:W-:-:S04]  /*4150*/  ISETP.GE.AND P2, PT, R37, R15, PT ;  /* 0x0000000f2500720c */ /* 0x000fc80003f46270 */
[----:B------:R-:W-:-:S05]  /*4160*/  SEL R16, R16, RZ, !P2 ;  /* 0x000000ff10107207 */ /* 0x000fca0005000000 */
[----:B------:R-:W-:-:S04]  /*4170*/  IMAD.IADD R36, R16, 0x1, R13 ;  /* 0x0000000110247824 */ /* 0x000fc800078e020d */
[----:B------:R-:W-:-:S07]  /*4180*/  IMAD.MOV.U32 R13, RZ, RZ, R36 ;  /* 0x000000ffff0d7224 */ /* 0x000fce00078e0024 */
[----:B------:R-:W-:Y:S05]  /*4190*/  WARPSYNC.COLLECTIVE R10, `(.L_x_41) ;  /* 0x000000000a087348 */ /* 0x000fea0003c00000 */
[----:B------:R0:W1:Y:S02]  /*41a0*/  SHFL.DOWN P2, R16, R13, R14, R15 ;  /* 0x0800000e0d107389 */ /* 0x000064000004000f */
[----:B01----:R-:W-:Y:S05]  /*41b0*/  ENDCOLLECTIVE ;  /* 0x000000000000791b */ /* 0x003fea0003800000 */
.L_x_41:
[----:B------:R-:W-:Y:S01]  /*41c0*/  IMAD.MOV.U32 R14, RZ, RZ, 0x4 ;  /* 0x00000004ff0e7424 */ /* 0x000fe200078e00ff */
[----:B------:R-:W-:-:S04]  /*41d0*/  ISETP.GT.AND P2, PT, R38, R15, PT ;  /* 0x0000000f2600720c */ /* 0x000fc80003f44270 */
[----:B------:R-:W-:-:S05]  /*41e0*/  SEL R11, R16, RZ, !P2 ;  /* 0x000000ff100b7207 */ /* 0x000fca0005000000 */
[----:B------:R-:W-:Y:S02]  /*41f0*/  IMAD.IADD R40, R36, 0x1, R11 ;  /* 0x0000000124287824 */ /* 0x000fe400078e020b */
[----:B------:R-:W-:Y:S02]  /*4200*/  VIADD R36, R37, 0x8 ;  /* 0x0000000825247836 */ /* 0x000fe40000000000 */
[----:B------:R-:W-:-:S07]  /*4210*/  IMAD.MOV.U32 R13, RZ, RZ, R40 ;  /* 0x000000ffff0d7224 */ /* 0x000fce00078e0028 */
[----:B------:R-:W-:Y:S05]  /*4220*/  WARPSYNC.COLLECTIVE R10, `(.L_x_42) ;  /* 0x000000000a087348 */ /* 0x000fea0003c00000 */
[----:B------:R0:W1:Y:S02]  /*4230*/  SHFL.DOWN P2, R16, R13, R14, R15 ;  /* 0x0800000e0d107389 */ /* 0x000064000004000f */
[----:B01----:R-:W-:Y:S05]  /*4240*/  ENDCOLLECTIVE ;  /* 0x000000000000791b */ /* 0x003fea0003800000 */
.L_x_42:
[----:B------:R-:W-:Y:S01]  /*4250*/  IMAD.MOV.U32 R14, RZ, RZ, 0x8 ;  /* 0x00000008ff0e7424 */ /* 0x000fe200078e00ff */
[----:B------:R-:W-:-:S04]  /*4260*/  ISETP.GT.AND P2, PT, R19, R15, PT ;  /* 0x0000000f1300720c */ /* 0x000fc80003f44270 */
[----:B------:R-:W-:-:S05]  /*4270*/  SEL R11, R16, RZ, !P2 ;  /* 0x000000ff100b7207 */ /* 0x000fca0005000000 */
[----:B------:R-:W-:-:S04]  /*4280*/  IMAD.IADD R42, R40, 0x1, R11 ;  /* 0x00000001282a7824 */ /* 0x000fc800078e020b */
[----:B------:R-:W-:-:S07]  /*4290*/  IMAD.MOV.U32 R13, RZ, RZ, R42 ;  /* 0x000000ffff0d7224 */ /* 0x000fce00078e002a */
[----:B------:R-:W-:Y:S05]  /*42a0*/  WARPSYNC.COLLECTIVE R10, `(.L_x_43) ;  /* 0x000000000a087348 */ /* 0x000fea0003c00000 */
[----:B------:R0:W1:Y:S02]  /*42b0*/  SHFL.DOWN P2, R16, R13, R14, R15 ;  /* 0x0800000e0d107389 */ /* 0x000064000004000f */
[----:B01----:R-:W-:Y:S05]  /*42c0*/  ENDCOLLECTIVE ;  /* 0x000000000000791b */ /* 0x003fea0003800000 */
.L_x_43:
        /* <DEDUP_REMOVED lines=8> */
.L_x_44:
[----:B------:R-:W-:Y:S05]  /*4350*/  WARPSYNC.COLLECTIVE R10, `(.L_x_45) ;  /* 0x000000000a087348 */ /* 0x000fea0003c00000 */
[----:B------:R-:W-:Y:S01]  /*4360*/  VOTE.ALL P0, P0 ;  /* 0x0000000000ff7806 */ /* 0x000fe20000000000 */
[----:B------:R-:W-:-:S12]  /*4370*/  ENDCOLLECTIVE ;  /* 0x000000000000791b */ /* 0x000fd80003800000 */
.L_x_45:
[----:B------:R-:W0:Y:S01]  /*4380*/  LDC.64 R12, c[0x0][0x390] ;  /* 0x0000e400ff0c7b82 */ /* 0x000e220000000a00 */
[----:B------:R-:W-:-:S04]  /*4390*/  ISETP.GT.AND P2, PT, R39, R15, PT ;  /* 0x0000000f2700720c */ /* 0x000fc80003f44270 */
[----:B------:R-:W-:-:S05]  /*43a0*/  SEL R16, R16, RZ, !P2 ;  /* 0x000000ff10107207 */ /* 0x000fca0005000000 */
[----:B------:R-:W-:Y:S01]  /*43b0*/  IMAD.IADD R40, R41, 0x1, R16 ;  /* 0x0000000129287824 */ /* 0x000fe200078e0210 */
[----:B0-----:R-:W-:-:S05]  /*43c0*/  IADD3 R42, P2, PT, R12, 0x100, RZ ;  /* 0x000001000c2a7810 */ /* 0x001fca0007f5e0ff */
[----:B------:R-:W-:Y:S01]  /*43d0*/  IMAD.X R43, RZ, RZ, R13, P2 ;  /* 0x000000ffff2b7224 */ /* 0x000fe200010e060d */
[----:B------:R-:W-:Y:S07]  /*43e0*/  BRA `(.L_x_46) ;  /* 0xffffffcc00c87947 */ /* 0x000fee000383ffff */
.L_x_11:
[----:B------:R-:W-:Y:S01]  /*43f0*/  BSSY B1, `(.L_x_47) ;  /* 0x0000006000017945 */ /* 0x000fe20003800000 */
[----:B------:R-:W-:Y:S01]  /*4400*/  PLOP3.LUT P0, PT, P0, PT, PT, 0x8, 0x80 ;  /* 0x000000000080781c */ /* 0x000fe2000070e170 */
[----:B------:R-:W-:-:S12]  /*4410*/  IMAD.MOV.U32 R10, RZ, RZ, -0x1 ;  /* 0xffffffffff0a7424 */ /* 0x000fd800078e00ff */
[----:B------:R-:W-:Y:S05]  /*4420*/  WARPSYNC.COLLECTIVE R10, `(.L_x_48) ;  /* 0x000000000a087348 */ /* 0x000fea0003c00000 */
[----:B------:R-:W-:Y:S01]  /*4430*/  VOTE.ANY P0, P0 ;  /* 0x0000000000ff7806 */ /* 0x000fe20000000100 */
[----:B------:R-:W-:-:S12]  /*4440*/  ENDCOLLECTIVE ;  /* 0x000000000000791b */ /* 0x000fd80003800000 */
.L_x_48:
[----:B------:R-:W-:Y:S05]  /*4450*/  BSYNC B1 ;  /* 0x0000000000017941 */ /* 0x000fea0003800000 */
.L_x_47:
[----:B------:R-:W-:Y:S05]  /*4460*/  BRA `(.L_x_49) ;  /* 0xffffffcc00d07947 */ /* 0x000fea000383ffff */
.L_x_13:
[----:B------:R-:W-:Y:S01]  /*4470*/  BSSY B1, `(.L_x_50) ;  /* 0x0000006000017945 */ /* 0x000fe20003800000 */
[----:B------:R-:W-:Y:S01]  /*4480*/  PLOP3.LUT P0, PT, P0, PT, PT, 0x8, 0x80 ;  /* 0x000000000080781c */ /* 0x000fe2000070e170 */
[----:B------:R-:W-:-:S12]  /*4490*/  IMAD.MOV.U32 R10, RZ, RZ, -0x1 ;  /* 0xffffffffff0a7424 */ /* 0x000fd800078e00ff */
[----:B------:R-:W-:Y:S05]  /*44a0*/  WARPSYNC.COLLECTIVE R10, `(.L_x_51) ;  /* 0x000000000a087348 */ /* 0x000fea0003c00000 */
[----:B------:R-:W-:Y:S01]  /*44b0*/  VOTE.ANY P0, P0 ;  /* 0x0000000000ff7806 */ /* 0x000fe20000000100 */
[----:B------:R-:W-:-:S12]  /*44c0*/  ENDCOLLECTIVE ;  /* 0x000000000000791b */ /* 0x000fd80003800000 */
.L_x_51:
[----:B------:R-:W-:Y:S05]  /*44d0*/  BSYNC B1 ;  /* 0x0000000000017941 */ /* 0x000fea0003800000 */
.L_x_50:
[----:B------:R-:W-:Y:S05]  /*44e0*/  BRA `(.L_x_52) ;  /* 0xffffffcc00d47947 */ /* 0x000fea000383ffff */
.L_x_15:
[----:B------:R-:W-:Y:S01]  /*44f0*/  BSSY B1, `(.L_x_53) ;  /* 0x0000006000017945 */ /* 0x000fe20003800000 */
[----:B------:R-:W-:Y:S01]  /*4500*/  PLOP3.LUT P2, PT, P0, PT, PT, 0x8, 0x80 ;  /* 0x000000000080781c */ /* 0x000fe2000074e170 */
[----:B------:R-:W-:-:S12]  /*4510*/  IMAD.MOV.U32 R10, RZ, RZ, -0x1 ;  /* 0xffffffffff0a7424 */ /* 0x000fd800078e00ff */
[----:B------:R-:W-:Y:S05]  /*4520*/  WARPSYNC.COLLECTIVE R10, `(.L_x_54) ;  /* 0x000000000a087348 */ /* 0x000fea0003c00000 */
[----:B------:R-:W-:Y:S01]  /*4530*/  VOTE.ANY R10, PT, P2 ;  /* 0x00000000000a7806 */ /* 0x000fe200010e0100 */
[----:B------:R-:W-:Y:S06]  /*4540*/  ENDCOLLECTIVE ;  /* 0x000000000000791b */ /* 0x000fec0003800000 */
.L_x_54:
[----:B------:R-:W-:Y:S05]  /*4550*/  BSYNC B1 ;  /* 0x0000000000017941 */ /* 0x000fea0003800000 */
.L_x_53:
[----:B------:R-:W-:Y:S01]  /*4560*/  LOP3.LUT R10, R10, 0x80000000, R8, 0xec, !PT ;  /* 0x800000000a0a7812 */ /* 0x000fe200078eec08 */
[----:B------:R-:W-:Y:S02]  /*4570*/  IMAD.MOV.U32 R14, RZ, RZ, 0x1 ;  /* 0x00000001ff0e7424 */ /* 0x000fe400078e00ff */
[----:B------:R-:W-:Y:S02]  /*4580*/  VIADD R18, R18, 0xffffffe0 ;  /* 0xffffffe012127836 */ /* 0x000fe40000000000 */
[----:B------:R-:W-:-:S05]  /*4590*/  VIADD R15, R10, 0xffffffff ;  /* 0xffffffff0a0f7836 */ /* 0x000fca0000000000 */
[----:B------:R-:W-:Y:S01]  /*45a0*/  LOP3.LUT R15, R10, R15, RZ, 0xc, !PT ;  /* 0x0000000f0a0f7212 */ /* 0x000fe200078e0cff */
[----:B------:R-:W-:-:S05]  /*45b0*/  IMAD.MOV.U32 R10, RZ, RZ, -0x1 ;  /* 0xffffffffff0a7424 */ /* 0x000fca00078e00ff */
[----:B------:R-:W0:Y:S02]  /*45c0*/  POPC R15, R15 ;  /* 0x0000000f000f7309 */ /* 0x000e240000000000 */
[----:B0-----:R-:W-:Y:S05]  /*45d0*/  WARPSYNC.COLLECTIVE R10, `(.L_x_55) ;  /* 0x000000000a087348 */ /* 0x001fea0003c00000 */
[----:B0-----:R0:W1:Y:S02]  /*45e0*/  SHFL.DOWN P2, R16, R13, R14, R15 ;  /* 0x0800000e0d107389 */ /* 0x001064000004000f */
[----:B01----:R-:W-:Y:S05]  /*45f0*/  ENDCOLLECTIVE ;  /* 0x000000000000791b */ /* 0x003fea0003800000 */
.L_x_55:
[----:B------:R-:W-:Y:S01]  /*4600*/  ISETP.GE.AND P0, PT, R37, R15, PT ;  /* 0x0000000f2500720c */ /* 0x000fe20003f06270 */
[----:B------:R-:W-:-:S03]  /*4610*/  IMAD.MOV.U32 R14, RZ, RZ, 0x2 ;  /* 0x00000002ff0e7424 */ /* 0x000fc600078e00ff */
[----:B------:R-:W-:Y:S02]  /*4620*/  SEL R16, R16, RZ, !P0 ;  /* 0x000000ff10107207 */ /* 0x000fe40004000000 */
[----:B------:R-:W-:-:S03]  /*4630*/  ISETP.GT.AND P0, PT, R38, R15, PT ;  /* 0x0000000f2600720c */ /* 0x000fc60003f04270 */
[----:B------:R-:W-:-:S04]  /*4640*/  IMAD.IADD R41, R16, 0x1, R13 ;  /* 0x0000000110297824 */ /* 0x000fc800078e020d */
[----:B------:R-:W-:-:S07]  /*4650*/  IMAD.MOV.U32 R13, RZ, RZ, R41 ;  /* 0x000000ffff0d7224 */ /* 0x000fce00078e0029 */
[----:B------:R-:W-:Y:S05]  /*4660*/  WARPSYNC.COLLECTIVE R10, `(.L_x_56) ;  /* 0x000000000a087348 */ /* 0x000fea0003c00000 */
[----:B------:R0:W1:Y:S02]  /*4670*/  SHFL.DOWN P2, R16, R13, R14, R15 ;  /* 0x0800000e0d107389 */ /* 0x000064000004000f */
[----:B01----:R-:W-:Y:S05]  /*4680*/  ENDCOLLECTIVE ;  /* 0x000000000000791b */ /* 0x003fea0003800000 */
.L_x_56:
[----:B------:R-:W-:Y:S01]  /*4690*/  IMAD.MOV.U32 R14, RZ, RZ, 0x4 ;  /* 0x00000004ff0e7424 */ /* 0x000fe200078e00ff */
[----:B------:R-:W-:Y:S02]  /*46a0*/  SEL R16, R16, RZ, !P0 ;  /* 0x000000ff10107207 */ /* 0x000fe40004000000 */
[----:B------:R-:W-:-:S03]  /*46b0*/  ISETP.GT.AND P0, PT, R19, R15, PT ;  /* 0x0000000f1300720c */ /* 0x000fc60003f04270 */
[----:B------:R-:W-:-:S04]  /*46c0*/  IMAD.IADD R41, R41, 0x1, R16 ;  /* 0x0000000129297824 */ /* 0x000fc800078e0210 */
[----:B------:R-:W-:-:S07]  /*46d0*/  IMAD.MOV.U32 R13, RZ, RZ, R41 ;  /* 0x000000ffff0d7224 */ /* 0x000fce00078e0029 */
[----:B------:R-:W-:Y:S05]  /*46e0*/  WARPSYNC.COLLECTIVE R10, `(.L_x_57) ;  /* 0x000000000a087348 */ /* 0x000fea0003c00000 */
[----:B------:R0:W1:Y:S02]  /*46f0*/  SHFL.DOWN P2, R16, R13, R14, R15 ;  /* 0x0800000e0d107389 */ /* 0x000064000004000f */
[----:B01----:R-:W-:Y:S05]  /*4700*/  ENDCOLLECTIVE ;  /* 0x000000000000791b */ /* 0x003fea0003800000 */
.L_x_57:
[----:B------:R-:W-:Y:S01]  /*4710*/  IMAD.MOV.U32 R14, RZ, RZ, 0x8 ;  /* 0x00000008ff0e7424 */ /* 0x000fe200078e00ff */
[----:B------:R-:W-:Y:S02]  /*4720*/  SEL R16, R16, RZ, !P0 ;  /* 0x000000ff10107207 */ /* 0x000fe40004000000 */
[----:B------:R-:W-:-:S03]  /*4730*/  ISETP.GT.AND P0, PT, R36, R15, PT ;  /* 0x0000000f2400720c */ /* 0x000fc60003f04270 */
[----:B------:R-:W-:-:S10]  /*4740*/  IMAD.IADD R13, R41, 0x1, R16 ;  /* 0x00000001290d7824 */ /* 0x000fd400078e0210 */
[----:B------:R-:W-:Y:S05]  /*4750*/  WARPSYNC.COLLECTIVE R10, `(.L_x_58) ;  /* 0x000000000a087348 */ /* 0x000fea0003c00000 */
[----:B------:R0:W1:Y:S02]  /*4760*/  SHFL.DOWN P2, R16, R13, R14, R15 ;  /* 0x0800000e0d107389 */ /* 0x000064000004000f */
[----:B01----:R-:W-:Y:S05]  /*4770*/  ENDCOLLECTIVE ;  /* 0x000000000000791b */ /* 0x003fea0003800000 */
.L_x_58:
        /* <DEDUP_REMOVED lines=8> */
.L_x_59:
[----:B------:R-:W-:Y:S02]  /*4800*/  SEL R16, R16, RZ, !P0 ;  /* 0x000000ff10107207 */ /* 0x000fe40004000000 */
[----:B------:R-:W-:Y:S02]  /*4810*/  ISETP.NE.AND P0, PT, R12, 0x65, PT ;  /* 0x000000650c00780c */ /* 0x000fe40003f05270 */
[----:B------:R-:W-:-:S11]  /*4820*/  IADD3 R40, PT, PT, R41, R16, R40 ;  /* 0x0000001029287210 */ /* 0x000fd60007ffe028 */
[----:B------:R-:W-:Y:S05]  /*4830*/  WARPSYNC.COLLECTIVE R10, `(.L_x_60) ;  /* 0x000000000a087348 */ /* 0x000fea0003c00000 */
[----:B------:R-:W-:Y:S01]  /*4840*/  VOTE.ALL P0, P0 ;  /* 0x0000000000ff7806 */ /* 0x000fe20000000000 */
[----:B------:R-:W-:-:S12]  /*4850*/  ENDCOLLECTIVE ;  /* 0x000000000000791b */ /* 0x000fd80003800000 */
.L_x_60:
[----:B------:R-:W-:Y:S05]  /*4860*/  BRA `(.L_x_61) ;  /* 0xffffffcc00747947 */ /* 0x000fea000383ffff */
.L_x_20:
[----:B------:R-:W-:Y:S01]  /*4870*/  BSSY B0, `(.L_x_62) ;  /* 0x0000006000007945 */ /* 0x000fe20003800000 */
[----:B------:R-:W-:Y:S01]  /*4880*/  PLOP3.LUT P0, PT, P0, PT, PT, 0x8, 0x80 ;  /* 0x000000000080781c */ /* 0x000fe2000070e170 */
[----:B------:R-:W-:-:S12]  /*4890*/  IMAD.MOV.U32 R10, RZ, RZ, -0x1 ;  /* 0xffffffffff0a7424 */ /* 0x000fd800078e00ff */
[----:B------:R-:W-:Y:S05]  /*48a0*/  WARPSYNC.COLLECTIVE R10, `(.L_x_63) ;  /* 0x000000000a087348 */ /* 0x000fea0003c00000 */
[----:B------:R-:W-:Y:S01]  /*48b0*/  VOTE.ANY P0, P0 ;  /* 0x0000000000ff7806 */ /* 0x000fe20000000100 */
[----:B------:R-:W-:-:S12]  /*48c0*/  ENDCOLLECTIVE ;  /* 0x000000000000791b */ /* 0x000fd80003800000 */
.L_x_63:
[----:B------:R-:W-:Y:S05]  /*48d0*/  BSYNC B0 ;  /* 0x0000000000007941 */ /* 0x000fea0003800000 */
.L_x_62:
[----:B------:R-:W-:Y:S05]  /*48e0*/  BRA `(.L_x_64) ;  /* 0xffffffe400807947 */ /* 0x000fea000383ffff */
.L_x_22:
[----:B------:R-:W-:Y:S01]  /*48f0*/  BSSY B0, `(.L_x_65) ;  /* 0x0000006000007945 */ /* 0x000fe20003800000 */
[----:B------:R-:W-:Y:S01]  /*4900*/  PLOP3.LUT P0, PT, P0, PT, PT, 0x8, 0x80 ;  /* 0x000000000080781c */ /* 0x000fe2000070e170 */
[----:B------:R-:W-:-:S12]  /*4910*/  IMAD.MOV.U32 R10, RZ, RZ, -0x1 ;  /* 0xffffffffff0a7424 */ /* 0x000fd800078e00ff */
[----:B------:R-:W-:Y:S05]  /*4920*/  WARPSYNC.COLLECTIVE R10, `(.L_x_66) ;  /* 0x000000000a087348 */ /* 0x000fea0003c00000 */
[----:B------:R-:W-:Y:S01]  /*4930*/  VOTE.ANY P0, P0 ;  /* 0x0000000000ff7806 */ /* 0x000fe20000000100 */
[----:B------:R-:W-:-:S12]  /*4940*/  ENDCOLLECTIVE ;  /* 0x000000000000791b */ /* 0x000fd80003800000 */
.L_x_66:
[----:B------:R-:W-:Y:S05]  /*4950*/  BSYNC B0 ;  /* 0x0000000000007941 */ /* 0x000fea0003800000 */
.L_x_65:
[----:B------:R-:W-:Y:S05]  /*4960*/  BRA `(.L_x_67) ;  /* 0xffffffe400847947 */ /* 0x000fea000383ffff */
.L_x_24:
[----:B------:R-:W0:Y:S01]  /*4970*/  S2R R19, SR_GEMASK ;  /* 0x0000000000137919 */ /* 0x000e220000003c00 */
[----:B------:R-:W-:Y:S01]  /*4980*/  BSSY B0, `(.L_x_68) ;  /* 0x0000007000007945 */ /* 0x000fe20003800000 */
[----:B------:R-:W-:Y:S01]  /*4990*/  ISETP.NE.AND P0, PT, R8, 0x65, PT ;  /* 0x000000650800780c */ /* 0x000fe20003f05270 */
[----:B------:R-:W-:Y:S01]  /*49a0*/  IMAD.MOV.U32 R10, RZ, RZ, -0x1 ;  /* 0xffffffffff0a7424 */ /* 0x000fe200078e00ff */
[----:B------:R-:W-:-:S13]  /*49b0*/  PLOP3.LUT P2, PT, P2, PT, PT, 0x8, 0x80 ;  /* 0x000000000080781c */ /* 0x000fda000174e170 */
[----:B0-----:R-:W-:Y:S05]  /*49c0*/  WARPSYNC.COLLECTIVE R10, `(.L_x_69) ;  /* 0x000000000a087348 */ /* 0x001fea0003c00000 */
[----:B------:R-:W-:Y:S01]  /*49d0*/  VOTE.ANY R10, PT, P2 ;  /* 0x00000000000a7806 */ /* 0x000fe200010e0100 */
[----:B0-----:R-:W-:Y:S06]  /*49e0*/  ENDCOLLECTIVE ;  /* 0x000000000000791b */ /* 0x001fec0003800000 */
.L_x_69:
[----:B------:R-:W-:Y:S05]  /*49f0*/  BSYNC B0 ;  /* 0x0000000000007941 */ /* 0x000fea0003800000 */
.L_x_68:
[----:B------:R-:W-:Y:S01]  /*4a00*/  LOP3.LUT R10, R10, 0x80000000, R19, 0xec, !PT ;  /* 0x800000000a0a7812 */ /* 0x000fe200078eec13 */
[----:B------:R-:W-:-:S04]  /*4a10*/  IMAD.MOV.U32 R14, RZ, RZ, 0x1 ;  /* 0x00000001ff0e7424 */ /* 0x000fc800078e00ff */
[----:B------:R-:W-:-:S05]  /*4a20*/  VIADD R13, R10, 0xffffffff ;  /* 0xffffffff0a0d7836 */ /* 0x000fca0000000000 */
[----:B------:R-:W-:Y:S01]  /*4a30*/  LOP3.LUT R8, R10, R13, RZ, 0xc, !PT ;  /* 0x0000000d0a087212 */ /* 0x000fe200078e0cff */
[----:B------:R-:W-:Y:S02]  /*4a40*/  IMAD.MOV.U32 R13, RZ, RZ, R9 ;  /* 0x000000ffff0d7224 */ /* 0x000fe400078e0009 */
[----:B------:R-:W-:Y:S01]  /*4a50*/  IMAD.MOV.U32 R10, RZ, RZ, -0x1 ;  /* 0xffffffffff0a7424 */ /* 0x000fe200078e00ff */
[----:B------:R0:W1:Y:S02]  /*4a60*/  POPC R15, R8 ;  /* 0x00000008000f7309 */ /* 0x0000640000000000 */
[----:B0-----:R-:W-:-:S07]  /*4a70*/  VIADD R8, R38, 0x4 ;  /* 0x0000000426087836 */ /* 0x001fce0000000000 */
[----:B-1----:R-:W-:Y:S05]  /*4a80*/  WARPSYNC.COLLECTIVE R10, `(.L_x_70) ;  /* 0x000000000a087348 */ /* 0x002fea0003c00000 */
[----:B-1----:R0:W1:Y:S02]  /*4a90*/  SHFL.DOWN P2, R16, R13, R14, R15 ;  /* 0x0800000e0d107389 */ /* 0x002064000004000f */
[----:B01----:R-:W-:Y:S05]  /*4aa0*/  ENDCOLLECTIVE ;  /* 0x000000000000791b */ /* 0x003fea0003800000 */
.L_x_70:
[----:B------:R-:W-:Y:S01]  /*4ab0*/  IMAD.MOV.U32 R14, RZ, RZ, 0x2 ;  /* 0x00000002ff0e7424 */ /* 0x000fe200078e00ff */
[----:B------:R-:W-:-:S04]  /*4ac0*/  ISETP.GE.AND P2, PT, R38, R15, PT ;  /* 0x0000000f2600720c */ /* 0x000fc80003f46270 */
[----:B------:R-:W-:Y:S01]  /*4ad0*/  SEL R12, R16, RZ, !P2 ;  /* 0x000000ff100c7207 */ /* 0x000fe20005000000 */
[----:B------:R-:W-:-:S04]  /*4ae0*/  VIADD R16, R38, 0x2 ;  /* 0x0000000226107836 */ /* 0x000fc80000000000 */
[----:B------:R-:W-:Y:S01]  /*4af0*/  IMAD.IADD R12, R12, 0x1, R9 ;  /* 0x000000010c0c7824 */ /* 0x000fe200078e0209 */
[----:B------:R-:W-:-:S03]  /*4b00*/  ISETP.GT.AND P3, PT, R16, R15, PT ;  /* 0x0000000f1000720c */ /* 0x000fc60003f64270 */
[----:B------:R-:W-:-:S10]  /*4b10*/  IMAD.MOV.U32 R13, RZ, RZ, R12 ;  /* 0x000000ffff0d7224 */ /* 0x000fd400078e000c */
[----:B------:R-:W-:Y:S05]  /*4b20*/  WARPSYNC.COLLECTIVE R10, `(.L_x_71) ;  /* 0x000000000a087348 */ /* 0x000fea0003c00000 */
[----:B------:R0:W1:Y:S02]  /*4b30*/  SHFL.DOWN P2, R16, R13, R14, R15 ;  /* 0x0800000e0d107389 */ /* 0x000064000004000f */
[----:B01----:R-:W-:Y:S05]  /*4b40*/  ENDCOLLECTIVE ;  /* 0x000000000000791b */ /* 0x003fea0003800000 */
.L_x_71:
[----:B------:R-:W-:Y:S01]  /*4b50*/  IMAD.MOV.U32 R14, RZ, RZ, 0x4 ;  /* 0x00000004ff0e7424 */ /* 0x000fe200078e00ff */
[----:B------:R-:W-:Y:S02]  /*4b60*/  SEL R9, R16, RZ, !P3 ;  /* 0x000000ff10097207 */ /* 0x000fe40005800000 */
[----:B------:R-:W-:Y:S01]  /*4b70*/  ISETP.GT.AND P3, PT, R8, R15, PT ;  /* 0x0000000f0800720c */ /* 0x000fe20003f64270 */
[----:B------:R-:W-:Y:S02]  /*4b80*/  VIADD R8, R38, 0x8 ;  /* 0x0000000826087836 */ /* 0x000fe40000000000 */
[----:B------:R-:W-:-:S04]  /*4b90*/  IMAD.IADD R40, R12, 0x1, R9 ;  /* 0x000000010c287824 */ /* 0x000fc800078e0209 */
[----:B------:R-:W-:-:S07]  /*4ba0*/  IMAD.MOV.U32 R13, RZ, RZ, R40 ;  /* 0x000000ffff0d7224 */ /* 0x000fce00078e0028 */
[----:B------:R-:W-:Y:S05]  /*4bb0*/  WARPSYNC.COLLECTIVE R10, `(.L_x_72) ;  /* 0x000000000a087348 */ /* 0x000fea0003c00000 */
[----:B------:R0:W1:Y:S02]  /*4bc0*/  SHFL.DOWN P2, R16, R13, R14, R15 ;  /* 0x0800000e0d107389 */ /* 0x000064000004000f */
[----:B01----:R-:W-:Y:S05]  /*4bd0*/  ENDCOLLECTIVE ;  /* 0x000000000000791b */ /* 0x003fea0003800000 */
.L_x_72:
        /* <DEDUP_REMOVED lines=9> */
.L_x_73:
[----:B------:R-:W-:Y:S01]  /*4c70*/  IMAD.MOV.U32 R14, RZ, RZ, 0x10 ;  /* 0x00000010ff0e7424 */ /* 0x000fe200078e00ff */
[----:B------:R-:W-:-:S05]  /*4c80*/  SEL R16, R16, RZ, !P3 ;  /* 0x000000ff10107207 */ /* 0x000fca0005800000 */
[----:B------:R-:W-:-:S04]  /*4c90*/  IMAD.IADD R44, R9, 0x1, R16 ;  /* 0x00000001092c7824 */ /* 0x000fc800078e0210 */
[----:B------:R-:W-:-:S07]  /*4ca0*/  IMAD.MOV.U32 R13, RZ, RZ, R44 ;  /* 0x000000ffff0d7224 */ /* 0x000fce00078e002c */
[----:B------:R-:W-:Y:S05]  /*4cb0*/  WARPSYNC.COLLECTIVE R10, `(.L_x_74) ;  /* 0x000000000a087348 */ /* 0x000fea0003c00000 */
[----:B------:R0:W1:Y:S02]  /*4cc0*/  SHFL.DOWN P2, R16, R13, R14, R15 ;  /* 0x0800000e0d107389 */ /* 0x000064000004000f */
[----:B01----:R-:W-:Y:S05]  /*4cd0*/  ENDCOLLECTIVE ;  /* 0x000000000000791b */ /* 0x003fea0003800000 */
.L_x_74:
[----:B------:R-:W-:Y:S05]  /*4ce0*/  WARPSYNC.COLLECTIVE R10, `(.L_x_75) ;  /* 0x000000000a087348 */ /* 0x000fea0003c00000 */
[----:B------:R-:W-:Y:S01]  /*4cf0*/  VOTE.ALL P0, P0 ;  /* 0x0000000000ff7806 */ /* 0x000fe20000000000 */
[----:B------:R-:W-:-:S12]  /*4d00*/  ENDCOLLECTIVE ;  /* 0x000000000000791b */ /* 0x000fd80003800000 */
.L_x_75:
[----:B------:R-:W-:-:S04]  /*4d10*/  ISETP.GT.AND P2, PT, R8, R15, PT ;  /* 0x0000000f0800720c */ /* 0x000fc80003f44270 */
[----:B------:R-:W-:-:S05]  /*4d20*/  SEL R9, R16, RZ, !P2 ;  /* 0x000000ff10097207 */ /* 0x000fca0005000000 */
[----:B------:R-:W-:Y:S02]  /*4d30*/  IMAD.IADD R12, R44, 0x1, R9 ;  /* 0x000000012c0c7824 */ /* 0x000fe400078e0209 */
[----:B------:R-:W0:Y:S02]  /*4d40*/  LDC.64 R8, c[0x0][0x390] ;  /* 0x0000e400ff087b82 */ /* 0x000e240000000a00 */
[----:B0-----:R-:W-:-:S05]  /*4d50*/  IADD3 R40, P2, PT, R8, 0x100, RZ ;  /* 0x0000010008287810 */ /* 0x001fca0007f5e0ff */
[----:B------:R-:W-:Y:S01]  /*4d60*/  IMAD.X R41, RZ, RZ, R9, P2 ;  /* 0x000000ffff297224 */ /* 0x000fe200010e0609 */
[----:B------:R-:W-:Y:S07]  /*4d70*/  BRA `(.L_x_76) ;  /* 0xffffffe4001c7947 */ /* 0x000fee000383ffff */
.L_x_26:
[----:B------:R-:W-:Y:S01]  /*4d80*/  BSSY B0, `(.L_x_77) ;  /* 0x0000006000007945 */ /* 0x000fe20003800000 */
[----:B------:R-:W-:Y:S01]  /*4d90*/  PLOP3.LUT P0, PT, P0, PT, PT, 0x8, 0x80 ;  /* 0x000000000080781c */ /* 0x000fe2000070e170 */
[----:B------:R-:W-:-:S12]  /*4da0*/  IMAD.MOV.U32 R10, RZ, RZ, -0x1 ;  /* 0xffffffffff0a7424 */ /* 0x000fd800078e00ff */
[----:B------:R-:W-:Y:S05]  /*4db0*/  WARPSYNC.COLLECTIVE R10, `(.L_x_78) ;  /* 0x000000000a087348 */ /* 0x000fea0003c00000 */
[----:B------:R-:W-:Y:S01]  /*4dc0*/  VOTE.ANY P0, P0 ;  /* 0x0000000000ff7806 */ /* 0x000fe20000000100 */
[----:B------:R-:W-:-:S12]  /*4dd0*/  ENDCOLLECTIVE ;  /* 0x000000000000791b */ /* 0x000fd80003800000 */
.L_x_78:
[----:B------:R-:W-:Y:S05]  /*4de0*/  BSYNC B0 ;  /* 0x0000000000007941 */ /* 0x000fea0003800000 */
.L_x_77:
[----:B------:R-:W-:Y:S05]  /*4df0*/  BRA `(.L_x_79) ;  /* 0xffffffe400247947 */ /* 0x000fea000383ffff */
.L_x_28:
[----:B------:R-:W-:Y:S01]  /*4e00*/  BSSY B0, `(.L_x_80) ;  /* 0x0000006000007945 */ /* 0x000fe20003800000 */
[----:B------:R-:W-:Y:S01]  /*4e10*/  PLOP3.LUT P0, PT, P0, PT, PT, 0x8, 0x80 ;  /* 0x000000000080781c */ /* 0x000fe2000070e170 */
[----:B------:R-:W-:-:S12]  /*4e20*/  IMAD.MOV.U32 R10, RZ, RZ, -0x1 ;  /* 0xffffffffff0a7424 */ /* 0x000fd800078e00ff */
[----:B------:R-:W-:Y:S05]  /*4e30*/  WARPSYNC.COLLECTIVE R10, `(.L_x_81) ;  /* 0x000000000a087348 */ /* 0x000fea0003c00000 */
[----:B------:R-:W-:Y:S01]  /*4e40*/  VOTE.ANY P0, P0 ;  /* 0x0000000000ff7806 */ /* 0x000fe20000000100 */
[----:B------:R-:W-:-:S12]  /*4e50*/  ENDCOLLECTIVE ;  /* 0x000000000000791b */ /* 0x000fd80003800000 */
.L_x_81:
[----:B------:R-:W-:Y:S05]  /*4e60*/  BSYNC B0 ;  /* 0x0000000000007941 */ /* 0x000fea0003800000 */
.L_x_80:
[----:B------:R-:W-:Y:S05]  /*4e70*/  BRA `(.L_x_82) ;  /* 0xffffffe400287947 */ /* 0x000fea000383ffff */
.L_x_30:
[----:B------:R-:W-:Y:S01]  /*4e80*/  BSSY B0, `(.L_x_83) ;  /* 0x0000006000007945 */ /* 0x000fe20003800000 */
[----:B------:R-:W-:Y:S01]  /*4e90*/  PLOP3.LUT P2, PT, P0, PT, PT, 0x8, 0x80 ;  /* 0x000000000080781c */ /* 0x000fe2000074e170 */
[----:B------:R-:W-:-:S12]  /*4ea0*/  IMAD.MOV.U32 R10, RZ, RZ, -0x1 ;  /* 0xffffffffff0a7424 */ /* 0x000fd800078e00ff */
[----:B------:R-:W-:Y:S05]  /*4eb0*/  WARPSYNC.COLLECTIVE R10, `(.L_x_84) ;  /* 0x000000000a087348 */ /* 0x000fea0003c00000 */
[----:B------:R-:W-:Y:S01]  /*4ec0*/  VOTE.ANY R10, PT, P2 ;  /* 0x00000000000a7806 */ /* 0x000fe200010e0100 */
[----:B------:R-:W-:Y:S06]  /*4ed0*/  ENDCOLLECTIVE ;  /* 0x000000000000791b */ /* 0x000fec0003800000 */
.L_x_84:
[----:B------:R-:W-:Y:S05]  /*4ee0*/  BSYNC B0 ;  /* 0x0000000000007941 */ /* 0x000fea0003800000 */
.L_x_83:
[----:B------:R-:W-:Y:S01]  /*4ef0*/  LOP3.LUT R10, R10, 0x80000000, R19, 0xec, !PT ;  /* 0x800000000a0a7812 */ /* 0x000fe200078eec13 */
[----:B------:R-:W-:Y:S02]  /*4f00*/  IMAD.MOV.U32 R14, RZ, RZ, 0x1 ;  /* 0x00000001ff0e7424 */ /* 0x000fe400078e00ff */
[----:B------:R-:W-:Y:S02]  /*4f10*/  VIADD R18, R18, 0xffffffe0 ;  /* 0xffffffe012127836 */ /* 0x000fe40000000000 */
[----:B------:R-:W-:-:S05]  /*4f20*/  VIADD R13, R10, 0xffffffff ;  /* 0xffffffff0a0d7836 */ /* 0x000fca0000000000 */
[----:B------:R-:W-:Y:S01]  /*4f30*/  LOP3.LUT R45, R10, R13, RZ, 0xc, !PT ;  /* 0x0000000d0a2d7212 */ /* 0x000fe200078e0cff */
[----:B------:R-:W-:Y:S02]  /*4f40*/  IMAD.MOV.U32 R13, RZ, RZ, R9 ;  /* 0x000000ffff0d7224 */ /* 0x000fe400078e0009 */
[----:B------:R-:W-:Y:S01]  /*4f50*/  IMAD.MOV.U32 R10, RZ, RZ, -0x1 ;  /* 0xffffffffff0a7424 */ /* 0x000fe200078e00ff */
[----:B------:R0:W1:Y:S06]  /*4f60*/  POPC R15, R45 ;  /* 0x0000002d000f7309 */ /* 0x00006c0000000000 */
[----:B01----:R-:W-:Y:S05]  /*4f70*/  WARPSYNC.COLLECTIVE R10, `(.L_x_85) ;  /* 0x000000000a087348 */ /* 0x003fea0003c00000 */
[----:B-1----:R1:W2:Y:S02]  /*4f80*/  SHFL.DOWN P2, R16, R13, R14, R15 ;  /* 0x0800000e0d107389 */ /* 0x0022a4000004000f */
[----:B012---:R-:W-:Y:S05]  /*4f90*/  ENDCOLLECTIVE ;  /* 0x000000000000791b */ /* 0x007fea0003800000 */
.L_x_85:
[----:B------:R-:W-:Y:S01]  /*4fa0*/  ISETP.GE.AND P0, PT, R38, R15, PT ;  /* 0x0000000f2600720c */ /* 0x000fe20003f06270 */
[----:B------:R-:W-:-:S03]  /*4fb0*/  IMAD.MOV.U32 R14, RZ, RZ, 0x2 ;  /* 0x00000002ff0e7424 */ /* 0x000fc600078e00ff */
[----:B------:R-:W-:-:S05]  /*4fc0*/  SEL R16, R16, RZ, !P0 ;  /* 0x000000ff10107207 */ /* 0x000fca0004000000 */
[----:B------:R-:W-:Y:S02]  /*4fd0*/  IMAD.IADD R44, R16, 0x1, R9 ;  /* 0x00000001102c7824 */ /* 0x000fe400078e0209 */
[----:B------:R-:W-:Y:S02]  /*4fe0*/  VIADD R16, R38, 0x2 ;  /* 0x0000000226107836 */ /* 0x000fe40000000000 */
[----:B------:R-:W-:-:S03]  /*4ff0*/  IMAD.MOV.U32 R13, RZ, RZ, R44 ;  /* 0x000000ffff0d7224 */ /* 0x000fc600078e002c */
[----:B------:R-:W-:-:S13]  /*5000*/  ISETP.GT.AND P0, PT, R16, R15, PT ;  /* 0x0000000f1000720c */ /* 0x000fda0003f04270 */
[----:B------:R-:W-:Y:S05]  /*5010*/  WARPSYNC.COLLECTIVE R10, `(.L_x_86) ;  /* 0x000000000a087348 */ /* 0x000fea0003c00000 */
[----:B------:R0:W1:Y:S02]  /*5020*/  SHFL.DOWN P2, R16, R13, R14, R15 ;  /* 0x0800000e0d107389 */ /* 0x000064000004000f */
[----:B01----:R-:W-:Y:S05]  /*5030*/  ENDCOLLECTIVE ;  /* 0x000000000000791b */ /* 0x003fea0003800000 */
.L_x_86:
[----:B------:R-:W-:Y:S01]  /*5040*/  IMAD.MOV.U32 R14, RZ, RZ, 0x4 ;  /* 0x00000004ff0e7424 */ /* 0x000fe200078e00ff */
        /* <DEDUP_REMOVED lines=8> */
.L_x_87:
[----:B------:R-:W-:Y:S01]  /*50d0*/  IMAD.MOV.U32 R14, RZ, RZ, 0x8 ;  /* 0x00000008ff0e7424 */ /* 0x000fe200078e00ff */
        /* <DEDUP_REMOVED lines=8> */
.L_x_88:
        /* <DEDUP_REMOVED lines=9> */
.L_x_89:
[----:B------:R-:W-:Y:S02]  /*51f0*/  SEL R9, R16, RZ, !P0 ;  /* 0x000000ff10097207 */ /* 0x000fe40004000000 */
[----:B------:R-:W-:Y:S02]  /*5200*/  ISETP.NE.AND P0, PT, R8, 0x65, PT ;  /* 0x000000650800780c */ /* 0x000fe40003f05270 */
[----:B------:R-:W-:-:S11]  /*5210*/  IADD3 R12, PT, PT, R44, R9, R12 ;  /* 0x000000092c0c7210 */ /* 0x000fd60007ffe00c */
[----:B------:R-:W-:Y:S05]  /*5220*/  WARPSYNC.COLLECTIVE R10, `(.L_x_90) ;  /* 0x000000000a087348 */ /* 0x000fea0003c00000 */
[----:B------:R-:W-:Y:S01]  /*5230*/  VOTE.ALL P0, P0 ;  /* 0x0000000000ff7806 */ /* 0x000fe20000000000 */
[----:B------:R-:W-:-:S12]  /*5240*/  ENDCOLLECTIVE ;  /* 0x000000000000791b */ /* 0x000fd80003800000 */
.L_x_90:
[----:B------:R-:W-:Y:S05]  /*5250*/  BRA `(.L_x_91) ;  /* 0xffffffe000c07947 */ /* 0x000fea000383ffff */
.L_x_92:
[----:B------:R-:W-:-:S00]  /*5260*/  BRA `(.L_x_92) ;  /* 0xfffffffc00fc7947 */ /* 0x000fc0000383ffff */
[----:B------:R-:W-:-:S00]  /*5270*/  NOP ;  /* 0x0000000000007918 */ /* 0x000fc00000000000 */
        /* <DEDUP_REMOVED lines=8> */
.L_x_906:


//--------------------- .text._ZN3cub18CUB_300001_SM_10006detail4scan16DeviceScanKernelINS2_10policy_hubIiiijN4cuda3std3__44plusIvEEE10Policy1000EN6thrust24THRUST_300001_SM_1000_NS10device_ptrIiEESF_NS0_13ScanTileStateIiLb1EEES9_NS1_10InputValueIiPiEEjiLb0EiEEvT0_T1_T2_iT3_T4_T5_ --------------------------
	.section	.text._ZN3cub18CUB_300001_SM_10006detail4scan16DeviceScanKernelINS2_10policy_hubIiiijN4cuda3std3__44plusIvEEE10Policy1000EN6thrust24THRUST_300001_SM_1000_NS10device_ptrIiEESF_NS0_13ScanTileStateIiLb1EEES9_NS1_10InputValueIiPiEEjiLb0EiEEvT0_T1_T2_iT3_T4_T5_,"ax",@progbits
	.align	128
        .global         _ZN3cub18CUB_300001_SM_10006detail4scan16DeviceScanKernelINS2_10policy_hubIiiijN4cuda3std3__44plusIvEEE10Policy1000EN6thrust24THRUST_300001_SM_1000_NS10device_ptrIiEESF_NS0_13ScanTileStateIiLb1EEES9_NS1_10InputValueIiPiEEjiLb0EiEEvT0_T1_T2_iT3_T4_T5_
        .type           _ZN3cub18CUB_300001_SM_10006detail4scan16DeviceScanKernelINS2_10policy_hubIiiijN4cuda3std3__44plusIvEEE10Policy1000EN6thrust24THRUST_300001_SM_1000_NS10device_ptrIiEESF_NS0_13ScanTileStateIiLb1EEES9_NS1_10InputValueIiPiEEjiLb0EiEEvT0_T1_T2_iT3_T4_T5_,@function
        .size           _ZN3cub18CUB_300001_SM_10006detail4scan16DeviceScanKernelINS2_10policy_hubIiiijN4cuda3std3__44plusIvEEE10Policy1000EN6thrust24THRUST_300001_SM_1000_NS10device_ptrIiEESF_NS0_13ScanTileStateIiLb1EEES9_NS1_10InputValueIiPiEEjiLb0EiEEvT0_T1_T2_iT3_T4_T5_,(.L_x_907 - _ZN3cub18CUB_300001_SM_10006detail4scan16DeviceScanKernelINS2_10policy_hubIiiijN4cuda3std3__44plusIvEEE10Policy1000EN6thrust24THRUST_300001_SM_1000_NS10device_ptrIiEESF_NS0_13ScanTileStateIiLb1EEES9_NS1_10InputValueIiPiEEjiLb0EiEEvT0_T1_T2_iT3_T4_T5_)
        .other          _ZN3cub18CUB_300001_SM_10006detail4scan16DeviceScanKernelINS2_10policy_hubIiiijN4cuda3std3__44plusIvEEE10Policy1000EN6thrust24THRUST_300001_SM_1000_NS10device_ptrIiEESF_NS0_13ScanTileStateIiLb1EEES9_NS1_10InputValueIiPiEEjiLb0EiEEvT0_T1_T2_iT3_T4_T5_,@"STO_CUDA_ENTRY STV_DEFAULT"
_ZN3cub18CUB_300001_SM_10006detail4scan16DeviceScanKernelINS2_10policy_hubIiiijN4cuda3std3__44plusIvEEE10Policy1000EN6thrust24THRUST_300001_SM_1000_NS10device_ptrIiEESF_NS0_13ScanTileStateIiLb1EEES9_NS1_10InputValueIiPiEEjiLb0EiEEvT0_T1_T2_iT3_T4_T5_:
.text._ZN3cub18CUB_300001_SM_10006detail4scan16DeviceScanKernelINS2_10policy_hubIiiijN4cuda3std3__44plusIvEEE10Policy1000EN6thrust24THRUST_300001_SM_1000_NS10device_ptrIiEESF_NS0_13ScanTileStateIiLb1EEES9_NS1_10InputValueIiPiEEjiLb0EiEEvT0_T1_T2_iT3_T4_T5_:
[----:B------:R-:W-:Y:S01]  /*0000*/  LDC R1, c[0x0][0x37c] ;  /* 0x0000df00ff017b82 */ /* 0x000fe20000000800 */
[----:B------:R-:W0:Y:S07]  /*0010*/  LDCU UR4, c[0x0][0x3a0] ;  /* 0x00007400ff0477ac */ /* 0x000e2e0008000800 */
[----:B------:R-:W1:Y:S01]  /*0020*/  LDC R42, c[0x0][0x398] ;  /* 0x0000e600ff2a7b82 */ /* 0x000e620000000800 */
[----:B------:R-:W2:Y:S01]  /*0030*/  LDCU.64 UR8, c[0x0][0x358] ;  /* 0x00006b00ff0877ac */ /* 0x000ea20008000a00 */
[----:B------:R-:W3:Y:S01]  /*0040*/  LDCU UR5, c[0x0][0x3b0] ;  /* 0x00007600ff0577ac */ /* 0x000ee20008000800 */
[----:B0-----:R-:W-:-:S06]  /*0050*/  UPRMT UR4, UR4, 0x7770, URZ ;  /* 0x0000777004047896 */ /* 0x001fcc00080000ff */
[----:B------:R-:W-:-:S13]  /*0060*/  ISETP.NE.AND P0, PT, RZ, UR4, PT ;  /* 0x00000004ff007c0c */ /* 0x000fda000bf05270 */
[----:B------:R-:W2:Y:S02]  /*0070*/  @P0 LDC.64 R2, c[0x0][0x3a8] ;  /* 0x0000ea00ff020b82 */ /* 0x000ea40000000a00 */
[----:B--2---:R0:W5:Y:S06]  /*0080*/  @P0 LDG.E R44, desc[UR8][R2.64] ;  /* 0x00000008022c0981 */ /* 0x00416c000c1e1900 */
[----:B------:R-:W1:Y:S02]  /*0090*/  S2UR UR4, SR_CTAID.X ;  /* 0x00000000000479c3 */ /* 0x000e640000002500 */
[----:B-1----:R-:W-:-:S04]  /*00a0*/  VIADD R42, R42, UR4 ;  /* 0x000000042a2a7c36 */ /* 0x002fc80008000000 */
[----:B------:R-:W-:-:S05]  /*00b0*/  IMAD R7, R42, 0x2100, RZ ;  /* 0x000021002a077824 */ /* 0x000fca00078e02ff */
[----:B---3--:R-:W-:Y:S01]  /*00c0*/  IADD3 R0, PT, PT, -R7, UR5, RZ ;  /* 0x0000000507007c10 */ /* 0x008fe2000fffe1ff */
[----:B------:R-:W1:Y:S03]  /*00d0*/  @!P0 LDC R44, c[0x0][0x3a8] ;  /* 0x0000ea00ff2c8b82 */ /* 0x000e660000000800 */
[----:B------:R-:W-:-:S13]  /*00e0*/  ISETP.GE.U32.AND P0, PT, R0, 0x2101, PT ;  /* 0x000021010000780c */ /* 0x000fda0003f06070 */
[----:B0-----:R-:W-:Y:S05]  /*00f0*/  @!P0 BRA `(.L_x_93) ;  /* 0x0000001c00ac8947 */ /* 0x001fea0003800000 */
[----:B------:R-:W0:Y:S01]  /*0100*/  S2R R16, SR_TID.X ;  /* 0x0000000000107919 */ /* 0x000e220000002100 */
[----:B------:R-:W2:Y:S01]  /*0110*/  LDCU.64 UR4, c[0x0][0x380] ;  /* 0x00007000ff0477ac */ /* 0x000ea20008000a00 */
[C---:B0-----:R-:W-:Y:S02]  /*0120*/  LOP3.LUT R0, R16.reuse, 0x1f, RZ, 0xc0, !PT ;  /* 0x0000001f10007812 */ /* 0x041fe400078ec0ff */
[----:B------:R-:W-:-:S05]  /*0130*/  LOP3.LUT R3, R16, 0x3e0, RZ, 0xc0, !PT ;  /* 0x000003e010037812 */ /* 0x000fca00078ec0ff */
[----:B------:R-:W-:-:S05]  /*0140*/  IMAD R0, R3, 0x16, R0 ;  /* 0x0000001603007824 */ /* 0x000fca00078e0200 */
[----:B------:R-:W-:-:S05]  /*0150*/  IADD3 R0, P0, PT, R7, R0, RZ ;  /* 0x0000000007007210 */ /* 0x000fca0007f1e0ff */
[----:B------:R-:W-:Y:S02]  /*0160*/  IMAD.X R3, RZ, RZ, RZ, P0 ;  /* 0x000000ffff037224 */ /* 0x000fe400000e06ff */
        /* <DEDUP_REMOVED lines=30> */
[----:B------:R-:W-:Y:S01]  /*0350*/  ISETP.NE.AND P0, PT, R42, RZ, PT ;  /* 0x000000ff2a00720c */ /* 0x000fe20003f05270 */
        /* <DEDUP_REMOVED lines=28> */
[----:B------:R0:W1:Y:S04]  /*0520*/  LDS.64 R36, [R27] ;  /* 0x000000001b247984 */ /* 0x0000680000000a00 */
[----:B------:R0:W2:Y:S04]  /*0530*/  LDS.64 R34, [R27+0x8] ;  /* 0x000008001b227984 */ /* 0x0000a80000000a00 */
[----:B------:R0:W3:Y:S04]  /*0540*/  LDS.64 R32, [R27+0x10] ;  /* 0x000010001b207984 */ /* 0x0000e80000000a00 */
[----:B------:R0:W4:Y:S04]  /*0550*/  LDS.64 R18, [R27+0x18] ;  /* 0x000018001b127984 */ /* 0x0001280000000a00 */
[----:B------:R0:W0:Y:S04]  /*0560*/  LDS.64 R14, [R27+0x20] ;  /* 0x000020001b0e7984 */ /* 0x0000280000000a00 */
[----:B------:R0:W0:Y:S04]  /*0570*/  LDS.64 R12, [R27+0x28] ;  /* 0x000028001b0c7984 */ /* 0x0000280000000a00 */
[----:B------:R0:W0:Y:S04]  /*0580*/  LDS.64 R10, [R27+0x30] ;  /* 0x000030001b0a7984 */ /* 0x0000280000000a00 */
[----:B------:R0:W0:Y:S04]  /*0590*/  LDS.64 R8, [R27+0x38] ;  /* 0x000038001b087984 */ /* 0x0000280000000a00 */
[----:B------:R0:W0:Y:S04]  /*05a0*/  LDS.64 R6, [R27+0x40] ;  /* 0x000040001b067984 */ /* 0x0000280000000a00 */
[----:B------:R0:W0:Y:S04]  /*05b0*/  LDS.64 R4, [R27+0x48] ;  /* 0x000048001b047984 */ /* 0x0000280000000a00 */
[----:B------:R0:W0:Y:S01]  /*05c0*/  LDS.64 R2, [R27+0x50] ;  /* 0x000050001b027984 */ /* 0x0000220000000a00 */
[----:B------:R-:W-:Y:S06]  /*05d0*/  BAR.SYNC.DEFER_BLOCKING 0x0 ;  /* 0x0000000000007b1d */ /* 0x000fec0000010000 */
[----:B-1----:R-:W-:Y:S05]  /*05e0*/  @P0 BRA `(.L_x_95) ;  /* 0x00000004001c0947 */ /* 0x002fea0003800000 */
[----:B0-2---:R-:W-:Y:S02]  /*05f0*/  IADD3 R17, PT, PT, R34, R37, R36 ;  /* 0x0000002522117210 */ /* 0x005fe40007ffe024 */
[C---:B------:R-:W-:Y:S02]  /*0600*/  ISETP.NE.AND P1, PT, R39.reuse, 0x1f, PT ;  /* 0x0000001f2700780c */ /* 0x040fe40003f25270 */
[----:B---3--:R-:W-:Y:S02]  /*0610*/  IADD3 R17, PT, PT, R32, R35, R17 ;  /* 0x0000002320117210 */ /* 0x008fe40007ffe011 */
[----:B------:R-:W-:Y:S02]  /*0620*/  ISETP.NE.AND P2, PT, R39, RZ, PT ;  /* 0x000000ff2700720c */ /* 0x000fe40003f45270 */
[----:B----4-:R-:W-:-:S04]  /*0630*/  IADD3 R17, PT, PT, R18, R33, R17 ;  /* 0x0000002112117210 */ /* 0x010fc80007ffe011 */
[----:B------:R-:W-:-:S03]  /*0640*/  IADD3 R17, PT, PT, R14, R19, R17 ;  /* 0x000000130e117210 */ /* 0x000fc60007ffe011 */
[----:B------:R-:W-:Y:S02]  /*0650*/  @!P1 LEA R43, R40, UR4, 0x2 ;  /* 0x00000004282b9c11 */ /* 0x000fe4000f8e10ff */
[----:B------:R-:W-:-:S04]  /*0660*/  IADD3 R17, PT, PT, R12, R15, R17 ;  /* 0x0000000f0c117210 */ /* 0x000fc80007ffe011 */
[----:B------:R-:W-:-:S04]  /*0670*/  IADD3 R17, PT, PT, R10, R13, R17 ;  /* 0x0000000d0a117210 */ /* 0x000fc80007ffe011 */
[----:B------:R-:W-:-:S04]  /*0680*/  IADD3 R17, PT, PT, R8, R11, R17 ;  /* 0x0000000b08117210 */ /* 0x000fc80007ffe011 */
[----:B------:R-:W-:-:S04]  /*0690*/  IADD3 R17, PT, PT, R6, R9, R17 ;  /* 0x0000000906117210 */ /* 0x000fc80007ffe011 */
[----:B------:R-:W-:-:S04]  /*06a0*/  IADD3 R17, PT, PT, R4, R7, R17 ;  /* 0x0000000704117210 */ /* 0x000fc80007ffe011 */
[----:B------:R-:W-:-:S05]  /*06b0*/  IADD3 R20, PT, PT, R2, R5, R17 ;  /* 0x0000000502147210 */ /* 0x000fca0007ffe011 */
[----:B------:R-:W-:-:S05]  /*06c0*/  IMAD.IADD R3, R3, 0x1, R20 ;  /* 0x0000000103037824 */ /* 0x000fca00078e0214 */
        /* <DEDUP_REMOVED lines=37> */
[----:B------:R-:W-:Y:S02]  /*0920*/  SEL R20, R26, R20, !P0 ;  /* 0x000000141a147207 */ /* 0x000fe40004000000 */
[----:B------:R-:W-:-:S04]  /*0930*/  ISETP.NE.AND P0, PT, R40, 0x8, PT ;  /* 0x000000082800780c */ /* 0x000fc80003f05270 */
[----:B------:R-:W-:Y:S02]  /*0940*/  SEL R20, R27, R20, !P0 ;  /* 0x000000141b147207 */ /* 0x000fe40004000000 */
[----:B------:R-:W-:Y:S02]  /*0950*/  ISETP.NE.AND P0, PT, R40, 0xa, PT ;  /* 0x0000000a2800780c */ /* 0x000fe40003f05270 */
[----:B------:R-:W-:Y:S02]  /*0960*/  SEL R20, R28, R20, !P1 ;  /* 0x000000141c147207 */ /* 0x000fe40004800000 */
[----:B------:R-:W-:Y:S02]  /*0970*/  ISETP.NE.AND P1, PT, R40, 0xb, PT ;  /* 0x0000000b2800780c */ /* 0x000fe40003f25270 */
[----:B------:R-:W-:Y:S01]  /*0980*/  SEL R20, R29, R20, !P0 ;  /* 0x000000141d147207 */ /* 0x000fe20004000000 */
[----:B------:R-:W-:Y:S01]  /*0990*/  IMAD.IADD R29, R30, 0x1, R29 ;  /* 0x000000011e1d7824 */ /* 0x000fe200078e021d */
[----:B------:R-:W-:-:S04]  /*09a0*/  ISETP.GE.U32.AND P0, PT, R16, 0x20, PT ;  /* 0x000000201000780c */ /* 0x000fc80003f06070 */
[----:B------:R-:W-:Y:S02]  /*09b0*/  SEL R20, R29, R20, !P1 ;  /* 0x000000141d147207 */ /* 0x000fe40004800000 */
[----:B------:R-:W-:Y:S02]  /*09c0*/  ISETP.NE.AND P1, PT, R16, RZ, PT ;  /* 0x000000ff1000720c */ /* 0x000fe40003f25270 */
[----:B------:R-:W-:Y:S02]  /*09d0*/  SEL R16, R3, RZ, P2 ;  /* 0x000000ff03107207 */ /* 0x000fe40001000000 */
[----:B------:R-:W-:Y:S02]  /*09e0*/  SEL R3, R20, RZ, P0 ;  /* 0x000000ff14037207 */ /* 0x000fe40000000000 */
[--C-:B-----5:R-:W-:Y:S02]  /*09f0*/  IADD3 R31, PT, PT, R29, R31, R44.reuse ;  /* 0x0000001f1d1f7210 */ /* 0x120fe40007ffe02c */
[----:B------:R-:W-:-:S05]  /*0a00*/  IADD3 R44, PT, PT, R3, R16, R44 ;  /* 0x00000010032c7210 */ /* 0x000fca0007ffe02c */
[----:B------:R-:W-:Y:S05]  /*0a10*/  @P1 BRA `(.L_x_96) ;  /* 0x0000000c00f41947 */ /* 0x000fea0003800000 */
[----:B------:R-:W0:Y:S01]  /*0a20*/  LDC.64 R16, c[0x0][0x390] ;  /* 0x0000e400ff107b82 */ /* 0x000e220000000a00 */
[----:B------:R-:W-:-:S05]  /*0a30*/  IMAD.MOV.U32 R30, RZ, RZ, 0x65 ;  /* 0x00000065ff1e7424 */ /* 0x000fca00078e00ff */
[----:B0-----:R0:W-:Y:S01]  /*0a40*/  ST.E.64.STRONG.GPU desc[UR8][R16.64+0x100], R30 ;  /* 0x0001001e10007985 */ /* 0x0011e2000c10fb08 */
[----:B------:R-:W-:Y:S05]  /*0a50*/  BRA `(.L_x_96) ;  /* 0x0000000c00e47947 */ /* 0x000fea0003800000 */
.L_x_95:
        /* <DEDUP_REMOVED lines=57> */
[----:B------:R-:W-:Y:S02]  /*0df0*/  ISETP.NE.AND P0, PT, R40, 0xa, PT ;  /* 0x0000000a2800780c */ /* 0x000fe40003f05270 */
[----:B------:R-:W-:Y:S02]  /*0e00*/  SEL R20, R28, R20, !P1 ;  /* 0x000000141c147207 */ /* 0x000fe40004800000 */
[----:B------:R-:W-:Y:S02]  /*0e10*/  ISETP.NE.AND P1, PT, R40, 0xb, PT ;  /* 0x0000000b2800780c */ /* 0x000fe40003f25270 */
[----:B------:R-:W-:Y:S02]  /*0e20*/  SEL R20, R29, R20, !P0 ;  /* 0x000000141d147207 */ /* 0x000fe40004000000 */
[----:B------:R-:W-:-:S02]  /*0e30*/  ISETP.GT.U32.AND P0, PT, R16, 0x1f, PT ;  /* 0x0000001f1000780c */ /* 0x000fc40003f04070 */
[----:B------:R-:W-:Y:S02]  /*0e40*/  SEL R20, R30, R20, !P1 ;  /* 0x000000141e147207 */ /* 0x000fe40004800000 */
[----:B------:R-:W-:-:S03]  /*0e50*/  ISETP.GE.U32.AND P1, PT, R16, 0x20, PT ;  /* 0x000000201000780c */ /* 0x000fc60003f26070 */
[----:B------:R-:W-:-:S05]  /*0e60*/  IMAD.IADD R20, R20, 0x1, R17 ;  /* 0x0000000114147824 */ /* 0x000fca00078e0211 */
[----:B------:R-:W-:Y:S01]  /*0e70*/  SEL R23, R3, R20, !P1 ;  /* 0x0000001403177207 */ /* 0x000fe20004800000 */
[----:B------:R-:W-:Y:S06]  /*0e80*/  @P0 BRA `(.L_x_97) ;  /* 0x0000000800b00947 */ /* 0x000fec0003800000 */
[----:B------:R-:W0:Y:S01]  /*0e90*/  LDC.64 R20, c[0x0][0x390] ;  /* 0x0000e400ff147b82 */ /* 0x000e220000000a00 */
[----:B------:R-:W-:Y:S02]  /*0ea0*/  ISETP.NE.AND P1, PT, R16, RZ, PT ;  /* 0x000000ff1000720c */ /* 0x000fe40003f25270 */
[----:B------:R-:W-:-:S05]  /*0eb0*/  LOP3.LUT R3, RZ, R16, RZ, 0x33, !PT ;  /* 0x00000010ff037212 */ /* 0x000fca00078e33ff */
[----:B------:R-:W-:-:S06]  /*0ec0*/  IMAD.IADD R40, R42, 0x1, R3 ;  /* 0x000000012a287824 */ /* 0x000fcc00078e0203 */
        /* <DEDUP_REMOVED lines=11> */
.L_x_127:
[----:B------:R-:W-:Y:S05]  /*0f80*/  @!P0 BRA `(.L_x_99) ;  /* 0x0000000000748947 */ /* 0x000fea0003800000 */
[----:B------:R-:W-:-:S07]  /*0f90*/  IMAD.MOV.U32 R3, RZ, RZ, 0x3b8 ;  /* 0x000003b8ff037424 */ /* 0x000fce00078e00ff */
.L_x_101:
[----:B------:R-:W-:Y:S02]  /*0fa0*/  VIADD R27, R3, 0x1 ;  /* 0x00000001031b7836 */ /* 0x000fe40000000000 */
[----:B------:R-:W-:Y:S02]  /*0fb0*/  IMAD R42, R42, 0x41a7, RZ ;  /* 0x000041a72a2a7824 */ /* 0x000fe400078e02ff */
[----:B------:R-:W0:Y:S01]  /*0fc0*/  I2F.U32.RP R22, R27 ;  /* 0x0000001b00167306 */ /* 0x000e220000209000 */
[----:B------:R-:W-:Y:S01]  /*0fd0*/  IMAD.MOV R29, RZ, RZ, -R27 ;  /* 0x000000ffff1d7224 */ /* 0x000fe200078e0a1b */
[----:B------:R-:W-:Y:S02]  /*0fe0*/  ISETP.NE.U32.AND P2, PT, R27, RZ, PT ;  /* 0x000000ff1b00720c */ /* 0x000fe40003f45070 */
[----:B------:R-:W-:-:S04]  /*0ff0*/  LOP3.LUT R42, R42, 0x7fffffff, RZ, 0xc0, !PT ;  /* 0x7fffffff2a2a7812 */ /* 0x000fc800078ec0ff */
[----:B0-----:R-:W0:Y:S02]  /*1000*/  MUFU.RCP R22, R22 ;  /* 0x0000001600167308 */ /* 0x001e240000001000 */
[----:B0-----:R-:W-:-:S06]  /*1010*/  VIADD R20, R22, 0xffffffe ;  /* 0x0ffffffe16147836 */ /* 0x001fcc0000000000 */
[----:B------:R0:W1:Y:S02]  /*1020*/  F2I.FTZ.U32.TRUNC.NTZ R21, R20 ;  /* 0x0000001400157305 */ /* 0x000064000021f000 */
[----:B0-----:R-:W-:Y:S02]  /*1030*/  IMAD.MOV.U32 R20, RZ, RZ, RZ ;  /* 0x000000ffff147224 */ /* 0x001fe400078e00ff */
[----:B-1----:R-:W-:-:S04]  /*1040*/  IMAD R29, R29, R21, RZ ;  /* 0x000000151d1d7224 */ /* 0x002fc800078e02ff */
[----:B------:R-:W-:-:S06]  /*1050*/  IMAD.HI.U32 R21, R21, R29, R20 ;  /* 0x0000001d15157227 */ /* 0x000fcc00078e0014 */
[----:B------:R-:W-:-:S04]  /*1060*/  IMAD.HI.U32 R21, R21, R42, RZ ;  /* 0x0000002a15157227 */ /* 0x000fc800078e00ff */
[----:B------:R-:W-:-:S04]  /*1070*/  IMAD.MOV R21, RZ, RZ, -R21 ;  /* 0x000000ffff157224 */ /* 0x000fc800078e0a15 */
[----:B------:R-:W-:-:S05]  /*1080*/  IMAD R22, R27, R21, R42 ;  /* 0x000000151b167224 */ /* 0x000fca00078e022a */
[----:B------:R-:W-:-:S13]  /*1090*/  ISETP.GE.U32.AND P0, PT, R22, R27, PT ;  /* 0x0000001b1600720c */ /* 0x000fda0003f06070 */
[----:B------:R-:W-:-:S05]  /*10a0*/  @P0 IMAD.IADD R22, R22, 0x1, -R27 ;  /* 0x0000000116160824 */ /* 0x000fca00078e0a1b */
[----:B------:R-:W-:-:S13]  /*10b0*/  ISETP.GE.U32.AND P0, PT, R22, R27, PT ;  /* 0x0000001b1600720c */ /* 0x000fda0003f06070 */
[----:B------:R-:W-:Y:S01]  /*10c0*/  @P0 IMAD.IADD R22, R22, 0x1, -R27 ;  /* 0x0000000116160824 */ /* 0x000fe200078e0a1b */
[----:B------:R-:W-:-:S04]  /*10d0*/  @!P2 LOP3.LUT R22, RZ, R27, RZ, 0x33, !PT ;  /* 0x0000001bff16a212 */ /* 0x000fc800078e33ff */
[----:B------:R-:W-:Y:S05]  /*10e0*/  NANOSLEEP R22 ;  /* 0x000000160000735d */ /* 0x000fea0003800000 */
[----:B------:R-:W2:Y:S01]  /*10f0*/  LD.E.64.STRONG.GPU R26, desc[UR8][R16.64+0x100] ;  /* 0x00010008101a7980 */ /* 0x000ea2000c10fb00 */
[----:B------:R-:W-:Y:S01]  /*1100*/  UMOV UR5, 0xffffffff ;  /* 0xffffffff00057882 */ /* 0x000fe20000000000 */
[----:B------:R-:W-:Y:S02]  /*1110*/  SHF.R.U32.HI R3, RZ, 0x1, R3 ;  /* 0x00000001ff037819 */ /* 0x000fe40000011603 */
[----:B--2---:R-:W-:Y:S01]  /*1120*/  ISETP.NE.AND P0, PT, R26, 0x63, PT ;  /* 0x000000631a00780c */ /* 0x004fe20003f05270 */
[----:B------:R-:W-:-:S12]  /*1130*/  BRA.DIV UR5, `(.L_x_100) ;  /* 0x0000003605187947 */ /* 0x000fd8000b800000 */
[----:B------:R-:W-:-:S13]  /*1140*/  VOTE.ANY P0, !P0 ;  /* 0x0000000000ff7806 */ /* 0x000fda0004000100 */
.L_x_130:
[----:B------:R-:W-:Y:S05]  /*1150*/  @P0 BRA `(.L_x_101) ;  /* 0xfffffffc00900947 */ /* 0x000fea000383ffff */
.L_x_99:
[----:B------:R-:W-:Y:S01]  /*1160*/  UMOV UR5, 0xffffffff ;  /* 0xffffffff00057882 */ /* 0x000fe20000000000 */
[----:B------:R-:W-:Y:S02]  /*1170*/  ISETP.NE.AND P0, PT, R26, 0x65, PT ;  /* 0x000000651a00780c */ /* 0x000fe40003f05270 */
[----:B------:R-:W-:Y:S11]  /*1180*/  BRA.DIV UR5, `(.L_x_102) ;  /* 0x0000003605247947 */ /* 0x000ff6000b800000 */
[----:B------:R-:W0:Y:S01]  /*1190*/  S2R R30, SR_GEMASK ;  /* 0x00000000001e7919 */ /* 0x000e220000003c00 */
[----:B------:R-:W-:Y:S01]  /*11a0*/  VOTE.ANY R21, PT, !P0 ;  /* 0x0000000000157806 */ /* 0x000fe200040e0100 */
[C---:B------:R-:W-:Y:S02]  /*11b0*/  VIADD R41, R39.reuse, 0x2 ;  /* 0x0000000227297836 */ /* 0x040fe40000000000 */
[C---:B------:R-:W-:Y:S02]  /*11c0*/  VIADD R43, R39.reuse, 0x4 ;  /* 0x00000004272b7836 */ /* 0x040fe40000000000 */
[C---:B------:R-:W-:Y:S02]  /*11d0*/  VIADD R44, R39.reuse, 0x8 ;  /* 0x00000008272c7836 */ /* 0x040fe40000000000 */
[----:B------:R-:W-:Y:S01]  /*11e0*/  VIADD R45, R39, 0x10 ;  /* 0x00000010272d7836 */ /* 0x000fe20000000000 */
[----:B0-----:R-:W-:-:S05]  /*11f0*/  LOP3.LUT R21, R21, 0x80000000, R30, 0xec, !PT ;  /* 0x8000000015157812 */ /* 0x001fca00078eec1e */
[----:B------:R-:W-:-:S05]  /*1200*/  VIADD R16, R21, 0xffffffff ;  /* 0xffffffff15107836 */ /* 0x000fca0000000000 */
[----:B------:R-:W-:-:S04]  /*1210*/  LOP3.LUT R16, R21, R16, RZ, 0xc, !PT ;  /* 0x0000001015107212 */ /* 0x000fc800078e0cff */
[----:B------:R0:W1:Y:S02]  /*1220*/  POPC R20, R16 ;  /* 0x0000001000147309 */ /* 0x0000640000000000 */
[----:B0-----:R-:W0:Y:S01]  /*1230*/  LDC.64 R16, c[0x0][0x390] ;  /* 0x0000e400ff107b82 */ /* 0x001e220000000a00 */
[----:B-1----:R-:W1:Y:S01]  /*1240*/  SHFL.DOWN PT, R22, R27, 0x1, R20 ;  /* 0x082000001b167989 */ /* 0x002e6200000e0014 */
[-C--:B------:R-:W-:Y:S02]  /*1250*/  ISETP.GE.AND P0, PT, R39, R20.reuse, PT ;  /* 0x000000142700720c */ /* 0x080fe40003f06270 */
[----:B------:R-:W-:Y:S02]  /*1260*/  ISETP.GT.AND P2, PT, R45, R20, PT ;  /* 0x000000142d00720c */ /* 0x000fe40003f44270 */
[----:B0-----:R-:W-:Y:S02]  /*1270*/  IADD3 R28, P3, PT, R16, 0x100, RZ ;  /* 0x00000100101c7810 */ /* 0x001fe40007f7e0ff */
[----:B-1----:R-:W-:-:S02]  /*1280*/  SEL R22, R22, RZ, !P0 ;  /* 0x000000ff16167207 */ /* 0x002fc40004000000 */
[----:B------:R-:W-:-:S03]  /*1290*/  ISETP.GT.AND P0, PT, R41, R20, PT ;  /* 0x000000142900720c */ /* 0x000fc60003f04270 */
[----:B------:R-:W-:-:S05]  /*12a0*/  IMAD.IADD R3, R22, 0x1, R27 ;  /* 0x0000000116037824 */ /* 0x000fca00078e021b */
[----:B------:R-:W0:Y:S02]  /*12b0*/  SHFL.DOWN PT, R22, R3, 0x2, R20 ;  /* 0x0840000003167989 */ /* 0x000e2400000e0014 */
[----:B0-----:R-:W-:Y:S02]  /*12c0*/  SEL R22, R22, RZ, !P0 ;  /* 0x000000ff16167207 */ /* 0x001fe40004000000 */
[----:B------:R-:W-:-:S03]  /*12d0*/  ISETP.GT.AND P0, PT, R43, R20, PT ;  /* 0x000000142b00720c */ /* 0x000fc60003f04270 */
[----:B------:R-:W-:Y:S02]  /*12e0*/  IMAD.IADD R29, R3, 0x1, R22 ;  /* 0x00000001031d7824 */ /* 0x000fe400078e0216 */
[----:B------:R-:W-:-:S03]  /*12f0*/  IMAD.X R3, RZ, RZ, R17, P3 ;  /* 0x000000ffff037224 */ /* 0x000fc600018e0611 */
        /* <DEDUP_REMOVED lines=10> */
[----:B0-----:R-:W-:-:S05]  /*13a0*/  SEL R22, R22, RZ, !P2 ;  /* 0x000000ff16167207 */ /* 0x001fca0005000000 */
[----:B------:R-:W-:-:S07]  /*13b0*/  IMAD.IADD R46, R47, 0x1, R22 ;  /* 0x000000012f2e7824 */ /* 0x000fce00078e0216 */
.L_x_139:
[----:B------:R-:W-:Y:S05]  /*13c0*/  @!P0 BRA `(.L_x_103) ;  /* 0x0000000400248947 */ /* 0x000fea0003800000 */
[----:B------:R-:W-:-:S07]  /*13d0*/  IMAD.MOV.U32 R29, RZ, RZ, 0x3b8 ;  /* 0x000003b8ff1d7424 */ /* 0x000fce00078e00ff */
.L_x_109:
[----:B------:R-:W-:Y:S02]  /*13e0*/  IMAD.MOV.U32 R16, RZ, RZ, R28 ;  /* 0x000000ffff107224 */ /* 0x000fe400078e001c */
[----:B------:R-:W-:Y:S02]  /*13f0*/  IMAD.MOV.U32 R17, RZ, RZ, R3 ;  /* 0x000000ffff117224 */ /* 0x000fe400078e0003 */
        /* <DEDUP_REMOVED lines=8> */
.L_x_142:
[----:B------:R-:W-:Y:S05]  /*1480*/  @!P0 BRA `(.L_x_105) ;  /* 0x0000000000748947 */ /* 0x000fea0003800000 */
[----:B------:R-:W-:-:S07]  /*1490*/  IMAD.MOV.U32 R22, RZ, RZ, R29 ;  /* 0x000000ffff167224 */ /* 0x000fce00078e001d */
.L_x_107:
        /* <DEDUP_REMOVED lines=27> */
.L_x_145:
[----:B------:R-:W-:Y:S05]  /*1650*/  @P0 BRA `(.L_x_107) ;  /* 0xfffffffc00900947 */ /* 0x000fea000383ffff */
.L_x_105:
[----:B------:R-:W-:Y:S01]  /*1660*/  UMOV UR5, 0xffffffff ;  /* 0xffffffff00057882 */ /* 0x000fe20000000000 */
[----:B------:R-:W-:Y:S02]  /*1670*/  ISETP.NE.AND P0, PT, R26, 0x65, PT ;  /* 0x000000651a00780c */ /* 0x000fe40003f05270 */
[----:B------:R-:W-:Y:S11]  /*1680*/  BRA.DIV UR5, `(.L_x_108) ;  /* 0x0000003605287947 */ /* 0x000ff6000b800000 */
[----:B------:R-:W-:Y:S01]  /*1690*/  VOTE.ANY R21, PT, !P0 ;  /* 0x0000000000157806 */ /* 0x000fe200040e0100 */
[----:B------:R-:W-:-:S03]  /*16a0*/  VIADD R40, R40, 0xffffffe0 ;  /* 0xffffffe028287836 */ /* 0x000fc60000000000 */
[----:B------:R-:W-:-:S05]  /*16b0*/  LOP3.LUT R21, R21, 0x80000000, R30, 0xec, !PT ;  /* 0x8000000015157812 */ /* 0x000fca00078eec1e */
        /* <DEDUP_REMOVED lines=25> */
.L_x_154:
[----:B------:R-:W-:Y:S05]  /*1850*/  @P0 BRA `(.L_x_109) ;  /* 0xfffffff800e00947 */ /* 0x000fea000383ffff */
.L_x_103:
        /* <DEDUP_REMOVED lines=8> */
[----:B0-----:R-:W-:-:S05]  /*18e0*/  @!P1 LEA R3, R16, R3, 0x18 ;  /* 0x0000000310039211 */ /* 0x001fca00078ec0ff */
[----:B------:R1:W-:Y:S04]  /*18f0*/  @!P1 STS [R3+0x8], R31 ;  /* 0x0000081f03009388 */ /* 0x0003e80000000800 */
[----:B------:R1:W-:Y:S01]  /*1900*/  @!P1 STS [R3+0x4], R46 ;  /* 0x0000042e03009388 */ /* 0x0003e20000000800 */
[----:B--2---:R-:W-:Y:S01]  /*1910*/  @!P0 LEA R17, R20, R17, 0x18 ;  /* 0x0000001114118211 */ /* 0x004fe200078ec0ff */
[----:B------:R-:W-:Y:S02]  /*1920*/  IMAD.MOV.U32 R20, RZ, RZ, R23 ;  /* 0x000000ffff147224 */ /* 0x000fe400078e0017 */
[----:B------:R-:W-:Y:S02]  /*1930*/  @!P0 IMAD.MOV.U32 R20, RZ, RZ, R46 ;  /* 0x000000ffff148224 */ /* 0x000fe400078e002e */
[----:B------:R1:W-:Y:S05]  /*1940*/  @!P0 STS [R17+0x4c], R46 ;  /* 0x00004c2e11008388 */ /* 0x0003ea0000000800 */
.L_x_97:
[----:B------:R-:W-:Y:S05]  /*1950*/  WARPSYNC.ALL ;  /* 0x0000000000007948 */ /* 0x000fea0003800000 */
[----:B------:R-:W0:Y:S08]  /*1960*/  S2UR UR6, SR_CgaCtaId ;  /* 0x00000000000679c3 */ /* 0x000e300000008800 */
[----:B------:R-:W-:Y:S06]  /*1970*/  BAR.SYNC.DEFER_BLOCKING 0x0 ;  /* 0x0000000000007b1d */ /* 0x000fec0000010000 */
[----:B------:R-:W-:Y:S01]  /*1980*/  UMOV UR5, 0x400 ;  /* 0x0000040000057882 */ /* 0x000fe20000000000 */
[----:B------:R-:W2:Y:S01]  /*1990*/  S2R R16, SR_TID.X ;  /* 0x0000000000107919 */ /* 0x000ea20000002100 */
[----:B0-----:R-:W-:-:S09]  /*19a0*/  ULEA UR5, UR6, UR5, 0x18 ;  /* 0x0000000506057291 */ /* 0x001fd2000f8ec0ff */
[----:B-1----:R-:W0:Y:S01]  /*19b0*/  LDS R3, [UR5+0x4c] ;  /* 0x00004c05ff037984 */ /* 0x002e220008000800 */
[----:B--2---:R-:W-:-:S04]  /*19c0*/  ISETP.NE.AND P0, PT, R16, RZ, PT ;  /* 0x000000ff1000720c */ /* 0x004fc80003f05270 */
[----:B0-----:R-:W-:-:S05]  /*19d0*/  SEL R3, R3, RZ, P0 ;  /* 0x000000ff03037207 */ /* 0x001fca0000000000 */
[----:B------:R-:W-:-:S07]  /*19e0*/  IMAD.IADD R44, R3, 0x1, R20 ;  /* 0x00000001032c7824 */ /* 0x000fce00078e0214 */
.L_x_96:
[----:B------:R-:W-:Y:S05]  /*19f0*/  BSYNC.RECONVERGENT B0 ;  /* 0x0000000000007941 */ /* 0x000fea0003800200 */
.L_x_94:
[----:B------:R-:W-:Y:S01]  /*1a00*/  IMAD.IADD R45, R36, 0x1, R44 ;  /* 0x00000001242d7824 */ /* 0x000fe200078e022c */
[----:B------:R-:W1:Y:S01]  /*1a10*/  S2R R3, SR_TID.X ;  /* 0x0000000000037919 */ /* 0x000e620000002100 */
[----:B------:R-:W2:Y:S01]  /*1a20*/  S2UR UR6, SR_CgaCtaId ;  /* 0x00000000000679c3 */ /* 0x000ea20000008800 */
[----:B------:R-:W-:Y:S01]  /*1a30*/  UMOV UR5, 0x400 ;  /* 0x0000040000057882 */ /* 0x000fe20000000000 */
[----:B0-----:R-:W-:Y:S01]  /*1a40*/  IMAD.IADD R16, R37, 0x1, R45 ;  /* 0x0000000125107824 */ /* 0x001fe200078e022d */
[----:B------:R-:W0:Y:S03]  /*1a50*/  S2R R24, SR_LANEID ;  /* 0x0000000000187919 */ /* 0x000e260000000000 */
[----:B------:R-:W-:Y:S02]  /*1a60*/  IMAD.IADD R17, R34, 0x1, R16 ;  /* 0x0000000122117824 */ /* 0x000fe400078e0210 */
[----:B------:R-:W-:Y:S02]  /*1a70*/  BAR.SYNC.DEFER_BLOCKING 0x0 ;  /* 0x0000000000007b1d */ /* 0x000fe40000010000 */
[----:B------:R-:W-:-:S04]  /*1a80*/  IMAD.IADD R22, R35, 0x1, R17 ;  /* 0x0000000123167824 */ /* 0x000fc800078e0211 */
[----:B------:R-:W-:-:S04]  /*1a90*/  IMAD.IADD R23, R32, 0x1, R22 ;  /* 0x0000000120177824 */ /* 0x000fc800078e0216 */
[----:B------:R-:W-:-:S04]  /*1aa0*/  IMAD.IADD R20, R33, 0x1, R23 ;  /* 0x0000000121147824 */ /* 0x000fc800078e0217 */
[----:B------:R-:W-:Y:S01]  /*1ab0*/  IMAD.IADD R21, R18, 0x1, R20 ;  /* 0x0000000112157824 */ /* 0x000fe200078e0214 */
[----:B--2---:R-:W-:-:S03]  /*1ac0*/  ULEA UR5, UR6, UR5, 0x18 ;  /* 0x0000000506057291 */ /* 0x004fc6000f8ec0ff */
[----:B------:R-:W-:Y:S01]  /*1ad0*/  IMAD.IADD R18, R19, 0x1, R21 ;  /* 0x0000000113127824 */ /* 0x000fe200078e0215 */
[----:B------:R-:W2:Y:S03]  /*1ae0*/  LDCU.64 UR6, c[0x0][0x388] ;  /* 0x00007100ff0677ac */ /* 0x000ea60008000a00 */
[----:B------:R-:W-:Y:S01]  /*1af0*/  IMAD.IADD R19, R14, 0x1, R18 ;  /* 0x000000010e137824 */ /* 0x000fe200078e0212 */
[----:B-1----:R-:W-:-:S03]  /*1b00*/  SHF.R.U32.HI R3, RZ, 0x5, R3 ;  /* 0x00000005ff037819 */ /* 0x002fc60000011603 */
[----:B------:R-:W-:Y:S02]  /*1b10*/  IMAD.IADD R14, R15, 0x1, R19 ;  /* 0x000000010f0e7824 */ /* 0x000fe400078e0213 */
[----:B0-----:R-:W-:Y:S02]  /*1b20*/  IMAD R3, R3, 0x2c0, R24 ;  /* 0x000002c003037824 */ /* 0x001fe400078e0218 */
[----:B------:R-:W-:-:S03]  /*1b30*/  IMAD.IADD R15, R12, 0x1, R14 ;  /* 0x000000010c0f7824 */ /* 0x000fc600078e020e */
[----:B------:R-:W-:Y:S01]  /*1b40*/  LEA R49, R3, UR5, 0x2 ;  /* 0x0000000503317c11 */ /* 0x000fe2000f8e10ff */
[----:B------:R-:W-:Y:S01]  /*1b50*/  IMAD.IADD R12, R13, 0x1, R15 ;  /* 0x000000010d0c7824 */ /* 0x000fe200078e020f */
[----:B--2---:R-:W-:-:S03]  /*1b60*/  IADD3 R38, P0, PT, R38, UR6, RZ ;  /* 0x0000000626267c10 */ /* 0x004fc6000ff1e0ff */
[----:B------:R-:W-:Y:S02]  /*1b70*/  IMAD.IADD R13, R10, 0x1, R12 ;  /* 0x000000010a0d7824 */ /* 0x000fe400078e020c */
[----:B------:R-:W-:Y:S01]  /*1b80*/  IMAD R24, R24, 0x54, R49 ;  /* 0x0000005418187824 */ /* 0x000fe200078e0231 */
[----:B------:R-:W-:Y:S01]  /*1b90*/  IADD3.X R39, PT, PT, R0, UR7, RZ, P0, !PT ;  /* 0x0000000700277c10 */ /* 0x000fe200087fe4ff */
[----:B------:R-:W-:-:S03]  /*1ba0*/  IMAD.IADD R10, R11, 0x1, R13 ;  /* 0x000000010b0a7824 */ /* 0x000fc600078e020d */
[----:B------:R-:W-:Y:S01]  /*1bb0*/  STS.64 [R24], R44 ;  /* 0x0000002c18007388 */ /* 0x000fe20000000a00 */
[----:B------:R-:W-:-:S03]  /*1bc0*/  IMAD.IADD R11, R8, 0x1, R10 ;  /* 0x00000001080b7824 */ /* 0x000fc600078e020a */
[----:B------:R-:W-:Y:S01]  /*1bd0*/  STS.64 [R24+0x8], R16 ;  /* 0x0000081018007388 */ /* 0x000fe20000000a00 */
        /* <DEDUP_REMOVED lines=11> */
[----:B------:R-:W-:Y:S04]  /*1c90*/  STS.64 [R24+0x38], R10 ;  /* 0x0000380a18007388 */ /* 0x000fe80000000a00 */
[----:B------:R-:W-:Y:S04]  /*1ca0*/  STS.64 [R24+0x40], R8 ;  /* 0x0000400818007388 */ /* 0x000fe80000000a00 */
[----:B------:R-:W-:Y:S04]  /*1cb0*/  STS.64 [R24+0x48], R6 ;  /* 0x0000480618007388 */ /* 0x000fe80000000a00 */
[----:B------:R-:W-:Y:S01]  /*1cc0*/  STS.64 [R24+0x50], R4 ;  /* 0x0000500418007388 */ /* 0x000fe20000000a00 */
[----:B------:R-:W-:-:S03]  /*1cd0*/  NOP ;  /* 0x0000000000007918 */ /* 0x000fc60000000000 */
[----:B------:R-:W0:Y:S04]  /*1ce0*/  LDS R3, [R49] ;  /* 0x0000000031037984 */ /* 0x000e280000000800 */
[----:B------:R-:W1:Y:S04]  /*1cf0*/  LDS R17, [R49+0x80] ;  /* 0x0000800031117984 */ /* 0x000e680000000800 */
        /* <DEDUP_REMOVED lines=43> */
.L_x_93:
[----:B------:R-:W-:-:S13]  /*1fb0*/  ISETP.NE.AND P0, PT, R0, RZ, PT ;  /* 0x000000ff0000720c */ /* 0x000fda0003f05270 */
[----:B------:R-:W-:Y:S05]  /*1fc0*/  @!P0 EXIT ;  /* 0x000000000000894d */ /* 0x000fea0003800000 */
[----:B------:R-:W0:Y:S02]  /*1fd0*/  LDC.64 R4, c[0x0][0x380] ;  /* 0x0000e000ff047b82 */ /* 0x000e240000000a00 */
[----:B0-----:R-:W-:-:S05]  /*1fe0*/  IMAD.WIDE.U32 R4, R7, 0x4, R4 ;  /* 0x0000000407047825 */ /* 0x001fca00078e0004 */
[----:B------:R0:W2:Y:S01]  /*1ff0*/  LDG.E R6, desc[UR8][R4.64] ;  /* 0x0000000804067981 */ /* 0x0000a2000c1e1900 */
[----:B------:R-:W3:Y:S02]  /*2000*/  S2R R2, SR_TID.X ;  /* 0x0000000000027919 */ /* 0x000ee40000002100 */
[C---:B---3--:R-:W-:Y:S02]  /*2010*/  LOP3.LUT R3, R2.reuse, 0x1f, RZ, 0xc0, !PT ;  /* 0x0000001f02037812 */ /* 0x048fe400078ec0ff */
[----:B------:R-:W-:-:S05]  /*2020*/  LOP3.LUT R8, R2, 0x3e0, RZ, 0xc0, !PT ;  /* 0x000003e002087812 */ /* 0x000fca00078ec0ff */
[----:B------:R-:W-:-:S04]  /*2030*/  IMAD R3, R8, 0x16, R3 ;  /* 0x0000001608037824 */ /* 0x000fc800078e0203 */
[C---:B------:R-:W-:Y:S01]  /*2040*/  VIADD R7, R3.reuse, 0x20 ;  /* 0x0000002003077836 */ /* 0x040fe20000000000 */
[C---:B------:R-:W-:Y:S01]  /*2050*/  ISETP.GE.U32.AND P6, PT, R3.reuse, R0, PT ;  /* 0x000000000300720c */ /* 0x040fe20003fc6070 */
[C---:B------:R-:W-:Y:S01]  /*2060*/  VIADD R9, R3.reuse, 0x40 ;  /* 0x0000004003097836 */ /* 0x040fe20000000000 */
[C---:B0-----:R-:W-:Y:S01]  /*2070*/  LEA R4, P1, R3.reuse, R4, 0x2 ;  /* 0x0000000403047211 */ /* 0x041fe200078210ff */
[----:B------:R-:W-:Y:S01]  /*2080*/  VIADD R11, R3, 0x60 ;  /* 0x00000060030b7836 */ /* 0x000fe20000000000 */
[-C--:B------:R-:W-:Y:S01]  /*2090*/  ISETP.GE.U32.AND P5, PT, R7, R0.reuse, PT ;  /* 0x000000000700720c */ /* 0x080fe20003fa6070 */
[----:B------:R-:W-:Y:S01]  /*20a0*/  VIADD R7, R3, 0x80 ;  /* 0x0000008003077836 */ /* 0x000fe20000000000 */
[-C--:B------:R-:W-:Y:S01]  /*20b0*/  ISETP.GE.U32.AND P0, PT, R9, R0.reuse, PT ;  /* 0x000000000900720c */ /* 0x080fe20003f06070 */
[----:B------:R-:W-:Y:S01]  /*20c0*/  IMAD.X R5, RZ, RZ, R5, P1 ;  /* 0x000000ffff057224 */ /* 0x000fe200008e0605 */
[-C--:B------:R-:W-:Y:S01]  /*20d0*/  ISETP.GE.U32.AND P4, PT, R11, R0.reuse, PT ;  /* 0x000000000b00720c */ /* 0x080fe20003f86070 */
[----:B------:R-:W-:Y:S01]  /*20e0*/  VIADD R9, R3, 0xa0 ;  /* 0x000000a003097836 */ /* 0x000fe20000000000 */
[----:B------:R-:W-:Y:S01]  /*20f0*/  ISETP.GE.U32.AND P3, PT, R7, R0, PT ;  /* 0x000000000700720c */ /* 0x000fe20003f66070 */
[----:B------:R-:W-:-:S03]  /*2100*/  VIADD R7, R3, 0xc0 ;  /* 0x000000c003077836 */ /* 0x000fc60000000000 */
[-C--:B------:R-:W-:Y:S01]  /*2110*/  ISETP.GE.U32.AND P2, PT, R9, R0.reuse, PT ;  /* 0x000000000900720c */ /* 0x080fe20003f46070 */
[----:B------:R-:W-:Y:S01]  /*2120*/  VIADD R9, R3, 0x100 ;  /* 0x0000010003097836 */ /* 0x000fe20000000000 */
[-C--:B------:R-:W-:Y:S01]  /*2130*/  ISETP.GE.U32.AND P1, PT, R7, R0.reuse, PT ;  /* 0x000000000700720c */ /* 0x080fe20003f26070 */
[C---:B------:R-:W-:Y:S02]  /*2140*/  VIADD R7, R3.reuse, 0xe0 ;  /* 0x000000e003077836 */ /* 0x040fe40000000000 */
[----:B------:R-:W-:Y:S02]  /*2150*/  VIADD R39, R3, 0x2a0 ;  /* 0x000002a003277836 */ /* 0x000fe40000000000 */
[----:B--2---:R-:W-:Y:S02]  /*2160*/  IMAD.MOV.U32 R16, RZ, RZ, R6 ;  /* 0x000000ffff107224 */ /* 0x004fe400078e0006 */
[----:B------:R-:W2:Y:S01]  /*2170*/  @!P6 LDG.E R6, desc[UR8][R4.64] ;  /* 0x000000080406e981 */ /* 0x000ea2000c1e1900 */
[----:B------:R-:W-:Y:S01]  /*2180*/  ISETP.GE.U32.AND P6, PT, R7, R0, PT ;  /* 0x000000000700720c */ /* 0x000fe20003fc6070 */
[----:B------:R-:W-:-:S02]  /*2190*/  IMAD.MOV.U32 R10, RZ, RZ, R16 ;  /* 0x000000ffff0a7224 */ /* 0x000fc400078e0010 */
[----:B------:R-:W-:Y:S02]  /*21a0*/  VIADD R7, R3, 0x120 ;  /* 0x0000012003077836 */ /* 0x000fe40000000000 */
[--C-:B------:R-:W-:Y:S02]  /*21b0*/  IMAD.MOV.U32 R12, RZ, RZ, R16.reuse ;  /* 0x000000ffff0c7224 */ /* 0x100fe400078e0010 */
[----:B------:R-:W3:Y:S01]  /*21c0*/  @!P0 LDG.E R10, desc[UR8][R4.64+0x100] ;  /* 0x00010008040a8981 */ /* 0x000ee2000c1e1900 */
[-C--:B------:R-:W-:Y:S01]  /*21d0*/  ISETP.GE.U32.AND P0, PT, R7, R0.reuse, PT ;  /* 0x000000000700720c */ /* 0x080fe20003f06070 */
[----:B------:R-:W-:Y:S02]  /*21e0*/  VIADD R7, R3, 0x140 ;  /* 0x0000014003077836 */ /* 0x000fe40000000000 */
[--C-:B------:R-:W-:Y:S01]  /*21f0*/  IMAD.MOV.U32 R8, RZ, RZ, R16.reuse ;  /* 0x000000ffff087224 */ /* 0x100fe200078e0010 */
[----:B------:R-:W4:Y:S01]  /*2200*/  @!P4 LDG.E R12, desc[UR8][R4.64+0x180] ;  /* 0x00018008040cc981 */ /* 0x000f22000c1e1900 */
[----:B------:R-:W-:Y:S01]  /*2210*/  IMAD.MOV.U32 R18, RZ, RZ, R16 ;  /* 0x000000ffff127224 */ /* 0x000fe200078e0010 */
[----:B------:R-:W-:Y:S01]  /*2220*/  ISETP.GE.U32.AND P4, PT, R7, R0, PT ;  /* 0x000000000700720c */ /* 0x000fe20003f86070 */
[----:B------:R-:W-:-:S02]  /*2230*/  VIADD R7, R3, 0x180 ;  /* 0x0000018003077836 */ /* 0x000fc40000000000 */
[----:B------:R-:W4:Y:S01]  /*2240*/  @!P5 LDG.E R8, desc[UR8][R4.64+0x80] ;  /* 0x000080080408d981 */ /* 0x000f22000c1e1900 */
[-C--:B------:R-:W-:Y:S01]  /*2250*/  ISETP.GE.U32.AND P5, PT, R9, R0.reuse, PT ;  /* 0x000000000900720c */ /* 0x080fe20003fa6070 */
[--C-:B------:R-:W-:Y:S02]  /*2260*/  IMAD.MOV.U32 R20, RZ, RZ, R16.reuse ;  /* 0x000000ffff147224 */ /* 0x100fe400078e0010 */
[----:B------:R-:W4:Y:S01]  /*2270*/  @!P2 LDG.E R18, desc[UR8][R4.64+0x280] ;  /* 0x000280080412a981 */ /* 0x000f22000c1e1900 */
[-C--:B------:R-:W-:Y:S01]  /*2280*/  ISETP.GE.U32.AND P2, PT, R7, R0.reuse, PT ;  /* 0x000000000700720c */ /* 0x080fe20003f46070 */
[C---:B------:R-:W-:Y:S02]  /*2290*/  VIADD R7, R3.reuse, 0x1a0 ;  /* 0x000001a003077836 */ /* 0x040fe40000000000 */
[--C-:B------:R-:W-:Y:S01]  /*22a0*/  IMAD.MOV.U32 R14, RZ, RZ, R16.reuse ;  /* 0x000000ffff0e7224 */ /* 0x100fe200078e0010 */
[----:B------:R-:W4:Y:S01]  /*22b0*/  @!P1 LDG.E R20, desc[UR8][R4.64+0x300] ;  /* 0x0003000804149981 */ /* 0x000f22000c1e1900 */
[----:B------:R-:W-:Y:S01]  /*22c0*/  VIADD R9, R3, 0x160 ;  /* 0x0000016003097836 */ /* 0x000fe20000000000 */
[----:B------:R-:W-:Y:S01]  /*22d0*/  ISETP.GE.U32.AND P1, PT, R7, R0, PT ;  /* 0x000000000700720c */ /* 0x000fe20003f26070 */
[----:B------:R-:W-:-:S02]  /*22e0*/  IMAD.MOV.U32 R24, RZ, RZ, R16 ;  /* 0x000000ffff187224 */ /* 0x000fc400078e0010 */
[----:B------:R-:W-:Y:S01]  /*22f0*/  VIADD R7, R3, 0x1e0 ;  /* 0x000001e003077836 */ /* 0x000fe20000000000 */
[----:B------:R-:W4:Y:S01]  /*2300*/  @!P3 LDG.E R14, desc[UR8][R4.64+0x200] ;  /* 0x00020008040eb981 */ /* 0x000f22000c1e1900 */
[--C-:B------:R-:W-:Y:S01]  /*2310*/  IMAD.MOV.U32 R22, RZ, RZ, R16.reuse ;  /* 0x000000ffff167224 */ /* 0x100fe200078e0010 */
[-C--:B------:R-:W-:Y:S01]  /*2320*/  ISETP.GE.U32.AND P3, PT, R9, R0.reuse, PT ;  /* 0x000000000900720c */ /* 0x080fe20003f66070 */
[----:B------:R-:W-:Y:S01]  /*2330*/  VIADD R9, R3, 0x1c0 ;  /* 0x000001c003097836 */ /* 0x000fe20000000000 */
[----:B------:R-:W4:Y:S01]  /*2340*/  @!P5 LDG.E R24, desc[UR8][R4.64+0x400] ;  /* 0x000400080418d981 */ /* 0x000f22000c1e1900 */
[--C-:B------:R-:W-:Y:S01]  /*2350*/  IMAD.MOV.U32 R26, RZ, RZ, R16.reuse ;  /* 0x000000ffff1a7224 */ /* 0x100fe200078e0010 */
[-C--:B------:R-:W-:Y:S01]  /*2360*/  ISETP.GE.U32.AND P5, PT, R7, R0.reuse, PT ;  /* 0x000000000700720c */ /* 0x080fe20003fa6070 */
[----:B------:R-:W-:Y:S01]  /*2370*/  VIADD R7, R3, 0x200 ;  /* 0x0000020003077836 */ /* 0x000fe20000000000 */
[----:B------:R-:W4:Y:S01]  /*2380*/  @!P6 LDG.E R22, desc[UR8][R4.64+0x380] ;  /* 0x000380080416e981 */ /* 0x000f22000c1e1900 */
[----:B------:R-:W-:Y:S01]  /*2390*/  ISETP.GE.U32.AND P6, PT, R9, R0, PT ;  /* 0x000000000900720c */ /* 0x000fe20003fc6070 */
[----:B------:R-:W-:-:S02]  /*23a0*/  IMAD.MOV.U32 R28, RZ, RZ, R16 ;  /* 0x000000ffff1c7224 */ /* 0x000fc400078e0010 */
[--C-:B------:R-:W-:Y:S01]  /*23b0*/  IMAD.MOV.U32 R30, RZ, RZ, R16.reuse ;  /* 0x000000ffff1e7224 */ /* 0x100fe200078e0010 */
[----:B------:R-:W4:Y:S01]  /*23c0*/  @!P0 LDG.E R26, desc[UR8][R4.64+0x480] ;  /* 0x00048008041a8981 */ /* 0x000f22000c1e1900 */
[-C--:B------:R-:W-:Y:S01]  /*23d0*/  ISETP.GE.U32.AND P0, PT, R7, R0.reuse, PT ;  /* 0x000000000700720c */ /* 0x080fe20003f06070 */
[C---:B------:R-:W-:Y:S02]  /*23e0*/  VIADD R9, R3.reuse, 0x220 ;  /* 0x0000022003097836 */ /* 0x040fe40000000000 */
[----:B------:R-:W-:Y:S01]  /*23f0*/  VIADD R7, R3, 0x240 ;  /* 0x0000024003077836 */ /* 0x000fe20000000000 */
[----:B------:R-:W4:Y:S01]  /*2400*/  @!P4 LDG.E R28, desc[UR8][R4.64+0x500] ;  /* 0x00050008041cc981 */ /* 0x000f22000c1e1900 */
[--C-:B------:R-:W-:Y:S01]  /*2410*/  IMAD.MOV.U32 R32, RZ, RZ, R16.reuse ;  /* 0x000000ffff207224 */ /* 0x100fe200078e0010 */
[-C--:B------:R-:W-:Y:S01]  /*2420*/  ISETP.GE.U32.AND P4, PT, R9, R0.reuse, PT ;  /* 0x000000000900720c */ /* 0x080fe20003f86070 */
[--C-:B------:R-:W-:Y:S01]  /*2430*/  IMAD.MOV.U32 R34, RZ, RZ, R16.reuse ;  /* 0x000000ffff227224 */ /* 0x100fe200078e0010 */
[----:B------:R-:W4:Y:S01]  /*2440*/  @!P3 LDG.E R30, desc[UR8][R4.64+0x580] ;  /* 0x00058008041eb981 */ /* 0x000f22000c1e1900 */
[----:B------:R-:W-:Y:S01]  /*2450*/  IMAD.MOV.U32 R36, RZ, RZ, R16 ;  /* 0x000000ffff247224 */ /* 0x000fe200078e0010 */
[----:B------:R-:W-:Y:S01]  /*2460*/  ISETP.GE.U32.AND P3, PT, R7, R0, PT ;  /* 0x000000000700720c */ /* 0x000fe20003f66070 */
[C---:B------:R-:W-:Y:S01]  /*2470*/  VIADD R7, R3.reuse, 0x260 ;  /* 0x0000026003077836 */ /* 0x040fe20000000000 */
[----:B------:R-:W4:Y:S01]  /*2480*/  @!P2 LDG.E R32, desc[UR8][R4.64+0x600] ;  /* 0x000600080420a981 */ /* 0x000f22000c1e1900 */
[----:B------:R-:W-:-:S03]  /*2490*/  VIADD R9, R3, 0x280 ;  /* 0x0000028003097836 */ /* 0x000fc60000000000 */
[----:B------:R-:W4:Y:S01]  /*24a0*/  @!P1 LDG.E R34, desc[UR8][R4.64+0x680] ;  /* 0x0006800804229981 */ /* 0x000f22000c1e1900 */
[-C--:B------:R-:W-:Y:S02]  /*24b0*/  ISETP.GE.U32.AND P2, PT, R7, R0.reuse, PT ;  /* 0x000000000700720c */ /* 0x080fe40003f46070 */
[-C--:B------:R-:W-:Y:S01]  /*24c0*/  ISETP.GE.U32.AND P1, PT, R9, R0.reuse, PT ;  /* 0x000000000900720c */ /* 0x080fe20003f26070 */
[----:B------:R-:W4:Y:S01]  /*24d0*/  @!P6 LDG.E R36, desc[UR8][R4.64+0x700] ;  /* 0x000700080424e981 */ /* 0x000f22000c1e1900 */
[----:B------:R-:W-:Y:S01]  /*24e0*/  ISETP.GE.U32.AND P6, PT, R39, R0, PT ;  /* 0x000000002700720c */ /* 0x000fe20003fc6070 */
[--C-:B------:R-:W-:Y:S02]  /*24f0*/  IMAD.MOV.U32 R46, RZ, RZ, R16.reuse ;  /* 0x000000ffff2e7224 */ /* 0x100fe400078e0010 */
[--C-:B------:R-:W-:Y:S02]  /*2500*/  IMAD.MOV.U32 R48, RZ, RZ, R16.reuse ;  /* 0x000000ffff307224 */ /* 0x100fe400078e0010 */
[----:B------:R-:W-:-:S02]  /*2510*/  IMAD.MOV.U32 R50, RZ, RZ, R16 ;  /* 0x000000ffff327224 */ /* 0x000fc400078e0010 */
        /* <DEDUP_REMOVED lines=13> */
[----:B------:R-:W-:Y:S01]  /*25f0*/  UMOV UR4, 0x400 ;  /* 0x0000040000047882 */ /* 0x000fe20000000000 */
[----:B------:R-:W-:Y:S01]  /*2600*/  ISETP.NE.AND P0, PT, R42, RZ, PT ;  /* 0x000000ff2a00720c */ /* 0x000fe20003f05270 */
[----:B-1----:R-:W-:-:S02]  /*2610*/  ULEA UR4, UR5, UR4, 0x18 ;  /* 0x0000000405047291 */ /* 0x002fc4000f8ec0ff */
[----:B0-----:R-:W-:-:S05]  /*2620*/  IMAD R41, R43, 0x2c0, R38 ;  /* 0x000002c02b297824 */ /* 0x001fca00078e0226 */
        /* <DEDUP_REMOVED lines=39> */
[----:B------:R-:W-:Y:S02]  /*28a0*/  ISETP.NE.AND P1, PT, R38, 0x1f, PT ;  /* 0x0000001f2600780c */ /* 0x000fe40003f25270 */
[----:B---3--:R-:W-:Y:S02]  /*28b0*/  IADD3 R16, PT, PT, R8, R7, R16 ;  /* 0x0000000708107210 */ /* 0x008fe40007ffe010 */
[----:B------:R-:W-:Y:S02]  /*28c0*/  ISETP.NE.AND P2, PT, R43, 0xb, PT ;  /* 0x0000000b2b00780c */ /* 0x000fe40003f45270 */
        /* <DEDUP_REMOVED lines=52> */
[----:B------:R-:W-:Y:S02]  /*2c10*/  ISETP.NE.AND P1, PT, R38, RZ, PT ;  /* 0x000000ff2600720c */ /* 0x000fe40003f25270 */
[----:B------:R-:W-:Y:S01]  /*2c20*/  SEL R16, R25, R16, !P0 ;  /* 0x0000001019107207 */ /* 0x000fe20004000000 */
[----:B------:R-:W-:Y:S01]  /*2c30*/  @!P2 IMAD.IADD R16, R26, 0x1, R25 ;  /* 0x000000011a10a824 */ /* 0x000fe200078e0219 */
[----:B------:R-:W-:-:S02]  /*2c40*/  ISETP.GE.U32.AND P0, PT, R2, 0x20, PT ;  /* 0x000000200200780c */ /* 0x000fc40003f06070 */
[----:B------:R-:W-:Y:S02]  /*2c50*/  SEL R37, R37, RZ, P1 ;  /* 0x000000ff25257207 */ /* 0x000fe40000800000 */
[----:B------:R-:W-:-:S04]  /*2c60*/  SEL R17, R16, RZ, P0 ;  /* 0x000000ff10117207 */ /* 0x000fc80000000000 */
[----:B-----5:R-:W-:Y:S01]  /*2c70*/  IADD3 R44, PT, PT, R17, R37, R44 ;  /* 0x00000025112c7210 */ /* 0x020fe20007ffe02c */
[----:B------:R-:W-:Y:S06]  /*2c80*/  BRA `(.L_x_111) ;  /* 0x0000000c00e87947 */ /* 0x000fec0003800000 */
.L_x_110:
[----:B0-2---:R-:W-:Y:S02]  /*2c90*/  IADD3 R16, PT, PT, R6, R5, R4 ;  /* 0x0000000506107210 */ /* 0x005fe40007ffe004 */
[----:B------:R-:W-:Y:S02]  /*2ca0*/  ISETP.NE.AND P1, PT, R38, 0x1f, PT ;  /* 0x0000001f2600780c */ /* 0x000fe40003f25270 */
        /* <DEDUP_REMOVED lines=52> */
[----:B------:R-:W-:Y:S01]  /*2ff0*/  SEL R16, R23, R16, !P0 ;  /* 0x0000001017107207 */ /* 0x000fe20004000000 */
[----:B------:R-:W-:Y:S01]  /*3000*/  IMAD.IADD R23, R44, 0x1, -R37 ;  /* 0x000000012c177824 */ /* 0x000fe200078e0a25 */
[C---:B------:R-:W-:Y:S02]  /*3010*/  ISETP.NE.AND P0, PT, R43.reuse, 0xa, PT ;  /* 0x0000000a2b00780c */ /* 0x040fe40003f05270 */
[----:B------:R-:W-:Y:S02]  /*3020*/  SEL R16, R24, R16, !P1 ;  /* 0x0000001018107207 */ /* 0x000fe40004800000 */
[----:B------:R-:W-:Y:S02]  /*3030*/  ISETP.NE.AND P1, PT, R43, 0xb, PT ;  /* 0x0000000b2b00780c */ /* 0x000fe40003f25270 */
[----:B------:R-:W-:Y:S02]  /*3040*/  SEL R16, R25, R16, !P0 ;  /* 0x0000001019107207 */ /* 0x000fe40004000000 */
[----:B------:R-:W-:-:S02]  /*3050*/  ISETP.GT.U32.AND P0, PT, R2, 0x1f, PT ;  /* 0x0000001f0200780c */ /* 0x000fc40003f04070 */
[----:B------:R-:W-:Y:S02]  /*3060*/  SEL R17, R23, RZ, P2 ;  /* 0x000000ff17117207 */ /* 0x000fe40001000000 */
        /* <DEDUP_REMOVED lines=20> */
.L_x_157:
[----:B------:R-:W-:Y:S05]  /*31b0*/  @!P0 BRA `(.L_x_114) ;  /* 0x0000000000748947 */ /* 0x000fea0003800000 */
[----:B------:R-:W-:-:S07]  /*31c0*/  IMAD.MOV.U32 R20, RZ, RZ, 0x3b8 ;  /* 0x000003b8ff147424 */ /* 0x000fce00078e00ff */
.L_x_116:
        /* <DEDUP_REMOVED lines=27> */
.L_x_160:
[----:B------:R-:W-:Y:S05]  /*3380*/  @P0 BRA `(.L_x_116) ;  /* 0xfffffffc00900947 */ /* 0x000fea000383ffff */
.L_x_114:
[----:B------:R-:W-:Y:S01]  /*3390*/  UMOV UR5, 0xffffffff ;  /* 0xffffffff00057882 */ /* 0x000fe20000000000 */
[----:B------:R-:W-:Y:S02]  /*33a0*/  ISETP.NE.AND P0, PT, R18, 0x65, PT ;  /* 0x000000651200780c */ /* 0x000fe40003f05270 */
[----:B------:R-:W-:Y:S11]  /*33b0*/  BRA.DIV UR5, `(.L_x_117) ;  /* 0x0000001e05047947 */ /* 0x000ff6000b800000 */
[----:B------:R-:W0:Y:S01]  /*33c0*/  S2R R26, SR_GEMASK ;  /* 0x00000000001a7919 */ /* 0x000e220000003c00 */
[----:B------:R-:W-:Y:S01]  /*33d0*/  VOTE.ANY R21, PT, !P0 ;  /* 0x0000000000157806 */ /* 0x000fe200040e0100 */
[----:B------:R-:W-:-:S03]  /*33e0*/  VIADD R17, R38, 0x2 ;  /* 0x0000000226117836 */ /* 0x000fc60000000000 */
[----:B0-----:R-:W-:-:S05]  /*33f0*/  LOP3.LUT R21, R21, 0x80000000, R26, 0xec, !PT ;  /* 0x8000000015157812 */ /* 0x001fca00078eec1a */
[----:B------:R-:W-:-:S05]  /*3400*/  VIADD R16, R21, 0xffffffff ;  /* 0xffffffff15107836 */ /* 0x000fca0000000000 */
[----:B------:R-:W-:Y:S01]  /*3410*/  LOP3.LUT R16, R21, R16, RZ, 0xc, !PT ;  /* 0x0000001015107212 */ /* 0x000fe200078e0cff */
[----:B------:R-:W-:-:S03]  /*3420*/  VIADD R21, R38, 0x10 ;  /* 0x0000001026157836 */ /* 0x000fc60000000000 */
[----:B------:R-:W0:Y:S02]  /*3430*/  POPC R20, R16 ;  /* 0x0000001000147309 */ /* 0x000e240000000000 */
[----:B0-----:R-:W0:Y:S01]  /*3440*/  SHFL.DOWN PT, R22, R19, 0x1, R20 ;  /* 0x0820000013167989 */ /* 0x001e2200000e0014 */
[-C--:B------:R-:W-:Y:S02]  /*3450*/  ISETP.GE.AND P0, PT, R38, R20.reuse, PT ;  /* 0x000000142600720c */ /* 0x080fe40003f06270 */
[-C--:B------:R-:W-:Y:S02]  /*3460*/  ISETP.GT.AND P2, PT, R21, R20.reuse, PT ;  /* 0x000000141500720c */ /* 0x080fe40003f44270 */
[----:B0-----:R-:W-:Y:S02]  /*3470*/  SEL R22, R22, RZ, !P0 ;  /* 0x000000ff16167207 */ /* 0x001fe40004000000 */
[----:B------:R-:W-:Y:S01]  /*3480*/  ISETP.GT.AND P0, PT, R17, R20, PT ;  /* 0x000000141100720c */ /* 0x000fe20003f04270 */
[----:B------:R-:W-:-:S02]  /*3490*/  VIADD R17, R38, 0x4 ;  /* 0x0000000426117836 */ /* 0x000fc40000000000 */
        /* <DEDUP_REMOVED lines=8> */
[----:B------:R-:W-:Y:S02]  /*3520*/  ISETP.GT.AND P0, PT, R17, R20, PT ;  /* 0x000000141100720c */ /* 0x000fe40003f04270 */
[----:B------:R-:W0:Y:S01]  /*3530*/  LDC.64 R16, c[0x0][0x390] ;  /* 0x0000e400ff107b82 */ /* 0x000e220000000a00 */
[----:B------:R-:W-:-:S05]  /*3540*/  IMAD.IADD R19, R45, 0x1, R22 ;  /* 0x000000012d137824 */ /* 0x000fca00078e0216 */
[----:B------:R-:W1:Y:S01]  /*3550*/  SHFL.DOWN PT, R22, R19, 0x8, R20 ;  /* 0x0900000013167989 */ /* 0x000e6200000e0014 */
[----:B0-----:R-:W-:-:S05]  /*3560*/  IADD3 R44, P3, PT, R16, 0x100, RZ ;  /* 0x00000100102c7810 */ /* 0x001fca0007f7e0ff */
[----:B------:R-:W-:Y:S01]  /*3570*/  IMAD.X R45, RZ, RZ, R17, P3 ;  /* 0x000000ffff2d7224 */ /* 0x000fe200018e0611 */
[----:B-1----:R-:W-:Y:S02]  /*3580*/  SEL R22, R22, RZ, !P0 ;  /* 0x000000ff16167207 */ /* 0x002fe40004000000 */
[----:B------:R-:W-:-:S03]  /*3590*/  ISETP.NE.AND P0, PT, R18, 0x65, PT ;  /* 0x000000651200780c */ /* 0x000fc60003f05270 */
[----:B------:R-:W-:-:S05]  /*35a0*/  IMAD.IADD R43, R19, 0x1, R22 ;  /* 0x00000001132b7824 */ /* 0x000fca00078e0216 */
[----:B------:R-:W0:Y:S05]  /*35b0*/  SHFL.DOWN PT, R22, R43, 0x10, R20 ;  /* 0x0a0000002b167989 */ /* 0x000e2a00000e0014 */
[----:B------:R-:W-:Y:S02]  /*35c0*/  VOTE.ALL P0, P0 ;  /* 0x0000000000ff7806 */ /* 0x000fe40000000000 */
[----:B0-----:R-:W-:-:S05]  /*35d0*/  SEL R22, R22, RZ, !P2 ;  /* 0x000000ff16167207 */ /* 0x001fca0005000000 */
[----:B------:R-:W-:-:S07]  /*35e0*/  IMAD.IADD R46, R43, 0x1, R22 ;  /* 0x000000012b2e7824 */ /* 0x000fce00078e0216 */
.L_x_169:
[----:B------:R-:W-:Y:S05]  /*35f0*/  @!P0 BRA `(.L_x_118) ;  /* 0x00000004002c8947 */ /* 0x000fea0003800000 */
[----:B------:R-:W-:-:S07]  /*3600*/  IMAD.MOV.U32 R43, RZ, RZ, 0x3b8 ;  /* 0x000003b8ff2b7424 */ /* 0x000fce00078e00ff */
.L_x_124:
        /* <DEDUP_REMOVED lines=8> */
.L_x_172:
[----:B------:R-:W-:Y:S05]  /*3690*/  @!P0 BRA `(.L_x_120) ;  /* 0x0000000000748947 */ /* 0x000fea0003800000 */
[----:B------:R-:W-:-:S07]  /*36a0*/  IMAD.MOV.U32 R20, RZ, RZ, R43 ;  /* 0x000000ffff147224 */ /* 0x000fce00078e002b */
.L_x_122:
        /* <DEDUP_REMOVED lines=27> */
.L_x_175:
[----:B------:R-:W-:Y:S05]  /*3860*/  @P0 BRA `(.L_x_122) ;  /* 0xfffffffc00900947 */ /* 0x000fea000383ffff */
.L_x_120:
[----:B------:R-:W-:Y:S01]  /*3870*/  UMOV UR5, 0xffffffff ;  /* 0xffffffff00057882 */ /* 0x000fe20000000000 */
[----:B------:R-:W-:Y:S02]  /*3880*/  ISETP.NE.AND P0, PT, R18, 0x65, PT ;  /* 0x000000651200780c */ /* 0x000fe40003f05270 */
[----:B------:R-:W-:Y:S11]  /*3890*/  BRA.DIV UR5, `(.L_x_123) ;  /* 0x0000001e05107947 */ /* 0x000ff6000b800000 */
[----:B------:R-:W-:Y:S01]  /*38a0*/  VOTE.ANY R21, PT, !P0 ;  /* 0x0000000000157806 */ /* 0x000fe200040e0100 */
[----:B------:R-:W-:Y:S02]  /*38b0*/  VIADD R17, R38, 0x2 ;  /* 0x0000000226117836 */ /* 0x000fe40000000000 */
[----:B------:R-:W-:Y:S01]  /*38c0*/  VIADD R37, R37, 0xffffffe0 ;  /* 0xffffffe025257836 */ /* 0x000fe20000000000 */
[----:B------:R-:W-:-:S05]  /*38d0*/  LOP3.LUT R21, R21, 0x80000000, R26, 0xec, !PT ;  /* 0x8000000015157812 */ /* 0x000fca00078eec1a */
[----:B------:R-:W-:-:S05]  /*38e0*/  VIADD R16, R21, 0xffffffff ;  /* 0xffffffff15107836 */ /* 0x000fca0000000000 */
[----:B------:R-:W-:-:S04]  /*38f0*/  LOP3.LUT R16, R21, R16, RZ, 0xc, !PT ;  /* 0x0000001015107212 */ /* 0x000fc800078e0cff */
        /* <DEDUP_REMOVED lines=16> */
[----:B------:R-:W-:-:S03]  /*3a00*/  IMAD.IADD R19, R49, 0x1, R22 ;  /* 0x0000000131137824 */ /* 0x000fc600078e0216 */
[----:B------:R-:W-:Y:S02]  /*3a10*/  ISETP.GT.AND P2, PT, R17, R20, PT ;  /* 0x000000141100720c */ /* 0x000fe40003f44270 */
        /* <DEDUP_REMOVED lines=8> */
.L_x_184:
[----:B------:R-:W-:Y:S05]  /*3aa0*/  @P0 BRA `(.L_x_124) ;  /* 0xfffffff800d80947 */ /* 0x000fea000383ffff */
.L_x_118:
        /* <DEDUP_REMOVED lines=15> */
.L_x_112:
        /* <DEDUP_REMOVED lines=9> */
.L_x_111:
[----:B------:R-:W-:Y:S01]  /*3c30*/  IMAD.IADD R45, R4, 0x1, R44 ;  /* 0x00000001042d7824 */ /* 0x000fe200078e022c */
[----:B------:R-:W-:Y:S01]  /*3c40*/  BAR.SYNC.DEFER_BLOCKING 0x0 ;  /* 0x0000000000007b1d */ /* 0x000fe20000010000 */
[----:B------:R-:W-:Y:S02]  /*3c50*/  ISETP.NE.AND P0, PT, R2, RZ, PT ;  /* 0x000000ff0200720c */ /* 0x000fe40003f05270 */
[----:B------:R-:W-:-:S05]  /*3c60*/  IMAD.IADD R4, R5, 0x1, R45 ;  /* 0x0000000105047824 */ /* 0x000fca00078e022d */
[----:B------:R-:W0:Y:S01]  /*3c70*/  S2UR UR5, SR_CTAID.X ;  /* 0x00000000000579c3 */ /* 0x000e220000002500 */
[----:B------:R-:W-:Y:S01]  /*3c80*/  IMAD.IADD R5, R6, 0x1, R4 ;  /* 0x0000000106057824 */ /* 0x000fe200078e0204 */
[----:B------:R-:W1:Y:S03]  /*3c90*/  LDCU.64 UR6, c[0x0][0x388] ;  /* 0x00007100ff0677ac */ /* 0x000e660008000a00 */
[----:B------:R-:W-:-:S04]  /*3ca0*/  IMAD.IADD R6, R7, 0x1, R5 ;  /* 0x0000000107067824 */ /* 0x000fc800078e0205 */
[----:B------:R-:W-:-:S04]  /*3cb0*/  IMAD.IADD R7, R8, 0x1, R6 ;  /* 0x0000000108077824 */ /* 0x000fc800078e0206 */
[----:B------:R-:W-:-:S04]  /*3cc0*/  IMAD.IADD R8, R9, 0x1, R7 ;  /* 0x0000000109087824 */ /* 0x000fc800078e0207 */
[----:B------:R-:W-:Y:S01]  /*3cd0*/  IMAD.IADD R9, R10, 0x1, R8 ;  /* 0x000000010a097824 */ /* 0x000fe200078e0208 */
[----:B------:R-:W-:Y:S03]  /*3ce0*/  STS.64 [R40], R44 ;  /* 0x0000002c28007388 */ /* 0x000fe60000000a00 */
[----:B------:R-:W-:Y:S01]  /*3cf0*/  IMAD.IADD R10, R11, 0x1, R9 ;  /* 0x000000010b0a7824 */ /* 0x000fe200078e0209 */
[----:B------:R2:W-:Y:S03]  /*3d00*/  STS.64 [R40+0x8], R4 ;  /* 0x0000080428007388 */ /* 0x0005e60000000a00 */
[----:B------:R-:W-:Y:S01]  /*3d10*/  IMAD.IADD R11, R12, 0x1, R10 ;  /* 0x000000010c0b7824 */ /* 0x000fe200078e020a */
[----:B------:R3:W-:Y:S03]  /*3d20*/  STS.64 [R40+0x10], R6 ;  /* 0x0000100628007388 */ /* 0x0007e60000000a00 */
[----:B------:R-:W-:Y:S01]  /*3d30*/  IMAD.IADD R12, R13, 0x1, R11 ;  /* 0x000000010d0c7824 */ /* 0x000fe200078e020b */
[----:B------:R-:W-:Y:S03]  /*3d40*/  STS.64 [R40+0x18], R8 ;  /* 0x0000180828007388 */ /* 0x000fe60000000a00 */
[----:B------:R-:W-:Y:S01]  /*3d50*/  IMAD.IADD R13, R14, 0x1, R12 ;  /* 0x000000010e0d7824 */ /* 0x000fe200078e020c */
[----:B------:R-:W-:Y:S01]  /*3d60*/  STS.64 [R40+0x20], R10 ;  /* 0x0000200a28007388 */ /* 0x000fe20000000a00 */
[----:B--2---:R-:W0:Y:S02]  /*3d70*/  LDC R4, c[0x0][0x398] ;  /* 0x0000e600ff047b82 */ /* 0x004e240000000800 */
[----:B------:R-:W-:Y:S01]  /*3d80*/  IMAD.IADD R14, R15, 0x1, R13 ;  /* 0x000000010f0e7824 */ /* 0x000fe200078e020d */
[----:B------:R2:W-:Y:S03]  /*3d90*/  STS.64 [R40+0x28], R12 ;  /* 0x0000280c28007388 */ /* 0x0005e60000000a00 */
[----:B------:R-:W-:Y:S01]  /*3da0*/  IMAD.IADD R15, R28, 0x1, R14 ;  /* 0x000000011c0f7824 */ /* 0x000fe200078e020e */
[----:B------:R-:W4:Y:S03]  /*3db0*/  S2R R5, SR_TID.X ;  /* 0x0000000000057919 */ /* 0x000f260000002100 */
[----:B------:R-:W-:Y:S01]  /*3dc0*/  IMAD.IADD R16, R29, 0x1, R15 ;  /* 0x000000011d107824 */ /* 0x000fe200078e020f */
[----:B------:R-:W-:Y:S03]  /*3dd0*/  STS.64 [R40+0x30], R14 ;  /* 0x0000300e28007388 */ /* 0x000fe60000000a00 */
[----:B------:R-:W-:Y:S01]  /*3de0*/  IMAD.IADD R17, R30, 0x1, R16 ;  /* 0x000000011e117824 */ /* 0x000fe200078e0210 */
[----:B---3--:R-:W3:Y:S03]  /*3df0*/  S2R R6, SR_TID.X ;  /* 0x0000000000067919 */ /* 0x008ee60000002100 */
[----:B------:R-:W-:Y:S01]  /*3e00*/  IMAD.IADD R18, R31, 0x1, R17 ;  /* 0x000000011f127824 */ /* 0x000fe200078e0211 */
[----:B------:R-:W-:Y:S03]  /*3e10*/  STS.64 [R40+0x38], R16 ;  /* 0x0000381028007388 */ /* 0x000fe60000000a00 */
[----:B------:R-:W-:-:S02]  /*3e20*/  IMAD.IADD R19, R32, 0x1, R18 ;  /* 0x0000000120137824 */ /* 0x000fc400078e0212 */
[----:B0-----:R-:W-:Y:S02]  /*3e30*/  VIADD R4, R4, UR5 ;  /* 0x0000000504047c36 */ /* 0x001fe40008000000 */
[----:B------:R-:W-:Y:S01]  /*3e40*/  IMAD.IADD R20, R33, 0x1, R19 ;  /* 0x0000000121147824 */ /* 0x000fe200078e0213 */
[----:B------:R-:W-:Y:S01]  /*3e50*/  STS.64 [R40+0x40], R18 ;  /* 0x0000401228007388 */ /* 0x000fe20000000a00 */
[----:B--2---:R-:W-:Y:S02]  /*3e60*/  IMAD R12, R4, 0x2100, RZ ;  /* 0x00002100040c7824 */ /* 0x004fe400078e02ff */
[----:B------:R-:W-:-:S04]  /*3e70*/  IMAD.IADD R21, R34, 0x1, R20 ;  /* 0x0000000122157824 */ /* 0x000fc800078e0214 */
[----:B------:R-:W-:Y:S01]  /*3e80*/  IMAD.IADD R22, R35, 0x1, R21 ;  /* 0x0000000123167824 */ /* 0x000fe200078e0215 */
[----:B------:R-:W-:Y:S03]  /*3e90*/  STS.64 [R40+0x48], R20 ;  /* 0x0000481428007388 */ /* 0x000fe60000000a00 */
[----:B------:R-:W-:Y:S01]  /*3ea0*/  IMAD.IADD R23, R36, 0x1, R22 ;  /* 0x0000000124177824 */ /* 0x000fe200078e0216 */
[C---:B----4-:R-:W-:Y:S02]  /*3eb0*/  LOP3.LUT R4, R5.reuse, 0x1f, RZ, 0xc0, !PT ;  /* 0x0000001f05047812 */ /* 0x050fe400078ec0ff */
[----:B------:R-:W-:Y:S02]  /*3ec0*/  LOP3.LUT R10, R5, 0x3e0, RZ, 0xc0, !PT ;  /* 0x000003e0050a7812 */ /* 0x000fe400078ec0ff */
[----:B------:R-:W-:Y:S01]  /*3ed0*/  STS.64 [R40+0x50], R22 ;  /* 0x0000501628007388 */ /* 0x000fe20000000a00 */
[----:B------:R-:W-:-:S03]  /*3ee0*/  NOP ;  /* 0x0000000000007918 */ /* 0x000fc60000000000 */
[----:B------:R-:W-:Y:S01]  /*3ef0*/  LDS R45, [R41] ;  /* 0x00000000292d7984 */ /* 0x000fe20000000800 */
[----:B---3--:R-:W-:Y:S01]  /*3f00*/  LOP3.LUT R8, R6, 0x3e0, RZ, 0xc0, !PT ;  /* 0x000003e006087812 */ /* 0x008fe200078ec0ff */
[----:B------:R-:W-:Y:S02]  /*3f10*/  IMAD R10, R10, 0x16, R4 ;  /* 0x000000160a0a7824 */ /* 0x000fe400078e0204 */
        /* <DEDUP_REMOVED lines=20> */
[----:B------:R0:W-:Y:S04]  /*4060*/  LDS R25, [R41+0xa80] ;  /* 0x000a800029197984 */ /* 0x0001e80000000800 */
[----:B------:R2:W-:Y:S01]  /*4070*/  @!P0 STS [UR4+0x8400], R0 ;  /* 0x00840000ff008988 */ /* 0x0005e20008000804 */
[----:B------:R-:W-:Y:S01]  /*4080*/  BAR.SYNC.DEFER_BLOCKING 0x0 ;  /* 0x0000000000007b1d */ /* 0x000fe20000010000 */
[----:B0-----:R-:W-:Y:S01]  /*4090*/  LOP3.LUT R41, R6, 0x1f, RZ, 0xc0, !PT ;  /* 0x0000001f06297812 */ /* 0x001fe200078ec0ff */
[----:B------:R-:W-:Y:S01]  /*40a0*/  VIADD R6, R10, 0x60 ;  /* 0x000000600a067836 */ /* 0x000fe20000000000 */
[----:B------:R-:W-:-:S03]  /*40b0*/  IADD3 R5, P0, PT, R12, R3, RZ ;  /* 0x000000030c057210 */ /* 0x000fc60007f1e0ff */
[----:B------:R-:W-:Y:S02]  /*40c0*/  IMAD R8, R8, 0x16, R41 ;  /* 0x0000001608087824 */ /* 0x000fe400078e0229 */
[----:B--2---:R-:W-:Y:S01]  /*40d0*/  IMAD.X R0, RZ, RZ, RZ, P0 ;  /* 0x000000ffff007224 */ /* 0x004fe200000e06ff */
[----:B-1----:R-:W-:Y:S01]  /*40e0*/  LEA R4, P0, R5, UR6, 0x2 ;  /* 0x0000000605047c11 */ /* 0x002fe2000f8010ff */
[----:B------:R-:W-:-:S03]  /*40f0*/  VIADD R41, R10, 0x20 ;  /* 0x000000200a297836 */ /* 0x000fc60000000000 */
[----:B------:R-:W-:Y:S01]  /*4100*/  LEA.HI.X R5, R5, UR7, R0, 0x2, P0 ;  /* 0x0000000705057c11 */ /* 0x000fe200080f1400 */
[C---:B------:R-:W-:Y:S01]  /*4110*/  VIADD R0, R8.reuse, 0xc0 ;  /* 0x000000c008007836 */ /* 0x040fe20000000000 */
[----:B------:R-:W0:Y:S02]  /*4120*/  LDS R2, [UR4+0x8400] ;  /* 0x00840004ff027984 */ /* 0x000e240008000800 */
[-C--:B0-----:R-:W-:Y:S01]  /*4130*/  ISETP.GE.AND P6, PT, R3, R2.reuse, PT ;  /* 0x000000020300720c */ /* 0x081fe20003fc6270 */
[C---:B------:R-:W-:Y:S01]  /*4140*/  VIADD R3, R8.reuse, 0x80 ;  /* 0x0000008008037836 */ /* 0x040fe20000000000 */
[-C--:B------:R-:W-:Y:S01]  /*4150*/  ISETP.GE.AND P5, PT, R41, R2.reuse, PT ;  /* 0x000000022900720c */ /* 0x080fe20003fa6270 */
[----:B------:R-:W-:Y:S01]  /*4160*/  VIADD R41, R8, 0xa0 ;  /* 0x000000a008297836 */ /* 0x000fe20000000000 */
[-C--:B------:R-:W-:Y:S01]  /*4170*/  ISETP.GE.AND P0, PT, R6, R2.reuse, PT ;  /* 0x000000020600720c */ /* 0x080fe20003f06270 */
[C---:B------:R-:W-:Y:S01]  /*4180*/  VIADD R6, R8.reuse, 0xe0 ;  /* 0x000000e008067836 */ /* 0x040fe20000000000 */
[-C--:B------:R-:W-:Y:S01]  /*4190*/  ISETP.GE.AND P3, PT, R3, R2.reuse, PT ;  /* 0x000000020300720c */ /* 0x080fe20003f66270 */
[----:B------:R-:W-:Y:S01]  /*41a0*/  VIADD R3, R8, 0x100 ;  /* 0x0000010008037836 */ /* 0x000fe20000000000 */
[-C--:B------:R-:W-:Y:S01]  /*41b0*/  ISETP.GE.AND P2, PT, R0, R2.reuse, PT ;  /* 0x000000020000720c */ /* 0x080fe20003f46270 */
[----:B------:R-:W-:Y:S01]  /*41c0*/  VIADD R0, R10, 0x40 ;  /* 0x000000400a007836 */ /* 0x000fe20000000000 */
[-C--:B------:R-:W-:Y:S01]  /*41d0*/  ISETP.GE.AND P4, PT, R41, R2.reuse, PT ;  /* 0x000000022900720c */ /* 0x080fe20003f86270 */
[----:B------:R-:W-:Y:S01]  /*41e0*/  VIADD R41, R8, 0x120 ;  /* 0x0000012008297836 */ /* 0x000fe20000000000 */
[-C--:B------:R-:W-:Y:S01]  /*41f0*/  ISETP.GE.AND P1, PT, R6, R2.reuse, PT ;  /* 0x000000020600720c */ /* 0x080fe20003f26270 */
[----:B------:R-:W-:Y:S01]  /*4200*/  @!P6 STG.E desc[UR8][R4.64], R45 ;  /* 0x0000002d0400e986 */ /* 0x000fe2000c101908 */
[----:B------:R-:W-:Y:S01]  /*4210*/  ISETP.GE.AND P6, PT, R3, R2, PT ;  /* 0x000000020300720c */ /* 0x000fe20003fc6270 */
[----:B------:R-:W-:-:S02]  /*4220*/  VIADD R3, R10, 0x140 ;  /* 0x000001400a037836 */ /* 0x000fc40000000000 */
[----:B------:R-:W-:Y:S01]  /*4230*/  @!P5 STG.E desc[UR8][R4.64+0x80], R47 ;  /* 0x0000802f0400d986 */ /* 0x000fe2000c101908 */
[-C--:B------:R-:W-:Y:S01]  /*4240*/  ISETP.GE.AND P5, PT, R41, R2.reuse, PT ;  /* 0x000000022900720c */ /* 0x080fe20003fa6270 */
[C---:B------:R-:W-:Y:S02]  /*4250*/  VIADD R41, R10.reuse, 0x160 ;  /* 0x000001600a297836 */ /* 0x040fe40000000000 */
[----:B------:R-:W-:Y:S01]  /*4260*/  @!P0 STG.E desc[UR8][R4.64+0x180], R49 ;  /* 0x0001803104008986 */ /* 0x000fe2000c101908 */
[-C--:B------:R-:W-:Y:S01]  /*4270*/  ISETP.GE.AND P0, PT, R3, R2.reuse, PT ;  /* 0x000000020300720c */ /* 0x080fe20003f06270 */
[C---:B------:R-:W-:Y:S02]  /*4280*/  VIADD R3, R10.reuse, 0x180 ;  /* 0x000001800a037836 */ /* 0x040fe40000000000 */
[----:B------:R-:W-:Y:S01]  /*4290*/  @!P3 STG.E desc[UR8][R4.64+0x200], R51 ;  /* 0x000200330400b986 */ /* 0x000fe2000c101908 */
[----:B------:R-:W-:Y:S01]  /*42a0*/  ISETP.GE.AND P3, PT, R41, R2, PT ;  /* 0x000000022900720c */ /* 0x000fe20003f66270 */
[----:B------:R-:W-:-:S02]  /*42b0*/  VIADD R41, R10, 0x1a0 ;  /* 0x000001a00a297836 */ /* 0x000fc40000000000 */
[----:B------:R-:W-:Y:S01]  /*42c0*/  @!P2 STG.E desc[UR8][R4.64+0x300], R43 ;  /* 0x0003002b0400a986 */ /* 0x000fe2000c101908 */
[-C--:B------:R-:W-:Y:S01]  /*42d0*/  ISETP.GE.AND P2, PT, R3, R2.reuse, PT ;  /* 0x000000020300720c */ /* 0x080fe20003f46270 */
[----:B------:R-:W-:Y:S02]  /*42e0*/  VIADD R3, R8, 0x1c0 ;  /* 0x000001c008037836 */ /* 0x000fe40000000000 */
[----:B------:R-:W-:Y:S01]  /*42f0*/  @!P4 STG.E desc[UR8][R4.64+0x280], R53 ;  /* 0x000280350400c986 */ /* 0x000fe2000c101908 */
[----:B------:R-:W-:-:S03]  /*4300*/  ISETP.GE.AND P4, PT, R0, R2, PT ;  /* 0x000000020000720c */ /* 0x000fc60003f86270 */
[----:B------:R0:W-:Y:S01]  /*4310*/  @!P1 STG.E desc[UR8][R4.64+0x380], R37 ;  /* 0x0003802504009986 */ /* 0x0001e2000c101908 */
[-C--:B------:R-:W-:Y:S01]  /*4320*/  ISETP.GE.AND P1, PT, R41, R2.reuse, PT ;  /* 0x000000022900720c */ /* 0x080fe20003f26270 */
[C---:B------:R-:W-:Y:S02]  /*4330*/  VIADD R41, R8.reuse, 0x1e0 ;  /* 0x000001e008297836 */ /* 0x040fe40000000000 */
[----:B------:R-:W-:Y:S01]  /*4340*/  @!P6 STG.E desc[UR8][R4.64+0x400], R35 ;  /* 0x000400230400e986 */ /* 0x000fe2000c101908 */
[-C--:B------:R-:W-:Y:S01]  /*4350*/  ISETP.GE.AND P6, PT, R3, R2.reuse, PT ;  /* 0x000000020300720c */ /* 0x080fe20003fc6270 */
[----:B------:R-:W-:Y:S02]  /*4360*/  VIADD R3, R8, 0x200 ;  /* 0x0000020008037836 */ /* 0x000fe40000000000 */
[----:B------:R1:W-:Y:S01]  /*4370*/  @!P5 STG.E desc[UR8][R4.64+0x480], R33 ;  /* 0x000480210400d986 */ /* 0x0003e2000c101908 */
[----:B------:R-:W-:Y:S01]  /*4380*/  ISETP.GE.AND P5, PT, R41, R2, PT ;  /* 0x000000022900720c */ /* 0x000fe20003fa6270 */
[----:B------:R-:W-:-:S02]  /*4390*/  VIADD R41, R10, 0x220 ;  /* 0x000002200a297836 */ /* 0x000fc40000000000 */
[----:B------:R2:W-:Y:S01]  /*43a0*/  @!P0 STG.E desc[UR8][R4.64+0x500], R31 ;  /* 0x0005001f04008986 */ /* 0x0005e2000c101908 */
[-C--:B------:R-:W-:Y:S01]  /*43b0*/  ISETP.GE.AND P0, PT, R3, R2.reuse, PT ;  /* 0x000000020300720c */ /* 0x080fe20003f06270 */
[----:B0-----:R-:W-:Y:S02]  /*43c0*/  VIADD R37, R10, 0x240 ;  /* 0x000002400a257836 */ /* 0x001fe40000000000 */
[C---:B------:R-:W-:Y:S01]  /*43d0*/  VIADD R3, R8.reuse, 0x260 ;  /* 0x0000026008037836 */ /* 0x040fe20000000000 */
[----:B------:R2:W-:Y:S01]  /*43e0*/  @!P4 STG.E desc[UR8][R4.64+0x100], R29 ;  /* 0x0001001d0400c986 */ /* 0x0005e2000c101908 */
[-C--:B------:R-:W-:Y:S01]  /*43f0*/  ISETP.GE.AND P4, PT, R41, R2.reuse, PT ;  /* 0x000000022900720c */ /* 0x080fe20003f86270 */
[----:B-1----:R-:W-:Y:S02]  /*4400*/  VIADD R33, R8, 0x280 ;  /* 0x0000028008217836 */ /* 0x002fe40000000000 */
        /* <DEDUP_REMOVED lines=17> */
.L_x_98:
[----:B------:R-:W-:Y:S01]  /*4520*/  BSSY B1, `(.L_x_125) ;  /* 0x0000006000017945 */ /* 0x000fe20003800000 */
[----:B------:R-:W-:Y:S01]  /*4530*/  PLOP3.LUT P0, PT, P0, PT, PT, 0x8, 0x80 ;  /* 0x000000000080781c */ /* 0x000fe2000070e170 */
[----:B------:R-:W-:-:S12]  /*4540*/  IMAD.MOV.U32 R21, RZ, RZ, -0x1 ;  /* 0xffffffffff157424 */ /* 0x000fd800078e00ff */
[----:B------:R-:W-:Y:S05]  /*4550*/  WARPSYNC.COLLECTIVE R21, `(.L_x_126) ;  /* 0x0000000015087348 */ /* 0x000fea0003c00000 */
[----:B------:R-:W-:Y:S01]  /*4560*/  VOTE.ANY P0, P0 ;  /* 0x0000000000ff7806 */ /* 0x000fe20000000100 */
[----:B------:R-:W-:-:S12]  /*4570*/  ENDCOLLECTIVE ;  /* 0x000000000000791b */ /* 0x000fd80003800000 */
.L_x_126:
[----:B------:R-:W-:Y:S05]  /*4580*/  BSYNC B1 ;  /* 0x0000000000017941 */ /* 0x000fea0003800000 */
.L_x_125:
[----:B------:R-:W-:Y:S05]  /*4590*/  BRA `(.L_x_127) ;  /* 0xffffffc800787947 */ /* 0x000fea000383ffff */
.L_x_100:
[----:B------:R-:W-:Y:S01]  /*45a0*/  BSSY B1, `(.L_x_128) ;  /* 0x0000006000017945 */ /* 0x000fe20003800000 */
[----:B------:R-:W-:Y:S01]  /*45b0*/  PLOP3.LUT P0, PT, P0, PT, PT, 0x8, 0x80 ;  /* 0x000000000080781c */ /* 0x000fe2000070e170 */
[----:B------:R-:W-:-:S12]  /*45c0*/  IMAD.MOV.U32 R21, RZ, RZ, -0x1 ;  /* 0xffffffffff157424 */ /* 0x000fd800078e00ff */
[----:B------:R-:W-:Y:S05]  /*45d0*/  WARPSYNC.COLLECTIVE R21, `(.L_x_129) ;  /* 0x0000000015087348 */ /* 0x000fea0003c00000 */
[----:B------:R-:W-:Y:S01]  /*45e0*/  VOTE.ANY P0, P0 ;  /* 0x0000000000ff7806 */ /* 0x000fe20000000100 */
[----:B------:R-:W-:-:S12]  /*45f0*/  ENDCOLLECTIVE ;  /* 0x000000000000791b */ /* 0x000fd80003800000 */
.L_x_129:
[----:B------:R-:W-:Y:S05]  /*4600*/  BSYNC B1 ;  /* 0x0000000000017941 */ /* 0x000fea0003800000 */
.L_x_128:
[----:B------:R-:W-:Y:S05]  /*4610*/  BRA `(.L_x_130) ;  /* 0xffffffc800cc7947 */ /* 0x000fea000383ffff */
.L_x_102:
[----:B------:R-:W0:Y:S01]  /*4620*/  S2R R30, SR_GEMASK ;  /* 0x00000000001e7919 */ /* 0x000e220000003c00 */
[----:B------:R-:W-:Y:S01]  /*4630*/  BSSY B1, `(.L_x_131) ;  /* 0x0000006000017945 */ /* 0x000fe20003800000 */
[----:B------:R-:W-:Y:S01]  /*4640*/  PLOP3.LUT P0, PT, P0, PT, PT, 0x8, 0x80 ;  /* 0x000000000080781c */ /* 0x000fe2000070e170 */
[----:B------:R-:W-:-:S12]  /*4650*/  IMAD.MOV.U32 R21, RZ, RZ, -0x1 ;  /* 0xffffffffff157424 */ /* 0x000fd800078e00ff */
[----:B0-----:R-:W-:Y:S05]  /*4660*/  WARPSYNC.COLLECTIVE R21, `(.L_x_132) ;  /* 0x0000000015087348 */ /* 0x001fea0003c00000 */
[----:B------:R-:W-:Y:S01]  /*4670*/  VOTE.ANY R21, PT, P0 ;  /* 0x0000000000157806 */ /* 0x000fe200000e0100 */
[----:B0-----:R-:W-:Y:S06]  /*4680*/  ENDCOLLECTIVE ;  /* 0x000000000000791b */ /* 0x001fec0003800000 */
.L_x_132:
[----:B------:R-:W-:Y:S05]  /*4690*/  BSYNC B1 ;  /* 0x0000000000017941 */ /* 0x000fea0003800000 */
.L_x_131:
[----:B------:R-:W-:Y:S01]  /*46a0*/  LOP3.LUT R21, R21, 0x80000000, R30, 0xec, !PT ;  /* 0x8000000015157812 */ /* 0x000fe200078eec1e */
[----:B------:R-:W-:Y:S02]  /*46b0*/  IMAD.MOV.U32 R17, RZ, RZ, 0x1 ;  /* 0x00000001ff117424 */ /* 0x000fe400078e00ff */
[----:B------:R-:W-:Y:S02]  /*46c0*/  VIADD R41, R39, 0x2 ;  /* 0x0000000227297836 */ /* 0x000fe40000000000 */
[----:B------:R-:W-:Y:S02]  /*46d0*/  VIADD R16, R21, 0xffffffff ;  /* 0xffffffff15107836 */ /* 0x000fe40000000000 */
[C---:B------:R-:W-:Y:S02]  /*46e0*/  VIADD R43, R39.reuse, 0x4 ;  /* 0x00000004272b7836 */ /* 0x040fe40000000000 */
[----:B------:R-:W-:Y:S01]  /*46f0*/  VIADD R44, R39, 0x8 ;  /* 0x00000008272c7836 */ /* 0x000fe20000000000 */
[----:B------:R-:W-:Y:S01]  /*4700*/  LOP3.LUT R28, R21, R16, RZ, 0xc, !PT ;  /* 0x00000010151c7212 */ /* 0x000fe200078e0cff */
[----:B------:R-:W-:-:S02]  /*4710*/  IMAD.MOV.U32 R16, RZ, RZ, R27 ;  /* 0x000000ffff107224 */ /* 0x000fc400078e001b */
[----:B------:R-:W-:Y:S01]  /*4720*/  IMAD.MOV.U32 R21, RZ, RZ, -0x1 ;  /* 0xffffffffff157424 */ /* 0x000fe200078e00ff */
[----:B------:R0:W1:Y:S01]  /*4730*/  POPC R20, R28 ;  /* 0x0000001c00147309 */ /* 0x0000620000000000 */
[----:B------:R-:W-:-:S07]  /*4740*/  VIADD R45, R39, 0x10 ;  /* 0x00000010272d7836 */ /* 0x000fce0000000000 */
[----:B01----:R-:W-:Y:S05]  /*4750*/  WARPSYNC.COLLECTIVE R21, `(.L_x_133) ;  /* 0x0000000015087348 */ /* 0x003fea0003c00000 */
[----:B-1----:R1:W2:Y:S02]  /*4760*/  SHFL.DOWN P3, R22, R16, R17, R20 ;  /* 0x0800001110167389 */ /* 0x0022a40000060014 */
[----:B012---:R-:W-:Y:S05]  /*4770*/  ENDCOLLECTIVE ;  /* 0x000000000000791b */ /* 0x007fea0003800000 */
.L_x_133:
[-C--:B------:R-:W-:Y:S02]  /*4780*/  ISETP.GE.AND P0, PT, R39, R20.reuse, PT ;  /* 0x000000142700720c */ /* 0x080fe40003f06270 */
[-C--:B------:R-:W-:Y:S01]  /*4790*/  ISETP.GT.AND P2, PT, R45, R20.reuse, PT ;  /* 0x000000142d00720c */ /* 0x080fe20003f44270 */
        /* <DEDUP_REMOVED lines=8> */
.L_x_134:
        /* <DEDUP_REMOVED lines=8> */
.L_x_135:
[----:B------:R-:W-:Y:S01]  /*48a0*/  IMAD.MOV.U32 R17, RZ, RZ, 0x8 ;  /* 0x00000008ff117424 */ /* 0x000fe200078e00ff */
[----:B------:R-:W-:Y:S02]  /*48b0*/  SEL R22, R22, RZ, !P0 ;  /* 0x000000ff16167207 */ /* 0x000fe40004000000 */
[----:B------:R-:W-:-:S03]  /*48c0*/  ISETP.GT.AND P0, PT, R44, R20, PT ;  /* 0x000000142c00720c */ /* 0x000fc60003f04270 */
[----:B------:R-:W-:Y:S02]  /*48d0*/  IMAD.IADD R27, R29, 0x1, R22 ;  /* 0x000000011d1b7824 */ /* 0x000fe400078e0216 */
[----:B------:R-:W0:Y:S02]  /*48e0*/  LDC.64 R28, c[0x0][0x390] ;  /* 0x0000e400ff1c7b82 */ /* 0x000e240000000a00 */
[----:B------:R-:W-:-:S07]  /*48f0*/  IMAD.MOV.U32 R16, RZ, RZ, R27 ;  /* 0x000000ffff107224 */ /* 0x000fce00078e001b */
[----:B0-----:R-:W-:Y:S05]  /*4900*/  WARPSYNC.COLLECTIVE R21, `(.L_x_136) ;  /* 0x0000000015087348 */ /* 0x001fea0003c00000 */
[----:B------:R1:W2:Y:S02]  /*4910*/  SHFL.DOWN P3, R22, R16, R17, R20 ;  /* 0x0800001110167389 */ /* 0x0002a40000060014 */
[----:B012---:R-:W-:Y:S05]  /*4920*/  ENDCOLLECTIVE ;  /* 0x000000000000791b */ /* 0x007fea0003800000 */
.L_x_136:
[----:B------:R-:W-:Y:S01]  /*4930*/  IMAD.MOV.U32 R17, RZ, RZ, 0x10 ;  /* 0x00000010ff117424 */ /* 0x000fe200078e00ff */
[----:B------:R-:W-:Y:S02]  /*4940*/  SEL R22, R22, RZ, !P0 ;  /* 0x000000ff16167207 */ /* 0x000fe40004000000 */
[----:B------:R-:W-:-:S03]  /*4950*/  ISETP.NE.AND P0, PT, R26, 0x65, PT ;  /* 0x000000651a00780c */ /* 0x000fc60003f05270 */
[----:B------:R-:W-:-:S04]  /*4960*/  IMAD.IADD R47, R27, 0x1, R22 ;  /* 0x000000011b2f7824 */ /* 0x000fc800078e0216 */
[----:B------:R-:W-:-:S07]  /*4970*/  IMAD.MOV.U32 R16, RZ, RZ, R47 ;  /* 0x000000ffff107224 */ /* 0x000fce00078e002f */
[----:B------:R-:W-:Y:S05]  /*4980*/  WARPSYNC.COLLECTIVE R21, `(.L_x_137) ;  /* 0x0000000015087348 */ /* 0x000fea0003c00000 */
[----:B------:R0:W1:Y:S02]  /*4990*/  SHFL.DOWN P3, R22, R16, R17, R20 ;  /* 0x0800001110167389 */ /* 0x0000640000060014 */
[----:B01----:R-:W-:Y:S05]  /*49a0*/  ENDCOLLECTIVE ;  /* 0x000000000000791b */ /* 0x003fea0003800000 */
.L_x_137:
[----:B------:R-:W-:Y:S05]  /*49b0*/  WARPSYNC.COLLECTIVE R21, `(.L_x_138) ;  /* 0x0000000015087348 */ /* 0x000fea0003c00000 */
[----:B------:R-:W-:Y:S01]  /*49c0*/  VOTE.ALL P0, P0 ;  /* 0x0000000000ff7806 */ /* 0x000fe20000000000 */
[----:B------:R-:W-:-:S12]  /*49d0*/  ENDCOLLECTIVE ;  /* 0x000000000000791b */ /* 0x000fd80003800000 */
.L_x_138:
[----:B------:R-:W-:Y:S02]  /*49e0*/  IADD3 R28, P3, PT, R28, 0x100, RZ ;  /* 0x000001001c1c7810 */ /* 0x000fe40007f7e0ff */
[----:B------:R-:W-:-:S03]  /*49f0*/  SEL R22, R22, RZ, !P2 ;  /* 0x000000ff16167207 */ /* 0x000fc60005000000 */
[----:B------:R-:W-:Y:S02]  /*4a00*/  IMAD.X R3, RZ, RZ, R29, P3 ;  /* 0x000000ffff037224 */ /* 0x000fe400018e061d */
[----:B------:R-:W-:Y:S01]  /*4a10*/  IMAD.IADD R46, R47, 0x1, R22 ;  /* 0x000000012f2e7824 */ /* 0x000fe200078e0216 */
[----:B------:R-:W-:Y:S06]  /*4a20*/  BRA `(.L_x_139) ;  /* 0xffffffc800647947 */ /* 0x000fec000383ffff */
.L_x_104:
[----:B------:R-:W-:Y:S01]  /*4a30*/  BSSY B1, `(.L_x_140) ;  /* 0x0000006000017945 */ /* 0x000fe20003800000 */
[----:B------:R-:W-:Y:S01]  /*4a40*/  PLOP3.LUT P0, PT, P0, PT, PT, 0x8, 0x80 ;  /* 0x000000000080781c */ /* 0x000fe2000070e170 */
[----:B------:R-:W-:-:S12]  /*4a50*/  IMAD.MOV.U32 R21, RZ, RZ, -0x1 ;  /* 0xffffffffff157424 */ /* 0x000fd800078e00ff */
[----:B------:R-:W-:Y:S05]  /*4a60*/  WARPSYNC.COLLECTIVE R21, `(.L_x_141) ;  /* 0x0000000015087348 */ /* 0x000fea0003c00000 */
[----:B------:R-:W-:Y:S01]  /*4a70*/  VOTE.ANY P0, P0 ;  /* 0x0000000000ff7806 */ /* 0x000fe20000000100 */
[----:B------:R-:W-:-:S12]  /*4a80*/  ENDCOLLECTIVE ;  /* 0x000000000000791b */ /* 0x000fd80003800000 */
.L_x_141:
[----:B------:R-:W-:Y:S05]  /*4a90*/  BSYNC B1 ;  /* 0x0000000000017941 */ /* 0x000fea0003800000 */
.L_x_140:
[----:B------:R-:W-:Y:S05]  /*4aa0*/  BRA `(.L_x_142) ;  /* 0xffffffc800747947 */ /* 0x000fea000383ffff */
.L_x_106:
[----:B------:R-:W-:Y:S01]  /*4ab0*/  BSSY B1, `(.L_x_143) ;  /* 0x0000006000017945 */ /* 0x000fe20003800000 */
[----:B------:R-:W-:Y:S01]  /*4ac0*/  PLOP3.LUT P0, PT, P0, PT, PT, 0x8, 0x80 ;  /* 0x000000000080781c */ /* 0x000fe2000070e170 */
[----:B------:R-:W-:-:S12]  /*4ad0*/  IMAD.MOV.U32 R21, RZ, RZ, -0x1 ;  /* 0xffffffffff157424 */ /* 0x000fd800078e00ff */
[----:B------:R-:W-:Y:S05]  /*4ae0*/  WARPSYNC.COLLECTIVE R21, `(.L_x_144) ;  /* 0x0000000015087348 */ /* 0x000fea0003c00000 */
[----:B------:R-:W-:Y:S01]  /*4af0*/  VOTE.ANY P0, P0 ;  /* 0x0000000000ff7806 */ /* 0x000fe20000000100 */
[----:B------:R-:W-:-:S12]  /*4b00*/  ENDCOLLECTIVE ;  /* 0x000000000000791b */ /* 0x000fd80003800000 */
.L_x_144:
[----:B------:R-:W-:Y:S05]  /*4b10*/  BSYNC B1 ;  /* 0x0000000000017941 */ /* 0x000fea0003800000 */
.L_x_143:
[----:B------:R-:W-:Y:S05]  /*4b20*/  BRA `(.L_x_145) ;  /* 0xffffffc800c87947 */ /* 0x000fea000383ffff */
.L_x_108:
[----:B------:R-:W-:Y:S01]  /*4b30*/  BSSY B1, `(.L_x_146) ;  /* 0x0000006000017945 */ /* 0x000fe20003800000 */
[----:B------:R-:W-:Y:S01]  /*4b40*/  PLOP3.LUT P0, PT, P0, PT, PT, 0x8, 0x80 ;  /* 0x000000000080781c */ /* 0x000fe2000070e170 */
[----:B------:R-:W-:-:S12]  /*4b50*/  IMAD.MOV.U32 R21, RZ, RZ, -0x1 ;  /* 0xffffffffff157424 */ /* 0x000fd800078e00ff */
[----:B------:R-:W-:Y:S05]  /*4b60*/  WARPSYNC.COLLECTIVE R21, `(.L_x_147) ;  /* 0x0000000015087348 */ /* 0x000fea0003c00000 */
[----:B------:R-:W-:Y:S01]  /*4b70*/  VOTE.ANY R21, PT, P0 ;  /* 0x0000000000157806 */ /* 0x000fe200000e0100 */
[----:B------:R-:W-:Y:S06]  /*4b80*/  ENDCOLLECTIVE ;  /* 0x000000000000791b */ /* 0x000fec0003800000 */
.L_x_147:
[----:B------:R-:W-:Y:S05]  /*4b90*/  BSYNC B1 ;  /* 0x0000000000017941 */ /* 0x000fea0003800000 */
.L_x_146:
        /* <DEDUP_REMOVED lines=11> */
.L_x_148:
        /* <DEDUP_REMOVED lines=9> */
.L_x_149:
        /* <DEDUP_REMOVED lines=8> */
.L_x_150:
        /* <DEDUP_REMOVED lines=8> */
.L_x_151:
        /* <DEDUP_REMOVED lines=8> */
.L_x_152:
[----:B------:R-:W-:Y:S02]  /*4e60*/  SEL R22, R22, RZ, !P0 ;  /* 0x000000ff16167207 */ /* 0x000fe40004000000 */
[----:B------:R-:W-:Y:S02]  /*4e70*/  ISETP.NE.AND P0, PT, R26, 0x65, PT ;  /* 0x000000651a00780c */ /* 0x000fe40003f05270 */
[----:B------:R-:W-:-:S11]  /*4e80*/  IADD3 R46, PT, PT, R47, R22, R46 ;  /* 0x000000162f2e7210 */ /* 0x000fd60007ffe02e */
[----:B------:R-:W-:Y:S05]  /*4e90*/  WARPSYNC.COLLECTIVE R21, `(.L_x_153) ;  /* 0x0000000015087348 */ /* 0x000fea0003c00000 */
[----:B------:R-:W-:Y:S01]  /*4ea0*/  VOTE.ALL P0, P0 ;  /* 0x0000000000ff7806 */ /* 0x000fe20000000000 */
[----:B------:R-:W-:-:S12]  /*4eb0*/  ENDCOLLECTIVE ;  /* 0x000000000000791b */ /* 0x000fd80003800000 */
.L_x_153:
[----:B------:R-:W-:Y:S05]  /*4ec0*/  BRA `(.L_x_154) ;  /* 0xffffffc800607947 */ /* 0x000fea000383ffff */
.L_x_113:
[----:B------:R-:W-:Y:S01]  /*4ed0*/  BSSY B0, `(.L_x_155) ;  /* 0x0000006000007945 */ /* 0x000fe20003800000 */
[----:B------:R-:W-:Y:S01]  /*4ee0*/  PLOP3.LUT P0, PT, P0, PT, PT, 0x8, 0x80 ;  /* 0x000000000080781c */ /* 0x000fe2000070e170 */
[----:B------:R-:W-:-:S12]  /*4ef0*/  IMAD.MOV.U32 R21, RZ, RZ, -0x1 ;  /* 0xffffffffff157424 */ /* 0x000fd800078e00ff */
[----:B------:R-:W-:Y:S05]  /*4f00*/  WARPSYNC.COLLECTIVE R21, `(.L_x_156) ;  /* 0x0000000015087348 */ /* 0x000fea0003c00000 */
[----:B------:R-:W-:Y:S01]  /*4f10*/  VOTE.ANY P0, P0 ;  /* 0x0000000000ff7806 */ /* 0x000fe20000000100 */
[----:B------:R-:W-:-:S12]  /*4f20*/  ENDCOLLECTIVE ;  /* 0x000000000000791b */ /* 0x000fd80003800000 */
.L_x_156:
[----:B------:R-:W-:Y:S05]  /*4f30*/  BSYNC B0 ;  /* 0x0000000000007941 */ /* 0x000fea0003800000 */
.L_x_155:
[----:B------:R-:W-:Y:S05]  /*4f40*/  BRA `(.L_x_157) ;  /* 0xffffffe000987947 */ /* 0x000fea000383ffff */
.L_x_115:
[----:B------:R-:W-:Y:S01]  /*4f50*/  BSSY B0, `(.L_x_158) ;  /* 0x0000006000007945 */ /* 0x000fe20003800000 */
[----:B------:R-:W-:Y:S01]  /*4f60*/  PLOP3.LUT P0, PT, P0, PT, PT, 0x8, 0x80 ;  /* 0x000000000080781c */ /* 0x000fe2000070e170 */
[----:B------:R-:W-:-:S12]  /*4f70*/  IMAD.MOV.U32 R21, RZ, RZ, -0x1 ;  /* 0xffffffffff157424 */ /* 0x000fd800078e00ff */
[----:B------:R-:W-:Y:S05]  /*4f80*/  WARPSYNC.COLLECTIVE R21, `(.L_x_159) ;  /* 0x0000000015087348 */ /* 0x000fea0003c00000 */
[----:B------:R-:W-:Y:S01]  /*4f90*/  VOTE.ANY P0, P0 ;  /* 0x0000000000ff7806 */ /* 0x000fe20000000100 */
[----:B------:R-:W-:-:S12]  /*4fa0*/  ENDCOLLECTIVE ;  /* 0x000000000000791b */ /* 0x000fd80003800000 */
.L_x_159:
[----:B------:R-:W-:Y:S05]  /*4fb0*/  BSYNC B0 ;  /* 0x0000000000007941 */ /* 0x000fea0003800000 */
.L_x_158:
[----:B------:R-:W-:Y:S05]  /*4fc0*/  BRA `(.L_x_160) ;  /* 0xffffffe000ec7947 */ /* 0x000fea000383ffff */
.L_x_117:
[----:B------:R-:W0:Y:S01]  /*4fd0*/  S2R R26, SR_GEMASK ;  /* 0x00000000001a7919 */ /* 0x000e220000003c00 */
[----:B------:R-:W-:Y:S01]  /*4fe0*/  BSSY B0, `(.L_x_161) ;  /* 0x0000006000007945 */ /* 0x000fe20003800000 */
[----:B------:R-:W-:Y:S01]  /*4ff0*/  PLOP3.LUT P0, PT, P0, PT, PT, 0x8, 0x80 ;  /* 0x000000000080781c */ /* 0x000fe2000070e170 */
[----:B------:R-:W-:-:S12]  /*5000*/  IMAD.MOV.U32 R21, RZ, RZ, -0x1 ;  /* 0xffffffffff157424 */ /* 0x000fd800078e00ff */
[----:B0-----:R-:W-:Y:S05]  /*5010*/  WARPSYNC.COLLECTIVE R21, `(.L_x_162) ;  /* 0x0000000015087348 */ /* 0x001fea0003c00000 */
[----:B------:R-:W-:Y:S01]  /*5020*/  VOTE.ANY R21, PT, P0 ;  /* 0x0000000000157806 */ /* 0x000fe200000e0100 */
[----:B0-----:R-:W-:Y:S06]  /*5030*/  ENDCOLLECTIVE ;  /* 0x000000000000791b */ /* 0x001fec0003800000 */
.L_x_162:
[----:B------:R-:W-:Y:S05]  /*5040*/  BSYNC B0 ;  /* 0x0000000000007941 */ /* 0x000fea0003800000 */
.L_x_161:
[----:B------:R-:W-:Y:S01]  /*5050*/  LOP3.LUT R21, R21, 0x80000000, R26, 0xec, !PT ;  /* 0x8000000015157812 */ /* 0x000fe200078eec1a */
[----:B------:R-:W-:-:S04]  /*5060*/  IMAD.MOV.U32 R17, RZ, RZ, 0x1 ;  /* 0x00000001ff117424 */ /* 0x000fc800078e00ff */
        /* <DEDUP_REMOVED lines=8> */
.L_x_163:
[----:B------:R-:W-:Y:S01]  /*50f0*/  ISETP.GE.AND P0, PT, R38, R20, PT ;  /* 0x000000142600720c */ /* 0x000fe20003f06270 */
[----:B------:R-:W-:-:S03]  /*5100*/  IMAD.MOV.U32 R17, RZ, RZ, 0x2 ;  /* 0x00000002ff117424 */ /* 0x000fc600078e00ff */
[----:B------:R-:W-:-:S05]  /*5110*/  SEL R22, R22, RZ, !P0 ;  /* 0x000000ff16167207 */ /* 0x000fca0004000000 */
[----:B------:R-:W-:Y:S02]  /*5120*/  IMAD.IADD R43, R22, 0x1, R19 ;  /* 0x00000001162b7824 */ /* 0x000fe400078e0213 */
[----:B------:R-:W-:Y:S02]  /*5130*/  VIADD R19, R38, 0x2 ;  /* 0x0000000226137836 */ /* 0x000fe40000000000 */
[----:B------:R-:W-:-:S03]  /*5140*/  IMAD.MOV.U32 R16, RZ, RZ, R43 ;  /* 0x000000ffff107224 */ /* 0x000fc600078e002b */
[----:B------:R-:W-:Y:S01]  /*5150*/  ISETP.GT.AND P0, PT, R19, R20, PT ;  /* 0x000000141300720c */ /* 0x000fe20003f04270 */
[----:B------:R-:W-:-:S12]  /*5160*/  VIADD R19, R38, 0x4 ;  /* 0x0000000426137836 */ /* 0x000fd80000000000 */
[----:B------:R-:W-:Y:S05]  /*5170*/  WARPSYNC.COLLECTIVE R21, `(.L_x_164) ;  /* 0x0000000015087348 */ /* 0x000fea0003c00000 */
[----:B------:R0:W1:Y:S02]  /*5180*/  SHFL.DOWN P3, R22, R16, R17, R20 ;  /* 0x0800001110167389 */ /* 0x0000640000060014 */
[----:B01----:R-:W-:Y:S05]  /*5190*/  ENDCOLLECTIVE ;  /* 0x000000000000791b */ /* 0x003fea0003800000 */
.L_x_164:
[----:B------:R-:W-:Y:S01]  /*51a0*/  IMAD.MOV.U32 R17, RZ, RZ, 0x4 ;  /* 0x00000004ff117424 */ /* 0x000fe200078e00ff */
[----:B------:R-:W-:Y:S02]  /*51b0*/  SEL R22, R22, RZ, !P0 ;  /* 0x000000ff16167207 */ /* 0x000fe40004000000 */
[----:B------:R-:W-:-:S03]  /*51c0*/  ISETP.GT.AND P0, PT, R19, R20, PT ;  /* 0x000000141300720c */ /* 0x000fc60003f04270 */
[----:B------:R-:W-:Y:S02]  /*51d0*/  IMAD.IADD R45, R43, 0x1, R22 ;  /* 0x000000012b2d7824 */ /* 0x000fe400078e0216 */
[----:B------:R-:W-:Y:S02]  /*51e0*/  VIADD R43, R38, 0x8 ;  /* 0x00000008262b7836 */ /* 0x000fe40000000000 */
[----:B------:R-:W-:-:S07]  /*51f0*/  IMAD.MOV.U32 R16, RZ, RZ, R45 ;  /* 0x000000ffff107224 */ /* 0x000fce00078e002d */
[----:B------:R-:W-:Y:S05]  /*5200*/  WARPSYNC.COLLECTIVE R21, `(.L_x_165) ;  /* 0x0000000015087348 */ /* 0x000fea0003c00000 */
[----:B------:R0:W1:Y:S02]  /*5210*/  SHFL.DOWN P3, R22, R16, R17, R20 ;  /* 0x0800001110167389 */ /* 0x0000640000060014 */
[----:B01----:R-:W-:Y:S05]  /*5220*/  ENDCOLLECTIVE ;  /* 0x000000000000791b */ /* 0x003fea0003800000 */
.L_x_165:
        /* <DEDUP_REMOVED lines=9> */
.L_x_166:
[----:B------:R-:W-:Y:S01]  /*52c0*/  IMAD.MOV.U32 R17, RZ, RZ, 0x10 ;  /* 0x00000010ff117424 */ /* 0x000fe200078e00ff */
[----:B------:R-:W-:Y:S02]  /*52d0*/  SEL R22, R22, RZ, !P0 ;  /* 0x000000ff16167207 */ /* 0x000fe40004000000 */
[----:B------:R-:W-:-:S03]  /*52e0*/  ISETP.NE.AND P0, PT, R18, 0x65, PT ;  /* 0x000000651200780c */ /* 0x000fc60003f05270 */
[----:B------:R-:W-:Y:S02]  /*52f0*/  IMAD.IADD R43, R19, 0x1, R22 ;  /* 0x00000001132b7824 */ /* 0x000fe400078e0216 */
[----:B------:R-:W-:Y:S02]  /*5300*/  VIADD R19, R38, 0x10 ;  /* 0x0000001026137836 */ /* 0x000fe40000000000 */
[----:B------:R-:W-:-:S03]  /*5310*/  IMAD.MOV.U32 R16, RZ, RZ, R43 ;  /* 0x000000ffff107224 */ /* 0x000fc600078e002b */
[----:B------:R-:W-:-:S13]  /*5320*/  ISETP.GT.AND P2, PT, R19, R20, PT ;  /* 0x000000141300720c */ /* 0x000fda0003f44270 */
[----:B------:R-:W-:Y:S05]  /*5330*/  WARPSYNC.COLLECTIVE R21, `(.L_x_167) ;  /* 0x0000000015087348 */ /* 0x000fea0003c00000 */
[----:B------:R0:W1:Y:S02]  /*5340*/  SHFL.DOWN P3, R22, R16, R17, R20 ;  /* 0x0800001110167389 */ /* 0x0000640000060014 */
[----:B01----:R-:W-:Y:S05]  /*5350*/  ENDCOLLECTIVE ;  /* 0x000000000000791b */ /* 0x003fea0003800000 */
.L_x_167:
[----:B------:R-:W-:Y:S05]  /*5360*/  WARPSYNC.COLLECTIVE R21, `(.L_x_168) ;  /* 0x0000000015087348 */ /* 0x000fea0003c00000 */
[----:B------:R-:W-:Y:S01]  /*5370*/  VOTE.ALL P0, P0 ;  /* 0x0000000000ff7806 */ /* 0x000fe20000000000 */
[----:B------:R-:W-:-:S12]  /*5380*/  ENDCOLLECTIVE ;  /* 0x000000000000791b */ /* 0x000fd80003800000 */
.L_x_168:
[----:B------:R-:W-:Y:S02]  /*5390*/  IADD3 R44, P3, PT, R44, 0x100, RZ ;  /* 0x000001002c2c7810 */ /* 0x000fe40007f7e0ff */
[----:B------:R-:W-:-:S03]  /*53a0*/  SEL R22, R22, RZ, !P2 ;  /* 0x000000ff16167207 */ /* 0x000fc60005000000 */
[----:B------:R-:W-:Y:S02]  /*53b0*/  IMAD.X R45, RZ, RZ, R45, P3 ;  /* 0x000000ffff2d7224 */ /* 0x000fe400018e062d */
[----:B------:R-:W-:Y:S01]  /*53c0*/  IMAD.IADD R46, R43, 0x1, R22 ;  /* 0x000000012b2e7824 */ /* 0x000fe200078e0216 */
[----:B------:R-:W-:Y:S06]  /*53d0*/  BRA `(.L_x_169) ;  /* 0xffffffe000847947 */ /* 0x000fec000383ffff */
.L_x_119:
[----:B------:R-:W-:Y:S01]  /*53e0*/  BSSY B0, `(.L_x_170) ;  /* 0x0000006000007945 */ /* 0x000fe20003800000 */
[----:B------:R-:W-:Y:S01]  /*53f0*/  PLOP3.LUT P0, PT, P0, PT, PT, 0x8, 0x80 ;  /* 0x000000000080781c */ /* 0x000fe2000070e170 */
[----:B------:R-:W-:-:S12]  /*5400*/  IMAD.MOV.U32 R21, RZ, RZ, -0x1 ;  /* 0xffffffffff157424 */ /* 0x000fd800078e00ff */
[----:B------:R-:W-:Y:S05]  /*5410*/  WARPSYNC.COLLECTIVE R21, `(.L_x_171) ;  /* 0x0000000015087348 */ /* 0x000fea0003c00000 */
[----:B------:R-:W-:Y:S01]  /*5420*/  VOTE.ANY P0, P0 ;  /* 0x0000000000ff7806 */ /* 0x000fe20000000100 */
[----:B------:R-:W-:-:S12]  /*5430*/  ENDCOLLECTIVE ;  /* 0x000000000000791b */ /* 0x000fd80003800000 */
.L_x_171:
[----:B------:R-:W-:Y:S05]  /*5440*/  BSYNC B0 ;  /* 0x0000000000007941 */ /* 0x000fea0003800000 */
.L_x_170:
[----:B------:R-:W-:Y:S05]  /*5450*/  BRA `(.L_x_172) ;  /* 0xffffffe0008c7947 */ /* 0x000fea000383ffff */
.L_x_121:
[----:B------:R-:W-:Y:S01]  /*5460*/  BSSY B0, `(.L_x_173) ;  /* 0x0000006000007945 */ /* 0x000fe20003800000 */
[----:B------:R-:W-:Y:S01]  /*5470*/  PLOP3.LUT P0, PT, P0, PT, PT, 0x8, 0x80 ;  /* 0x000000000080781c */ /* 0x000fe2000070e170 */
[----:B------:R-:W-:-:S12]  /*5480*/  IMAD.MOV.U32 R21, RZ, RZ, -0x1 ;  /* 0xffffffffff157424 */ /* 0x000fd800078e00ff */
[----:B------:R-:W-:Y:S05]  /*5490*/  WARPSYNC.COLLECTIVE R21, `(.L_x_174) ;  /* 0x0000000015087348 */ /* 0x000fea0003c00000 */
[----:B------:R-:W-:Y:S01]  /*54a0*/  VOTE.ANY P0, P0 ;  /* 0x0000000000ff7806 */ /* 0x000fe20000000100 */
[----:B------:R-:W-:-:S12]  /*54b0*/  ENDCOLLECTIVE ;  /* 0x000000000000791b */ /* 0x000fd80003800000 */
.L_x_174:
[----:B------:R-:W-:Y:S05]  /*54c0*/  BSYNC B0 ;  /* 0x0000000000007941 */ /* 0x000fea0003800000 */
.L_x_173:
[----:B------:R-:W-:Y:S05]  /*54d0*/  BRA `(.L_x_175) ;  /* 0xffffffe000e07947 */ /* 0x000fea000383ffff */
.L_x_123:
[----:B------:R-:W-:Y:S01]  /*54e0*/  BSSY B0, `(.L_x_176) ;  /* 0x0000006000007945 */ /* 0x000fe20003800000 */
[----:B------:R-:W-:Y:S01]  /*54f0*/  PLOP3.LUT P0, PT, P0, PT, PT, 0x8, 0x80 ;  /* 0x000000000080781c */ /* 0x000fe2000070e170 */
[----:B------:R-:W-:-:S12]  /*5500*/  IMAD.MOV.U32 R21, RZ, RZ, -0x1 ;  /* 0xffffffffff157424 */ /* 0x000fd800078e00ff */
[----:B------:R-:W-:Y:S05]  /*5510*/  WARPSYNC.COLLECTIVE R21, `(.L_x_177) ;  /* 0x0000000015087348 */ /* 0x000fea0003c00000 */
[----:B------:R-:W-:Y:S01]  /*5520*/  VOTE.ANY R21, PT, P0 ;  /* 0x0000000000157806 */ /* 0x000fe200000e0100 */
[----:B------:R-:W-:Y:S06]  /*5530*/  ENDCOLLECTIVE ;  /* 0x000000000000791b */ /* 0x000fec0003800000 */
.L_x_177:
[----:B------:R-:W-:Y:S05]  /*5540*/  BSYNC B0 ;  /* 0x0000000000007941 */ /* 0x000fea0003800000 */
.L_x_176:
        /* <DEDUP_REMOVED lines=11> */
.L_x_178:
        /* <DEDUP_REMOVED lines=11> */
.L_x_179:
        /* <DEDUP_REMOVED lines=9> */
.L_x_180:
        /* <DEDUP_REMOVED lines=8> */
.L_x_181:
        /* <DEDUP_REMOVED lines=9> */
.L_x_182:
[----:B------:R-:W-:Y:S02]  /*5850*/  SEL R22, R22, RZ, !P0 ;  /* 0x000000ff16167207 */ /* 0x000fe40004000000 */
[----:B------:R-:W-:Y:S02]  /*5860*/  ISETP.NE.AND P0, PT, R18, 0x65, PT ;  /* 0x000000651200780c */ /* 0x000fe40003f05270 */
[----:B------:R-:W-:-:S11]  /*5870*/  IADD3 R46, PT, PT, R47, R22, R46 ;  /* 0x000000162f2e7210 */ /* 0x000fd60007ffe02e */
[----:B------:R-:W-:Y:S05]  /*5880*/  WARPSYNC.COLLECTIVE R21, `(.L_x_183) ;  /* 0x0000000015087348 */ /* 0x000fea0003c00000 */
[----:B------:R-:W-:Y:S01]  /*5890*/  VOTE.ALL P0, P0 ;  /* 0x0000000000ff7806 */ /* 0x000fe20000000000 */
[----:B------:R-:W-:-:S12]  /*58a0*/  ENDCOLLECTIVE ;  /* 0x000000000000791b */ /* 0x000fd80003800000 */
.L_x_183:
[----:B------:R-:W-:Y:S05]  /*58b0*/  BRA `(.L_x_184) ;  /* 0xffffffe000787947 */ /* 0x000fea000383ffff */
.L_x_185:
        /* <DEDUP_REMOVED lines=12> */
.L_x_907:


//--------------------- .text._ZN3cub18CUB_300001_SM_10006detail4scan20DeviceScanInitKernelINS0_13ScanTileStateIiLb1EEEEEvT_i --------------------------
	.section	.text._ZN3cub18CUB_300001_SM_10006detail4scan20DeviceScanInitKernelINS0_13ScanTileStateIiLb1EEEEEvT_i,"ax",@progbits
	.align	128
        .global         _ZN3cub18CUB_300001_SM_10006detail4scan20DeviceScanInitKernelINS0_13ScanTileStateIiLb1EEEEEvT_i
        .type           _ZN3cub18CUB_300001_SM_10006detail4scan20DeviceScanInitKernelINS0_13ScanTileStateIiLb1EEEEEvT_i,@function
        .size           _ZN3cub18CUB_300001_SM_10006detail4scan20DeviceScanInitKernelINS0_13ScanTileStateIiLb1EEEEEvT_i,(.L_x_908 - _ZN3cub18CUB_300001_SM_10006detail4scan20DeviceScanInitKernelINS0_13ScanTileStateIiLb1EEEEEvT_i)
        .other          _ZN3cub18CUB_300001_SM_10006detail4scan20DeviceScanInitKernelINS0_13ScanTileStateIiLb1EEEEEvT_i,@"STO_CUDA_ENTRY STV_DEFAULT"
_ZN3cub18CUB_300001_SM_10006detail4scan20DeviceScanInitKernelINS0_13ScanTileStateIiLb1EEEEEvT_i:
.text._ZN3cub18CUB_300001_SM_10006detail4scan20DeviceScanInitKernelINS0_13ScanTileStateIiLb1EEEEEvT_i:
[----:B------:R-:W-:Y:S01]  /*0000*/  LDC R1, c[0x0][0x37c] ;  /* 0x0000df00ff017b82 */ /* 0x000fe20000000800 */
[----:B------:R-:W0:Y:S07]  /*0010*/  S2R R0, SR_TID.X ;  /* 0x0000000000007919 */ /* 0x000e2e0000002100 */
[----:B------:R-:W1:Y:S01]  /*0020*/  S2UR UR6, SR_CTAID.X ;  /* 0x00000000000679c3 */ /* 0x000e620000002500 */
[----:B------:R-:W2:Y:S07]  /*0030*/  LDCU UR4, c[0x0][0x388] ;  /* 0x00007100ff0477ac */ /* 0x000eae0008000800 */
[----:B------:R-:W1:Y:S01]  /*0040*/  LDC R5, c[0x0][0x360] ;  /* 0x0000d800ff057b82 */ /* 0x000e620000000800 */
[----:B0-----:R-:W-:Y:S01]  /*0050*/  ISETP.GT.U32.AND P0, PT, R0, 0x1f, PT ;  /* 0x0000001f0000780c */ /* 0x001fe20003f04070 */
[----:B-1----:R-:W-:-:S03]  /*0060*/  IMAD R5, R5, UR6, R0 ;  /* 0x0000000605057c24 */ /* 0x002fc6000f8e0200 */
[----:B------:R-:W-:Y:S02]  /*0070*/  ISETP.NE.OR P0, PT, RZ, UR6, P0 ;  /* 0x00000006ff007c0c */ /* 0x000fe40008705670 */
[----:B--2---:R-:W-:Y:S01]  /*0080*/  ISETP.GE.AND P1, PT, R5, UR4, PT ;  /* 0x0000000405007c0c */ /* 0x004fe2000bf26270 */
[----:B------:R-:W0:-:S12]  /*0090*/  LDCU.64 UR4, c[0x0][0x358] ;  /* 0x00006b00ff0477ac */ /* 0x000e180008000a00 */
[----:B------:R-:W1:Y:S01]  /*00a0*/  @!P1 LDC.64 R2, c[0x0][0x380] ;  /* 0x0000e000ff029b82 */ /* 0x000e620000000a00 */
[----:B------:R-:W-:Y:S01]  /*00b0*/  @!P1 MOV R4, 0x63 ;  /* 0x0000006300049802 */ /* 0x000fe20000000f00 */
[----:B-1----:R-:W-:-:S04]  /*00c0*/  @!P1 IMAD.WIDE R2, R5, 0x8, R2 ;  /* 0x0000000805029825 */ /* 0x002fc800078e0202 */
[----:B------:R-:W-:-:S05]  /*00d0*/  HFMA2 R5, -RZ, RZ, 0, 0 ;  /* 0x00000000ff057431 */ /* 0x000fca00000001ff */
[----:B0-----:R0:W-:Y:S01]  /*00e0*/  @!P1 STG.E.64 desc[UR4][R2.64+0x100], R4 ;  /* 0x0001000402009986 */ /* 0x0011e2000c101b04 */
[----:B------:R-:W-:Y:S05]  /*00f0*/  @P0 EXIT ;  /* 0x000000000000094d */ /* 0x000fea0003800000 */
[----:B0-----:R-:W0:Y:S02]  /*0100*/  LDC.64 R2, c[0x0][0x380] ;  /* 0x0000e000ff027b82 */ /* 0x001e240000000a00 */
[----:B0-----:R-:W-:-:S05]  /*0110*/  IMAD.WIDE.U32 R2, R0, 0x8, R2 ;  /* 0x0000000800027825 */ /* 0x001fca00078e0002 */
[----:B------:R-:W-:Y:S01]  /*0120*/  STG.E.64 desc[UR4][R2.64], RZ ;  /* 0x000000ff02007986 */ /* 0x000fe2000c101b04 */
[----:B------:R-:W-:Y:S05]  /*0130*/  EXIT ;  /* 0x000000000000794d */ /* 0x000fea0003800000 */
.L_x_186:
        /* <DEDUP_REMOVED lines=12> */
.L_x_908:


//--------------------- .text._ZN3cub18CUB_300001_SM_10006detail11EmptyKernelIvEEvv --------------------------
	.section	.text._ZN3cub18CUB_300001_SM_10006detail11EmptyKernelIvEEvv,"ax",@progbits
	.align	128
        .global         _ZN3cub18CUB_300001_SM_10006detail11EmptyKernelIvEEvv
        .type           _ZN3cub18CUB_300001_SM_10006detail11EmptyKernelIvEEvv,@function
        .size           _ZN3cub18CUB_300001_SM_10006detail11EmptyKernelIvEEvv,(.L_x_909 - _ZN3cub18CUB_300001_SM_10006detail11EmptyKernelIvEEvv)
        .other          _ZN3cub18CUB_300001_SM_10006detail11EmptyKernelIvEEvv,@"STO_CUDA_ENTRY STV_DEFAULT"
_ZN3cub18CUB_300001_SM_10006detail11EmptyKernelIvEEvv:
.text._ZN3cub18CUB_300001_SM_10006detail11EmptyKernelIvEEvv:
[----:B------:R-:W-:Y:S01]  /*0000*/  LDC R1, c[0x0][0x37c] ;  /* 0x0000df00ff017b82 */ /* 0x000fe20000000800 */
[----:B------:R-:W-:Y:S05]  /*0010*/  EXIT ;  /* 0x000000000000794d */ /* 0x000fea0003800000 */
.L_x_187:
        /* <DEDUP_REMOVED lines=14> */
.L_x_909:


//--------------------- .text._ZN6thrust24THRUST_300001_SM_1000_NS8cuda_cub4core6detail13_kernel_agentINS1_8__reduce11ReduceAgentIPN4cuda3std3__45tupleIJilEEESC_SB_lNS1_9__extrema9arg_max_fIilNS9_4lessIiEEEEEEJSC_SC_iSH_EEEvDpT0_ --------------------------
	.section	.text._ZN6thrust24THRUST_300001_SM_1000_NS8cuda_cub4core6detail13_kernel_agentINS1_8__reduce11ReduceAgentIPN4cuda3std3__45tupleIJilEEESC_SB_lNS1_9__extrema9arg_max_fIilNS9_4lessIiEEEEEEJSC_SC_iSH_EEEvDpT0_,"ax",@progbits
	.align	128
        .global         _ZN6thrust24THRUST_300001_SM_1000_NS8cuda_cub4core6detail13_kernel_agentINS1_8__reduce11ReduceAgentIPN4cuda3std3__45tupleIJilEEESC_SB_lNS1_9__extrema9arg_max_fIilNS9_4lessIiEEEEEEJSC_SC_iSH_EEEvDpT0_
        .type           _ZN6thrust24THRUST_300001_SM_1000_NS8cuda_cub4core6detail13_kernel_agentINS1_8__reduce11ReduceAgentIPN4cuda3std3__45tupleIJilEEESC_SB_lNS1_9__extrema9arg_max_fIilNS9_4lessIiEEEEEEJSC_SC_iSH_EEEvDpT0_,@function
        .size           _ZN6thrust24THRUST_300001_SM_1000_NS8cuda_cub4core6detail13_kernel_agentINS1_8__reduce11ReduceAgentIPN4cuda3std3__45tupleIJilEEESC_SB_lNS1_9__extrema9arg_max_fIilNS9_4lessIiEEEEEEJSC_SC_iSH_EEEvDpT0_,(.L_x_910 - _ZN6thrust24THRUST_300001_SM_1000_NS8cuda_cub4core6detail13_kernel_agentINS1_8__reduce11ReduceAgentIPN4cuda3std3__45tupleIJilEEESC_SB_lNS1_9__extrema9arg_max_fIilNS9_4lessIiEEEEEEJSC_SC_iSH_EEEvDpT0_)
        .other          _ZN6thrust24THRUST_300001_SM_1000_NS8cuda_cub4core6detail13_kernel_agentINS1_8__reduce11ReduceAgentIPN4cuda3std3__45tupleIJilEEESC_SB_lNS1_9__extrema9arg_max_fIilNS9_4lessIiEEEEEEJSC_SC_iSH_EEEvDpT0_,@"STO_CUDA_ENTRY STV_DEFAULT"
_ZN6thrust24THRUST_300001_SM_1000_NS8cuda_cub4core6detail13_kernel_agentINS1_8__reduce11ReduceAgentIPN4cuda3std3__45tupleIJilEEESC_SB_lNS1_9__extrema9arg_max_fIilNS9_4lessIiEEEEEEJSC_SC_iSH_EEEvDpT0_:
.text._ZN6thrust24THRUST_300001_SM_1000_NS8cuda_cub4core6detail13_kernel_agentINS1_8__reduce11ReduceAgentIPN4cuda3std3__45tupleIJilEEESC_SB_lNS1_9__extrema9arg_max_fIilNS9_4lessIiEEEEEEJSC_SC_iSH_EEEvDpT0_:
[----:B------:R-:W-:Y:S01]  /*0000*/  LDC R1, c[0x0][0x37c] ;  /* 0x0000df00ff017b82 */ /* 0x000fe20000000800 */
[----:B------:R-:W0:Y:S02]  /*0010*/  LDCU UR8, c[0x0][0x390] ;  /* 0x00007200ff0877ac */ /* 0x000e240008000800 */
[----:B0-----:R-:W-:-:S13]  /*0020*/  ISETP.NE.AND P0, PT, RZ, UR8, PT ;  /* 0x00000008ff007c0c */ /* 0x001fda000bf05270 */
[----:B------:R-:W-:Y:S05]  /*0030*/  @!P0 EXIT ;  /* 0x000000000000894d */ /* 0x000fea0003800000 */
[----:B------:R-:W-:Y:S01]  /*0040*/  UISETP.GT.AND UP0, UPT, UR8, 0x4ff, UPT ;  /* 0x000004ff0800788c */ /* 0x000fe2000bf04270 */
[----:B------:R-:W-:Y:S01]  /*0050*/  BSSY.RECONVERGENT B0, `(.L_x_188) ;  /* 0x00005bf000007945 */ /* 0x000fe20003800200 */
[----:B------:R-:W0:Y:S07]  /*0060*/  LDCU.64 UR10, c[0x0][0x358] ;  /* 0x00006b00ff0a77ac */ /* 0x000e2e0008000a00 */
[----:B------:R-:W-:Y:S05]  /*0070*/  BRA.U UP0, `(.L_x_189) ;  /* 0x0000003100807547 */ /* 0x000fea000b800000 */
[----:B------:R-:W1:Y:S01]  /*0080*/  S2R R0, SR_TID.X ;  /* 0x0000000000007919 */ /* 0x000e620000002100 */
[----:B------:R-:W2:Y:S01]  /*0090*/  LDCU UR4, c[0x0][0x390] ;  /* 0x00007200ff0477ac */ /* 0x000ea20008000800 */
[----:B------:R-:W-:Y:S01]  /*00a0*/  BSSY.RECONVERGENT B1, `(.L_x_190) ;  /* 0x000000b000017945 */ /* 0x000fe20003800200 */
[----:B------:R-:W-:Y:S01]  /*00b0*/  IMAD.MOV.U32 R4, RZ, RZ, RZ ;  /* 0x000000ffff047224 */ /* 0x000fe200078e00ff */
[----:B------:R-:W-:Y:S02]  /*00c0*/  CS2R R2, SRZ ;  /* 0x0000000000027805 */ /* 0x000fe4000001ff00 */
[----:B-1----:R-:W-:Y:S01]  /*00d0*/  ISETP.GE.AND P0, PT, R0, UR8, PT ;  /* 0x0000000800007c0c */ /* 0x002fe2000bf06270 */
[----:B------:R-:W-:-:S12]  /*00e0*/  IMAD.MOV.U32 R5, RZ, RZ, R0 ;  /* 0x000000ffff057224 */ /* 0x000fd800078e0000 */
[----:B--2---:R-:W-:Y:S05]  /*00f0*/  @P0 BRA `(.L_x_191) ;  /* 0x0000000000140947 */ /* 0x004fea0003800000 */
[----:B------:R-:W1:Y:S02]  /*0100*/  LDC.64 R6, c[0x0][0x380] ;  /* 0x0000e000ff067b82 */ /* 0x000e640000000a00 */
[----:B-1----:R-:W-:-:S05]  /*0110*/  IMAD.WIDE.U32 R6, R0, 0x10, R6 ;  /* 0x0000001000067825 */ /* 0x002fca00078e0006 */
[----:B0-----:R1:W5:Y:S04]  /*0120*/  LDG.E.CONSTANT R4, desc[UR10][R6.64] ;  /* 0x0000000a06047981 */ /* 0x001368000c1e9900 */
[----:B------:R1:W5:Y:S01]  /*0130*/  LDG.E.64.CONSTANT R2, desc[UR10][R6.64+0x8] ;  /* 0x0000080a06027981 */ /* 0x000362000c1e9b00 */
[----:B------:R-:W-:-:S07]  /*0140*/  VIADD R5, R0, 0x100 ;  /* 0x0000010000057836 */ /* 0x000fce0000000000 */
.L_x_191:
[----:B0-----:R-:W-:Y:S05]  /*0150*/  BSYNC.RECONVERGENT B1 ;  /* 0x0000000000017941 */ /* 0x001fea0003800200 */
.L_x_190:
[----:B------:R-:W-:Y:S01]  /*0160*/  ISETP.GE.AND P0, PT, R5, UR8, PT ;  /* 0x0000000805007c0c */ /* 0x000fe2000bf06270 */
[----:B------:R-:W-:-:S12]  /*0170*/  BSSY.RECONVERGENT B1, `(.L_x_192) ;  /* 0x0000088000017945 */ /* 0x000fd80003800200 */
[----:B------:R-:W-:Y:S05]  /*0180*/  @P0 BRA `(.L_x_193) ;  /* 0x0000000800180947 */ /* 0x000fea0003800000 */
[----:B-1----:R-:W-:Y:S01]  /*0190*/  LOP3.LUT R6, RZ, R5, RZ, 0x33, !PT ;  /* 0x00000005ff067212 */ /* 0x002fe200078e33ff */
[----:B------:R-:W-:Y:S04]  /*01a0*/  BSSY.RECONVERGENT B2, `(.L_x_194) ;  /* 0x000002b000027945 */ /* 0x000fe80003800200 */
[----:B------:R-:W-:-:S05]  /*01b0*/  VIADD R12, R6, UR8 ;  /* 0x00000008060c7c36 */ /* 0x000fca0008000000 */
[----:B------:R-:W-:-:S04]  /*01c0*/  LOP3.LUT R6, R12, 0x300, RZ, 0xc0, !PT ;  /* 0x000003000c067812 */ /* 0x000fc800078ec0ff */
[----:B------:R-:W-:-:S13]  /*01d0*/  ISETP.NE.AND P0, PT, R6, 0x300, PT ;  /* 0x000003000600780c */ /* 0x000fda0003f05270 */
[----:B------:R-:W-:Y:S05]  /*01e0*/  @!P0 BRA `(.L_x_195) ;  /* 0x0000000000988947 */ /* 0x000fea0003800000 */
[----:B------:R-:W0:Y:S01]  /*01f0*/  LDC.64 R6, c[0x0][0x380] ;  /* 0x0000e000ff067b82 */ /* 0x000e220000000a00 */
[----:B------:R-:W-:-:S04]  /*0200*/  LEA.HI R8, R12, 0x1, RZ, 0x18 ;  /* 0x000000010c087811 */ /* 0x000fc800078fc0ff */
[----:B------:R-:W-:-:S05]  /*0210*/  LOP3.LUT R8, R8, 0x3, RZ, 0xc0, !PT ;  /* 0x0000000308087812 */ /* 0x000fca00078ec0ff */
[----:B------:R-:W-:Y:S02]  /*0220*/  IMAD.MOV R10, RZ, RZ, -R8 ;  /* 0x000000ffff0a7224 */ /* 0x000fe400078e0a08 */
[----:B0-----:R-:W-:-:S04]  /*0230*/  IMAD.WIDE.U32 R6, R5, 0x10, R6 ;  /* 0x0000001005067825 */ /* 0x001fc800078e0006 */
[----:B------:R-:W-:-:S07]  /*0240*/  IMAD.MOV.U32 R11, RZ, RZ, R6 ;  /* 0x000000ffff0b7224 */ /* 0x000fce00078e0006 */
.L_x_198:
[----:B------:R-:W-:-:S05]  /*0250*/  IMAD.MOV.U32 R6, RZ, RZ, R11 ;  /* 0x000000ffff067224 */ /* 0x000fca00078e000b */
[----:B------:R-:W2:Y:S04]  /*0260*/  LDG.E.CONSTANT R14, desc[UR10][R6.64] ;  /* 0x0000000a060e7981 */ /* 0x000ea8000c1e9900 */
[----:B------:R-:W3:Y:S01]  /*0270*/  LDG.E.64.CONSTANT R8, desc[UR10][R6.64+0x8] ;  /* 0x0000080a06087981 */ /* 0x000ee2000c1e9b00 */
[----:B------:R-:W-:Y:S01]  /*0280*/  VIADD R10, R10, 0x1 ;  /* 0x000000010a0a7836 */ /* 0x000fe20000000000 */
[----:B------:R-:W-:Y:S01]  /*0290*/  BSSY.RECONVERGENT B3, `(.L_x_196) ;  /* 0x0000018000037945 */ /* 0x000fe20003800200 */
[----:B-----5:R-:W-:Y:S01]  /*02a0*/  IMAD.MOV.U32 R17, RZ, RZ, R3 ;  /* 0x000000ffff117224 */ /* 0x020fe200078e0003 */
[----:B------:R-:W-:Y:S01]  /*02b0*/  IADD3 R11, P3, PT, R6, 0x1000, RZ ;  /* 0x00001000060b7810 */ /* 0x000fe20007f7e0ff */
[----:B------:R-:W-:Y:S01]  /*02c0*/  IMAD.MOV.U32 R15, RZ, RZ, R2 ;  /* 0x000000ffff0f7224 */ /* 0x000fe200078e0002 */
[----:B------:R-:W-:Y:S01]  /*02d0*/  ISETP.NE.AND P2, PT, R10, RZ, PT ;  /* 0x000000ff0a00720c */ /* 0x000fe20003f45270 */
[----:B------:R-:W-:Y:S01]  /*02e0*/  IMAD.MOV.U32 R13, RZ, RZ, R4 ;  /* 0x000000ffff0d7224 */ /* 0x000fe200078e0004 */
[----:B--2---:R-:W-:Y:S01]  /*02f0*/  ISETP.GE.AND P0, PT, R4, R14, PT ;  /* 0x0000000e0400720c */ /* 0x004fe20003f06270 */
[----:B------:R-:W-:-:S02]  /*0300*/  IMAD.MOV.U32 R4, RZ, RZ, R14 ;  /* 0x000000ffff047224 */ /* 0x000fc400078e000e */
[----:B---3--:R-:W-:Y:S02]  /*0310*/  IMAD.MOV.U32 R2, RZ, RZ, R8 ;  /* 0x000000ffff027224 */ /* 0x008fe400078e0008 */
[----:B------:R-:W-:-:S08]  /*0320*/  IMAD.MOV.U32 R3, RZ, RZ, R9 ;  /* 0x000000ffff037224 */ /* 0x000fd000078e0009 */
[----:B------:R-:W-:Y:S05]  /*0330*/  @!P0 BRA `(.L_x_197) ;  /* 0x0000000000348947 */ /* 0x000fea0003800000 */
[----:B------:R-:W-:Y:S01]  /*0340*/  ISETP.GE.AND P4, PT, R14, R13, PT ;  /* 0x0000000d0e00720c */ /* 0x000fe20003f86270 */
[----:B------:R-:W-:Y:S02]  /*0350*/  IMAD.MOV.U32 R4, RZ, RZ, R13 ;  /* 0x000000ffff047224 */ /* 0x000fe400078e000d */
[----:B------:R-:W-:Y:S02]  /*0360*/  IMAD.MOV.U32 R2, RZ, RZ, R15 ;  /* 0x000000ffff027224 */ /* 0x000fe400078e000f */
[----:B------:R-:W-:-:S08]  /*0370*/  IMAD.MOV.U32 R3, RZ, RZ, R17 ;  /* 0x000000ffff037224 */ /* 0x000fd000078e0011 */
[CC--:B------:R-:W-:Y:S02]  /*0380*/  @P4 ISETP.LT.U32.AND P1, PT, R15.reuse, R8.reuse, PT ;  /* 0x000000080f00420c */ /* 0x0c0fe40003f21070 */
[-C--:B------:R-:W-:Y:S02]  /*0390*/  @P4 ISETP.GE.U32.AND P0, PT, R15, R8.reuse, PT ;  /* 0x000000080f00420c */ /* 0x080fe40003f06070 */
[CC--:B------:R-:W-:Y:S02]  /*03a0*/  @P4 ISETP.LT.AND.EX P1, PT, R17.reuse, R9.reuse, PT, P1 ;  /* 0x000000091100420c */ /* 0x0c0fe40003f21310 */
[-C--:B------:R-:W-:Y:S02]  /*03b0*/  @P4 ISETP.GE.AND.EX P0, PT, R17, R9.reuse, PT, P0 ;  /* 0x000000091100420c */ /* 0x080fe40003f06300 */
[----:B------:R-:W-:Y:S02]  /*03c0*/  @P4 SEL R8, R15, R8, P1 ;  /* 0x000000080f084207 */ /* 0x000fe40000800000 */
[----:B------:R-:W-:-:S02]  /*03d0*/  @P4 SEL R9, R17, R9, P1 ;  /* 0x0000000911094207 */ /* 0x000fc40000800000 */
[----:B------:R-:W-:Y:S01]  /*03e0*/  @P4 SEL R4, R13, R14, !P0 ;  /* 0x0000000e0d044207 */ /* 0x000fe20004000000 */
[----:B------:R-:W-:Y:S02]  /*03f0*/  @P4 IMAD.MOV.U32 R2, RZ, RZ, R8 ;  /* 0x000000ffff024224 */ /* 0x000fe400078e0008 */
[----:B------:R-:W-:-:S07]  /*0400*/  @P4 IMAD.MOV.U32 R3, RZ, RZ, R9 ;  /* 0x000000ffff034224 */ /* 0x000fce00078e0009 */
.L_x_197:
[----:B------:R-:W-:Y:S05]  /*0410*/  BSYNC.RECONVERGENT B3 ;  /* 0x0000000000037941 */ /* 0x000fea0003800200 */
.L_x_196:
[----:B------:R-:W-:Y:S02]  /*0420*/  IMAD.X R7, RZ, RZ, R7, P3 ;  /* 0x000000ffff077224 */ /* 0x000fe400018e0607 */
[----:B------:R-:W-:Y:S01]  /*0430*/  VIADD R5, R5, 0x100 ;  /* 0x0000010005057836 */ /* 0x000fe20000000000 */
[----:B------:R-:W-:Y:S06]  /*0440*/  @P2 BRA `(.L_x_198) ;  /* 0xfffffffc00802947 */ /* 0x000fec000383ffff */
.L_x_195:
[----:B------:R-:W-:Y:S05]  /*0450*/  BSYNC.RECONVERGENT B2 ;  /* 0x0000000000027941 */ /* 0x000fea0003800200 */
.L_x_194:
[----:B------:R-:W0:Y:S01]  /*0460*/  LDC.64 R8, c[0x0][0x380] ;  /* 0x0000e000ff087b82 */ /* 0x000e220000000a00 */
[----:B------:R-:W-:-:S13]  /*0470*/  ISETP.GE.U32.AND P0, PT, R12, 0x300, PT ;  /* 0x000003000c00780c */ /* 0x000fda0003f06070 */
[----:B------:R-:W-:Y:S05]  /*0480*/  @!P0 BRA `(.L_x_193) ;  /* 0x0000000400588947 */ /* 0x000fea0003800000 */
.L_x_207:
[----:B0-----:R-:W-:-:S05]  /*0490*/  IMAD.WIDE R18, R5, 0x10, R8 ;  /* 0x0000001005127825 */ /* 0x001fca00078e0208 */
[----:B------:R-:W2:Y:S04]  /*04a0*/  LDG.E.CONSTANT R21, desc[UR10][R18.64] ;  /* 0x0000000a12157981 */ /* 0x000ea8000c1e9900 */
[----:B------:R-:W3:Y:S04]  /*04b0*/  LDG.E.64.CONSTANT R14, desc[UR10][R18.64+0x8] ;  /* 0x0000080a120e7981 */ /* 0x000ee8000c1e9b00 */
[----:B-----5:R0:W5:Y:S04]  /*04c0*/  LDG.E.CONSTANT R27, desc[UR10][R18.64+0x1000] ;  /* 0x0010000a121b7981 */ /* 0x020168000c1e9900 */
[----:B------:R0:W5:Y:S04]  /*04d0*/  LDG.E.CONSTANT R16, desc[UR10][R18.64+0x2000] ;  /* 0x0020000a12107981 */ /* 0x000168000c1e9900 */
[----:B------:R0:W5:Y:S04]  /*04e0*/  LDG.E.CONSTANT R17, desc[UR10][R18.64+0x3000] ;  /* 0x0030000a12117981 */ /* 0x000168000c1e9900 */
[----:B------:R0:W5:Y:S04]  /*04f0*/  LDG.E.64.CONSTANT R12, desc[UR10][R18.64+0x1008] ;  /* 0x0010080a120c7981 */ /* 0x000168000c1e9b00 */
[----:B------:R0:W5:Y:S04]  /*0500*/  LDG.E.64.CONSTANT R6, desc[UR10][R18.64+0x2008] ;  /* 0x0020080a12067981 */ /* 0x000168000c1e9b00 */
[----:B------:R0:W5:Y:S01]  /*0510*/  LDG.E.64.CONSTANT R10, desc[UR10][R18.64+0x3008] ;  /* 0x0030080a120a7981 */ /* 0x000162000c1e9b00 */
[----:B------:R-:W-:Y:S01]  /*0520*/  BSSY.RECONVERGENT B2, `(.L_x_199) ;  /* 0x0000011000027945 */ /* 0x000fe20003800200 */
[----:B--2---:R-:W-:Y:S01]  /*0530*/  ISETP.GE.AND P0, PT, R4, R21, PT ;  /* 0x000000150400720c */ /* 0x004fe20003f06270 */
[----:B------:R-:W-:-:S02]  /*0540*/  IMAD.MOV.U32 R20, RZ, RZ, R21 ;  /* 0x000000ffff147224 */ /* 0x000fc400078e0015 */
[----:B---3--:R-:W-:Y:S02]  /*0550*/  IMAD.MOV.U32 R23, RZ, RZ, R14 ;  /* 0x000000ffff177224 */ /* 0x008fe400078e000e */
[----:B------:R-:W-:-:S08]  /*0560*/  IMAD.MOV.U32 R25, RZ, RZ, R15 ;  /* 0x000000ffff197224 */ /* 0x000fd000078e000f */
[----:B0-----:R-:W-:Y:S05]  /*0570*/  @!P0 BRA `(.L_x_200) ;  /* 0x00000000002c8947 */ /* 0x001fea0003800000 */
[----:B------:R-:W-:Y:S01]  /*0580*/  ISETP.GE.AND P2, PT, R21, R4, PT ;  /* 0x000000041500720c */ /* 0x000fe20003f46270 */
[----:B------:R-:W-:Y:S02]  /*0590*/  IMAD.MOV.U32 R23, RZ, RZ, R2 ;  /* 0x000000ffff177224 */ /* 0x000fe400078e0002 */
[----:B------:R-:W-:Y:S02]  /*05a0*/  IMAD.MOV.U32 R25, RZ, RZ, R3 ;  /* 0x000000ffff197224 */ /* 0x000fe400078e0003 */
[----:B------:R-:W-:-:S08]  /*05b0*/  IMAD.MOV.U32 R20, RZ, RZ, R4 ;  /* 0x000000ffff147224 */ /* 0x000fd000078e0004 */
[CC--:B------:R-:W-:Y:S02]  /*05c0*/  @P2 ISETP.GE.U32.AND P0, PT, R2.reuse, R14.reuse, PT ;  /* 0x0000000e0200220c */ /* 0x0c0fe40003f06070 */
[-C--:B------:R-:W-:Y:S02]  /*05d0*/  @P2 ISETP.LT.U32.AND P1, PT, R2, R14.reuse, PT ;  /* 0x0000000e0200220c */ /* 0x080fe40003f21070 */
[CC--:B------:R-:W-:Y:S02]  /*05e0*/  @P2 ISETP.GE.AND.EX P0, PT, R3.reuse, R15.reuse, PT, P0 ;  /* 0x0000000f0300220c */ /* 0x0c0fe40003f06300 */
[----:B------:R-:W-:Y:S02]  /*05f0*/  @P2 ISETP.LT.AND.EX P1, PT, R3, R15, PT, P1 ;  /* 0x0000000f0300220c */ /* 0x000fe40003f21310 */
[----:B------:R-:W-:Y:S02]  /*0600*/  @P2 SEL R20, R4, R21, !P0 ;  /* 0x0000001504142207 */ /* 0x000fe40004000000 */
[----:B------:R-:W-:-:S02]  /*0610*/  @P2 SEL R23, R2, R14, P1 ;  /* 0x0000000e02172207 */ /* 0x000fc40000800000 */
[----:B------:R-:W-:-:S07]  /*0620*/  @P2 SEL R25, R3, R15, P1 ;  /* 0x0000000f03192207 */ /* 0x000fce0000800000 */
.L_x_200:
[----:B------:R-:W-:Y:S05]  /*0630*/  BSYNC.RECONVERGENT B2 ;  /* 0x0000000000027941 */ /* 0x000fea0003800200 */
.L_x_199:
[----:B-----5:R-:W-:Y:S01]  /*0640*/  ISETP.GE.AND P0, PT, R20, R27, PT ;  /* 0x0000001b1400720c */ /* 0x020fe20003f06270 */
[----:B------:R-:W-:Y:S01]  /*0650*/  BSSY.RECONVERGENT B2, `(.L_x_201) ;  /* 0x0000010000027945 */ /* 0x000fe20003800200 */
[----:B------:R-:W-:Y:S02]  /*0660*/  IMAD.MOV.U32 R3, RZ, RZ, R27 ;  /* 0x000000ffff037224 */ /* 0x000fe400078e001b */
[----:B------:R-:W-:Y:S02]  /*0670*/  IMAD.MOV.U32 R19, RZ, RZ, R12 ;  /* 0x000000ffff137224 */ /* 0x000fe400078e000c */
[----:B------:R-:W-:-:S07]  /*0680*/  IMAD.MOV.U32 R21, RZ, RZ, R13 ;  /* 0x000000ffff157224 */ /* 0x000fce00078e000d */
[----:B------:R-:W-:Y:S05]  /*0690*/  @!P0 BRA `(.L_x_202) ;  /* 0x00000000002c8947 */ /* 0x000fea0003800000 */
        /* <DEDUP_REMOVED lines=11> */
.L_x_202:
[----:B------:R-:W-:Y:S05]  /*0750*/  BSYNC.RECONVERGENT B2 ;  /* 0x0000000000027941 */ /* 0x000fea0003800200 */
.L_x_201:
[----:B------:R-:W-:Y:S01]  /*0760*/  ISETP.GE.AND P0, PT, R3, R16, PT ;  /* 0x000000100300720c */ /* 0x000fe20003f06270 */
        /* <DEDUP_REMOVED lines=10> */
[----:B------:R-:W-:Y:S02]  /*0810*/  @P2 ISETP.LT.U32.AND P1, PT, R19, R6, PT ;  /* 0x000000061300220c */ /* 0x000fe40003f21070 */
[CC--:B------:R-:W-:Y:S02]  /*0820*/  @P2 ISETP.GE.AND.EX P0, PT, R21.reuse, R7.reuse, PT, P0 ;  /* 0x000000071500220c */ /* 0x0c0fe40003f06300 */
[----:B------:R-:W-:Y:S02]  /*0830*/  @P2 ISETP.LT.AND.EX P1, PT, R21, R7, PT, P1 ;  /* 0x000000071500220c */ /* 0x000fe40003f21310 */
[----:B------:R-:W-:Y:S02]  /*0840*/  @P2 SEL R12, R3, R16, !P0 ;  /* 0x00000010030c2207 */ /* 0x000fe40004000000 */
[----:B------:R-:W-:-:S02]  /*0850*/  @P2 SEL R13, R19, R6, P1 ;  /* 0x00000006130d2207 */ /* 0x000fc40000800000 */
[----:B------:R-:W-:-:S07]  /*0860*/  @P2 SEL R15, R21, R7, P1 ;  /* 0x00000007150f2207 */ /* 0x000fce0000800000 */
.L_x_204:
[----:B------:R-:W-:Y:S05]  /*0870*/  BSYNC.RECONVERGENT B2 ;  /* 0x0000000000027941 */ /* 0x000fea0003800200 */
.L_x_203:
        /* <DEDUP_REMOVED lines=19> */
.L_x_206:
[----:B------:R-:W-:Y:S05]  /*09b0*/  BSYNC.RECONVERGENT B2 ;  /* 0x0000000000027941 */ /* 0x000fea0003800200 */
.L_x_205:
[----:B------:R-:W-:-:S05]  /*09c0*/  VIADD R5, R5, 0x400 ;  /* 0x0000040005057836 */ /* 0x000fca0000000000 */
[----:B------:R-:W-:-:S13]  /*09d0*/  ISETP.GE.AND P0, PT, R5, UR4, PT ;  /* 0x0000000405007c0c */ /* 0x000fda000bf06270 */
[----:B------:R-:W-:Y:S05]  /*09e0*/  @!P0 BRA `(.L_x_207) ;  /* 0xfffffff800a88947 */ /* 0x000fea000383ffff */
.L_x_193:
[----:B------:R-:W-:Y:S05]  /*09f0*/  BSYNC.RECONVERGENT B1 ;  /* 0x0000000000017941 */ /* 0x000fea0003800200 */
.L_x_192:
[----:B------:R-:W2:Y:S02]  /*0a00*/  LDCU UR6, c[0x0][0x390] ;  /* 0x00007200ff0677ac */ /* 0x000ea40008000800 */
[----:B--2---:R-:W-:-:S09]  /*0a10*/  UISETP.GE.AND UP0, UPT, UR6, 0x100, UPT ;  /* 0x000001000600788c */ /* 0x004fd2000bf06270 */
[----:B------:R-:W-:Y:S05]  /*0a20*/  BRA.U !UP0, `(.L_x_208) ;  /* 0x00000011088c7547 */ /* 0x000fea000b800000 */
[----:B0-----:R-:W0:Y:S01]  /*0a30*/  S2R R8, SR_LANEID ;  /* 0x0000000000087919 */ /* 0x001e220000000000 */
[----:B------:R-:W-:Y:S01]  /*0a40*/  BSSY.RECONVERGENT B1, `(.L_x_209) ;  /* 0x000001b000017945 */ /* 0x000fe20003800200 */
[----:B-1---5:R-:W-:Y:S01]  /*0a50*/  IMAD.MOV.U32 R6, RZ, RZ, R2 ;  /* 0x000000ffff067224 */ /* 0x022fe200078e0002 */
[----:B------:R1:W2:Y:S01]  /*0a60*/  SHFL.DOWN PT, R9, R4, 0x1, 0x1f ;  /* 0x08201f0004097f89 */ /* 0x0002a200000e0000 */
[----:B------:R-:W-:Y:S02]  /*0a70*/  IMAD.MOV.U32 R7, RZ, RZ, R3 ;  /* 0x000000ffff077224 */ /* 0x000fe400078e0003 */
[----:B------:R-:W-:Y:S01]  /*0a80*/  IMAD.MOV.U32 R5, RZ, RZ, R4 ;  /* 0x000000ffff057224 */ /* 0x000fe200078e0004 */
[----:B------:R1:W3:Y:S04]  /*0a90*/  SHFL.DOWN PT, R11, R2, 0x1, 0x1f ;  /* 0x08201f00020b7f89 */ /* 0x0002e800000e0000 */
[----:B------:R1:W4:Y:S01]  /*0aa0*/  SHFL.DOWN PT, R13, R3, 0x1, 0x1f ;  /* 0x08201f00030d7f89 */ /* 0x00032200000e0000 */
[----:B0-----:R-:W-:-:S02]  /*0ab0*/  ISETP.GT.AND P0, PT, R8, 0x1e, PT ;  /* 0x0000001e0800780c */ /* 0x001fc40003f04270 */
[C---:B------:R-:W-:Y:S02]  /*0ac0*/  ISETP.GT.AND P1, PT, R8.reuse, 0x1d, PT ;  /* 0x0000001d0800780c */ /* 0x040fe40003f24270 */
[----:B------:R-:W-:-:S09]  /*0ad0*/  ISETP.GT.AND P3, PT, R8, 0x1b, PT ;  /* 0x0000001b0800780c */ /* 0x000fd20003f64270 */
[----:B-1234-:R-:W-:Y:S05]  /*0ae0*/  @P0 BRA `(.L_x_210) ;  /* 0x0000000000400947 */ /* 0x01efea0003800000 */
[----:B------:R-:W-:Y:S01]  /*0af0*/  ISETP.GE.AND P0, PT, R4, R9, PT ;  /* 0x000000090400720c */ /* 0x000fe20003f06270 */
[----:B------:R-:W-:Y:S02]  /*0b00*/  IMAD.MOV.U32 R6, RZ, RZ, R11 ;  /* 0x000000ffff067224 */ /* 0x000fe400078e000b */
[----:B------:R-:W-:Y:S02]  /*0b10*/  IMAD.MOV.U32 R7, RZ, RZ, R13 ;  /* 0x000000ffff077224 */ /* 0x000fe400078e000d */
[----:B------:R-:W-:-:S08]  /*0b20*/  IMAD.MOV.U32 R5, RZ, RZ, R9 ;  /* 0x000000ffff057224 */ /* 0x000fd000078e0009 */
        /* <DEDUP_REMOVED lines=12> */
.L_x_210:
[----:B------:R-:W-:Y:S05]  /*0bf0*/  BSYNC.RECONVERGENT B1 ;  /* 0x0000000000017941 */ /* 0x000fea0003800200 */
.L_x_209:
[----:B------:R0:W1:Y:S01]  /*0c00*/  SHFL.DOWN PT, R10, R5, 0x2, 0x1f ;  /* 0x08401f00050a7f89 */ /* 0x00006200000e0000 */
[----:B------:R-:W-:Y:S01]  /*0c10*/  BSSY.RECONVERGENT B1, `(.L_x_211) ;  /* 0x000001a000017945 */ /* 0x000fe20003800200 */
[C---:B------:R-:W-:Y:S01]  /*0c20*/  ISETP.GT.AND P5, PT, R8.reuse, 0x17, PT ;  /* 0x000000170800780c */ /* 0x040fe20003fa4270 */
[----:B------:R-:W-:Y:S01]  /*0c30*/  IMAD.MOV.U32 R4, RZ, RZ, R6 ;  /* 0x000000ffff047224 */ /* 0x000fe200078e0006 */
[----:B------:R0:W2:Y:S01]  /*0c40*/  SHFL.DOWN PT, R3, R6, 0x2, 0x1f ;  /* 0x08401f0006037f89 */ /* 0x0000a200000e0000 */
[C---:B------:R-:W-:Y:S01]  /*0c50*/  ISETP.GT.AND P4, PT, R8.reuse, 0xf, PT ;  /* 0x0000000f0800780c */ /* 0x040fe20003f84270 */
[----:B------:R-:W-:Y:S01]  /*0c60*/  IMAD.MOV.U32 R2, RZ, RZ, R5 ;  /* 0x000000ffff027224 */ /* 0x000fe200078e0005 */
[----:B------:R-:W-:Y:S01]  /*0c70*/  ISETP.NE.AND P2, PT, R8, RZ, PT ;  /* 0x000000ff0800720c */ /* 0x000fe20003f45270 */
[----:B------:R0:W3:Y:S01]  /*0c80*/  SHFL.DOWN PT, R12, R7, 0x2, 0x1f ;  /* 0x08401f00070c7f89 */ /* 0x0000e200000e0000 */
[----:B------:R-:W-:Y:S01]  /*0c90*/  IMAD.MOV.U32 R8, RZ, RZ, R7 ;  /* 0x000000ffff087224 */ /* 0x000fe200078e0007 */
[----:B------:R-:W-:Y:S10]  /*0ca0*/  @P1 BRA `(.L_x_212) ;  /* 0x0000000000401947 */ /* 0x000ff40003800000 */
[----:B-1----:R-:W-:Y:S01]  /*0cb0*/  ISETP.GE.AND P0, PT, R5, R10, PT ;  /* 0x0000000a0500720c */ /* 0x002fe20003f06270 */
[----:B--2---:R-:W-:Y:S02]  /*0cc0*/  IMAD.MOV.U32 R4, RZ, RZ, R3 ;  /* 0x000000ffff047224 */ /* 0x004fe400078e0003 */
[----:B---3--:R-:W-:Y:S02]  /*0cd0*/  IMAD.MOV.U32 R8, RZ, RZ, R12 ;  /* 0x000000ffff087224 */ /* 0x008fe400078e000c */
[----:B------:R-:W-:-:S08]  /*0ce0*/  IMAD.MOV.U32 R2, RZ, RZ, R10 ;  /* 0x000000ffff027224 */ /* 0x000fd000078e000a */
[----:B------:R-:W-:Y:S05]  /*0cf0*/  @!P0 BRA `(.L_x_212) ;  /* 0x00000000002c8947 */ /* 0x000fea0003800000 */
[----:B------:R-:W-:Y:S01]  /*0d00*/  ISETP.GE.AND P6, PT, R10, R5, PT ;  /* 0x000000050a00720c */ /* 0x000fe20003fc6270 */
[----:B------:R-:W-:Y:S02]  /*0d10*/  IMAD.MOV.U32 R4, RZ, RZ, R6 ;  /* 0x000000ffff047224 */ /* 0x000fe400078e0006 */
[----:B------:R-:W-:Y:S02]  /*0d20*/  IMAD.MOV.U32 R8, RZ, RZ, R7 ;  /* 0x000000ffff087224 */ /* 0x000fe400078e0007 */
[----:B------:R-:W-:-:S08]  /*0d30*/  IMAD.MOV.U32 R2, RZ, RZ, R5 ;  /* 0x000000ffff027224 */ /* 0x000fd000078e0005 */
[CC--:B------:R-:W-:Y:S02]  /*0d40*/  @P6 ISETP.GE.U32.AND P1, PT, R6.reuse, R3.reuse, PT ;  /* 0x000000030600620c */ /* 0x0c0fe40003f26070 */
[CC--:B------:R-:W-:Y:S02]  /*0d50*/  @P6 ISETP.LT.U32.AND P0, PT, R6.reuse, R3.reuse, PT ;  /* 0x000000030600620c */ /* 0x0c0fe40003f01070 */
[CC--:B------:R-:W-:Y:S02]  /*0d60*/  @P6 ISETP.GE.AND.EX P1, PT, R7.reuse, R12.reuse, PT, P1 ;  /* 0x0000000c0700620c */ /* 0x0c0fe40003f26310 */
[----:B------:R-:W-:Y:S02]  /*0d70*/  @P6 ISETP.LT.AND.EX P0, PT, R7, R12, PT, P0 ;  /* 0x0000000c0700620c */ /* 0x000fe40003f01300 */
[----:B------:R-:W-:Y:S02]  /*0d80*/  @P6 SEL R2, R5, R10, !P1 ;  /* 0x0000000a05026207 */ /* 0x000fe40004800000 */
[----:B------:R-:W-:-:S02]  /*0d90*/  @P6 SEL R4, R6, R3, P0 ;  /* 0x0000000306046207 */ /* 0x000fc40000000000 */
[----:B------:R-:W-:-:S07]  /*0da0*/  @P6 SEL R8, R7, R12, P0 ;  /* 0x0000000c07086207 */ /* 0x000fce0000000000 */
.L_x_212:
[----:B------:R-:W-:Y:S05]  /*0db0*/  BSYNC.RECONVERGENT B1 ;  /* 0x0000000000017941 */ /* 0x000fea0003800200 */
.L_x_211:
[----:B0-----:R0:W4:Y:S01]  /*0dc0*/  SHFL.DOWN PT, R5, R2, 0x4, 0x1f ;  /* 0x08801f0002057f89 */ /* 0x00112200000e0000 */
[----:B------:R-:W-:Y:S01]  /*0dd0*/  BSSY.RECONVERGENT B1, `(.L_x_213) ;  /* 0x0000017000017945 */ /* 0x000fe20003800200 */
[----:B------:R-:W-:Y:S02]  /*0de0*/  IMAD.MOV.U32 R6, RZ, RZ, R4 ;  /* 0x000000ffff067224 */ /* 0x000fe400078e0004 */
[----:B------:R0:W0:Y:S01]  /*0df0*/  SHFL.DOWN PT, R9, R4, 0x4, 0x1f ;  /* 0x08801f0004097f89 */ /* 0x00002200000e0000 */
[----:B------:R-:W-:Y:S02]  /*0e00*/  IMAD.MOV.U32 R7, RZ, RZ, R8 ;  /* 0x000000ffff077224 */ /* 0x000fe400078e0008 */
[----:B--2---:R-:W-:Y:S01]  /*0e10*/  IMAD.MOV.U32 R3, RZ, RZ, R2 ;  /* 0x000000ffff037224 */ /* 0x004fe200078e0002 */
[----:B------:R2:W0:Y:S01]  /*0e20*/  SHFL.DOWN PT, R11, R8, 0x4, 0x1f ;  /* 0x08801f00080b7f89 */ /* 0x00042200000e0000 */
[----:B------:R-:W-:Y:S05]  /*0e30*/  @P3 BRA `(.L_x_214) ;  /* 0x0000000000403947 */ /* 0x000fea0003800000 */
[----:B----4-:R-:W-:Y:S01]  /*0e40*/  ISETP.GE.AND P0, PT, R2, R5, PT ;  /* 0x000000050200720c */ /* 0x010fe20003f06270 */
[----:B0-----:R-:W-:Y:S02]  /*0e50*/  IMAD.MOV.U32 R6, RZ, RZ, R9 ;  /* 0x000000ffff067224 */ /* 0x001fe400078e0009 */
        /* <DEDUP_REMOVED lines=14> */
.L_x_214:
[----:B------:R-:W-:Y:S05]  /*0f40*/  BSYNC.RECONVERGENT B1 ;  /* 0x0000000000017941 */ /* 0x000fea0003800200 */
.L_x_213:
[----:B--2---:R2:W2:Y:S01]  /*0f50*/  SHFL.DOWN PT, R8, R3, 0x8, 0x1f ;  /* 0x09001f0003087f89 */ /* 0x0044a200000e0000 */
[----:B------:R-:W-:Y:S01]  /*0f60*/  BSSY.RECONVERGENT B1, `(.L_x_215) ;  /* 0x0000017000017945 */ /* 0x000fe20003800200 */
[----:B0-----:R-:W-:Y:S02]  /*0f70*/  IMAD.MOV.U32 R4, RZ, RZ, R6 ;  /* 0x000000ffff047224 */ /* 0x001fe400078e0006 */
[----:B------:R0:W0:Y:S01]  /*0f80*/  SHFL.DOWN PT, R9, R6, 0x8, 0x1f ;  /* 0x09001f0006097f89 */ /* 0x00002200000e0000 */
[----:B----4-:R-:W-:Y:S02]  /*0f90*/  IMAD.MOV.U32 R5, RZ, RZ, R7 ;  /* 0x000000ffff057224 */ /* 0x010fe400078e0007 */
[----:B------:R-:W-:Y:S01]  /*0fa0*/  IMAD.MOV.U32 R2, RZ, RZ, R3 ;  /* 0x000000ffff027224 */ /* 0x000fe200078e0003 */
[----:B-1----:R1:W4:Y:S01]  /*0fb0*/  SHFL.DOWN PT, R10, R7, 0x8, 0x1f ;  /* 0x09001f00070a7f89 */ /* 0x00232200000e0000 */
[----:B------:R-:W-:Y:S05]  /*0fc0*/  @P5 BRA `(.L_x_216) ;  /* 0x0000000000405947 */ /* 0x000fea0003800000 */
[----:B--2---:R-:W-:Y:S01]  /*0fd0*/  ISETP.GE.AND P0, PT, R3, R8, PT ;  /* 0x000000080300720c */ /* 0x004fe20003f06270 */
[----:B0-----:R-:W-:Y:S02]  /*0fe0*/  IMAD.MOV.U32 R4, RZ, RZ, R9 ;  /* 0x000000ffff047224 */ /* 0x001fe400078e0009 */
[----:B----4-:R-:W-:Y:S02]  /*0ff0*/  IMAD.MOV.U32 R5, RZ, RZ, R10 ;  /* 0x000000ffff057224 */ /* 0x010fe400078e000a */
        /* <DEDUP_REMOVED lines=13> */
.L_x_216:
[----:B------:R-:W-:Y:S05]  /*10d0*/  BSYNC.RECONVERGENT B1 ;  /* 0x0000000000017941 */ /* 0x000fea0003800200 */
.L_x_215:
[----:B--2---:R2:W2:Y:S01]  /*10e0*/  SHFL.DOWN PT, R3, R2, 0x10, 0x1f ;  /* 0x0a001f0002037f89 */ /* 0x0044a200000e0000 */
[----:B------:R-:W-:Y:S01]  /*10f0*/  BSSY.RECONVERGENT B1, `(.L_x_217) ;  /* 0x0000017000017945 */ /* 0x000fe20003800200 */
[----:B-1----:R-:W-:Y:S02]  /*1100*/  IMAD.MOV.U32 R7, RZ, RZ, R4 ;  /* 0x000000ffff077224 */ /* 0x002fe400078e0004 */
[----:B0-----:R0:W1:Y:S01]  /*1110*/  SHFL.DOWN PT, R9, R4, 0x10, 0x1f ;  /* 0x0a001f0004097f89 */ /* 0x00106200000e0000 */
[----:B------:R-:W-:Y:S02]  /*1120*/  IMAD.MOV.U32 R6, RZ, RZ, R5 ;  /* 0x000000ffff067224 */ /* 0x000fe400078e0005 */
[----:B------:R-:W-:Y:S01]  /*1130*/  IMAD.MOV.U32 R8, RZ, RZ, R2 ;  /* 0x000000ffff087224 */ /* 0x000fe200078e0002 */
[----:B----4-:R0:W4:Y:S01]  /*1140*/  SHFL.DOWN PT, R10, R5, 0x10, 0x1f ;  /* 0x0a001f00050a7f89 */ /* 0x01012200000e0000 */
[----:B------:R-:W-:Y:S05]  /*1150*/  @P4 BRA `(.L_x_218) ;  /* 0x0000000000404947 */ /* 0x000fea0003800000 */
[----:B--2---:R-:W-:Y:S01]  /*1160*/  ISETP.GE.AND P0, PT, R2, R3, PT ;  /* 0x000000030200720c */ /* 0x004fe20003f06270 */
[----:B-1----:R-:W-:Y:S02]  /*1170*/  IMAD.MOV.U32 R7, RZ, RZ, R9 ;  /* 0x000000ffff077224 */ /* 0x002fe400078e0009 */
        /* <DEDUP_REMOVED lines=14> */
.L_x_218:
[----:B------:R-:W-:Y:S05]  /*1260*/  BSYNC.RECONVERGENT B1 ;  /* 0x0000000000017941 */ /* 0x000fea0003800200 */
.L_x_217:
[----:B------:R-:W-:Y:S04]  /*1270*/  BSSY.RECONVERGENT B1, `(.L_x_219) ;  /* 0x000000c000017945 */ /* 0x000fe80003800200 */
[----:B------:R-:W-:Y:S05]  /*1280*/  @P2 BRA `(.L_x_220) ;  /* 0x0000000000282947 */ /* 0x000fea0003800000 */
[----:B0-----:R-:W0:Y:S01]  /*1290*/  S2R R4, SR_CgaCtaId ;  /* 0x0000000000047919 */ /* 0x001e220000008800 */
[----:B--2---:R-:W-:Y:S02]  /*12a0*/  MOV R3, 0x400 ;  /* 0x0000040000037802 */ /* 0x004fe40000000f00 */
[----:B------:R-:W-:-:S04]  /*12b0*/  SHF.R.U32.HI R2, RZ, 0x1, R0 ;  /* 0x00000001ff027819 */ /* 0x000fc80000011600 */
[----:B------:R-:W-:Y:S02]  /*12c0*/  LOP3.LUT R2, R2, 0x1f0, RZ, 0xc0, !PT ;  /* 0x000001f002027812 */ /* 0x000fe400078ec0ff */
[----:B0-----:R-:W-:-:S05]  /*12d0*/  LEA R3, R4, R3, 0x18 ;  /* 0x0000000304037211 */ /* 0x001fca00078ec0ff */
[----:B------:R-:W-:Y:S02]  /*12e0*/  IMAD.IADD R5, R2, 0x1, R3 ;  /* 0x0000000102057824 */ /* 0x000fe400078e0203 */
[----:B------:R-:W-:Y:S02]  /*12f0*/  IMAD.MOV.U32 R2, RZ, RZ, R7 ;  /* 0x000000ffff027224 */ /* 0x000fe400078e0007 */
[----:B------:R-:W-:Y:S01]  /*1300*/  IMAD.MOV.U32 R3, RZ, RZ, R6 ;  /* 0x000000ffff037224 */ /* 0x000fe200078e0006 */
[----:B------:R0:W-:Y:S04]  /*1310*/  STS [R5+0x8], R8 ;  /* 0x0000080805007388 */ /* 0x0001e80000000800 */
[----:B------:R0:W-:Y:S02]  /*1320*/  STS.64 [R5+0x10], R2 ;  /* 0x0000100205007388 */ /* 0x0001e40000000a00 */
.L_x_220:
[----:B------:R-:W-:Y:S05]  /*1330*/  BSYNC.RECONVERGENT B1 ;  /* 0x0000000000017941 */ /* 0x000fea0003800200 */
.L_x_219:
[----:B------:R-:W-:Y:S01]  /*1340*/  BAR.SYNC.DEFER_BLOCKING 0x0 ;  /* 0x0000000000007b1d */ /* 0x000fe20000010000 */
[----:B------:R-:W-:-:S13]  /*1350*/  ISETP.NE.AND P1, PT, R0, RZ, PT ;  /* 0x000000ff0000720c */ /* 0x000fda0003f25270 */
[----:B------:R-:W-:Y:S05]  /*1360*/  @P1 BRA `(.L_x_221) ;  /* 0x0000004800341947 */ /* 0x000fea0003800000 */
[----:B0-2---:R-:W0:Y:S01]  /*1370*/  S2R R3, SR_CgaCtaId ;  /* 0x0000000000037919 */ /* 0x005e220000008800 */
[----:B------:R-:W-:Y:S01]  /*1380*/  MOV R0, 0x400 ;  /* 0x0000040000007802 */ /* 0x000fe20000000f00 */
[----:B------:R-:W-:Y:S03]  /*1390*/  BSSY.RECONVERGENT B1, `(.L_x_222) ;  /* 0x0000016000017945 */ /* 0x000fe60003800200 */
[----:B0-----:R-:W-:-:S05]  /*13a0*/  LEA R24, R3, R0, 0x18 ;  /* 0x0000000003187211 */ /* 0x001fca00078ec0ff */
[----:B------:R-:W0:Y:S04]  /*13b0*/  LDS R5, [R24+0x18] ;  /* 0x0000180018057984 */ /* 0x000e280000000800 */
[----:B------:R2:W1:Y:S04]  /*13c0*/  LDS.64 R2, [R24+0x20] ;  /* 0x0000200018027984 */ /* 0x0004680000000a00 */
[----:B------:R2:W1:Y:S04]  /*13d0*/  LDS R21, [R24+0x28] ;  /* 0x0000280018157984 */ /* 0x0004680000000800 */
[----:B------:R2:W1:Y:S01]  /*13e0*/  LDS R18, [R24+0x38] ;  /* 0x0000380018127984 */ /* 0x0004620000000800 */
[----:B0-----:R-:W-:Y:S01]  /*13f0*/  ISETP.GE.AND P0, PT, R8, R5, PT ;  /* 0x000000050800720c */ /* 0x001fe20003f06270 */
[----:B------:R-:W-:-:S12]  /*1400*/  IMAD.MOV.U32 R20, RZ, RZ, R5 ;  /* 0x000000ffff147224 */ /* 0x000fd800078e0005 */
[----:B-12---:R-:W-:Y:S05]  /*1410*/  @!P0 BRA `(.L_x_223) ;  /* 0x0000000000348947 */ /* 0x006fea0003800000 */
[----:B------:R-:W-:Y:S01]  /*1420*/  ISETP.GE.AND P3, PT, R5, R8, PT ;  /* 0x000000080500720c */ /* 0x000fe20003f66270 */
[----:B------:R-:W-:-:S12]  /*1430*/  IMAD.MOV.U32 R20, RZ, RZ, R8 ;  /* 0x000000ffff147224 */ /* 0x000fd800078e0008 */
[CC--:B------:R-:W-:Y:S02]  /*1440*/  @P3 ISETP.GE.U32.AND P0, PT, R7.reuse, R2.reuse, PT ;  /* 0x000000020700320c */ /* 0x0c0fe40003f06070 */
[CC--:B------:R-:W-:Y:S02]  /*1450*/  @P3 ISETP.LT.U32.AND P2, PT, R7.reuse, R2.reuse, PT ;  /* 0x000000020700320c */ /* 0x0c0fe40003f41070 */
[CC--:B------:R-:W-:Y:S02]  /*1460*/  @P3 ISETP.GE.AND.EX P0, PT, R6.reuse, R3.reuse, PT, P0 ;  /* 0x000000030600320c */ /* 0x0c0fe40003f06300 */
[----:B------:R-:W-:Y:S02]  /*1470*/  @P3 ISETP.LT.AND.EX P2, PT, R6, R3, PT, P2 ;  /* 0x000000030600320c */ /* 0x000fe40003f41320 */
[----:B------:R-:W-:Y:S02]  /*1480*/  @P3 SEL R20, R8, R5, !P0 ;  /* 0x0000000508143207 */ /* 0x000fe40004000000 */
[----:B------:R-:W-:Y:S01]  /*1490*/  @P3 SEL R0, R7, R2, P2 ;  /* 0x0000000207003207 */ /* 0x000fe20001000000 */
[----:B------:R-:W-:Y:S01]  /*14a0*/  IMAD.MOV.U32 R2, RZ, RZ, R7 ;  /* 0x000000ffff027224 */ /* 0x000fe200078e0007 */
[----:B------:R-:W-:Y:S01]  /*14b0*/  @P3 SEL R5, R6, R3, P2 ;  /* 0x0000000306053207 */ /* 0x000fe20001000000 */
[----:B------:R-:W-:-:S02]  /*14c0*/  IMAD.MOV.U32 R3, RZ, RZ, R6 ;  /* 0x000000ffff037224 */ /* 0x000fc400078e0006 */
[----:B------:R-:W-:Y:S02]  /*14d0*/  @P3 IMAD.MOV.U32 R2, RZ, RZ, R0 ;  /* 0x000000ffff023224 */ /* 0x000fe400078e0000 */
[----:B------:R-:W-:-:S07]  /*14e0*/  @P3 IMAD.MOV.U32 R3, RZ, RZ, R5 ;  /* 0x000000ffff033224 */ /* 0x000fce00078e0005 */
.L_x_223:
[----:B------:R-:W-:Y:S05]  /*14f0*/  BSYNC.RECONVERGENT B1 ;  /* 0x0000000000017941 */ /* 0x000fea0003800200 */
.L_x_222:
[----:B------:R-:W0:Y:S01]  /*1500*/  LDS.64 R14, [R24+0x30] ;  /* 0x00003000180e7984 */ /* 0x000e220000000a00 */
[----:B------:R-:W-:Y:S01]  /*1510*/  ISETP.GE.AND P0, PT, R20, R21, PT ;  /* 0x000000151400720c */ /* 0x000fe20003f06270 */
[----:B------:R-:W-:Y:S01]  /*1520*/  BSSY.RECONVERGENT B1, `(.L_x_224) ;  /* 0x0000019000017945 */ /* 0x000fe20003800200 */
[----:B------:R-:W-:Y:S01]  /*1530*/  IMAD.MOV.U32 R23, RZ, RZ, R21 ;  /* 0x000000ffff177224 */ /* 0x000fe200078e0015 */
[----:B------:R1:W2:Y:S04]  /*1540*/  LDS R19, [R24+0x48] ;  /* 0x0000480018137984 */ /* 0x0002a80000000800 */
[----:B------:R1:W1:Y:S04]  /*1550*/  LDS R17, [R24+0x58] ;  /* 0x0000580018117984 */ /* 0x0002680000000800 */
[----:B------:R0:W1:Y:S04]  /*1560*/  LDS R16, [R24+0x68] ;  /* 0x0000680018107984 */ /* 0x0000680000000800 */
[----:B------:R0:W1:Y:S04]  /*1570*/  LDS R0, [R24+0x78] ;  /* 0x0000780018007984 */ /* 0x0000680000000800 */
[----:B---3--:R3:W1:Y:S04]  /*1580*/  LDS.64 R12, [R24+0x40] ;  /* 0x00004000180c7984 */ /* 0x0086680000000a00 */
[----:B----4-:R3:W4:Y:S04]  /*1590*/  LDS.64 R10, [R24+0x50] ;  /* 0x00005000180a7984 */ /* 0x0107280000000a00 */
[----:B------:R3:W1:Y:S04]  /*15a0*/  LDS.64 R8, [R24+0x60] ;  /* 0x0000600018087984 */ /* 0x0006680000000a00 */
[----:B------:R3:W1:Y:S04]  /*15b0*/  LDS.64 R6, [R24+0x70] ;  /* 0x0000700018067984 */ /* 0x0006680000000a00 */
[----:B------:R3:W1:Y:S01]  /*15c0*/  LDS.64 R4, [R24+0x80] ;  /* 0x0000800018047984 */ /* 0x0006620000000a00 */
[----:B0-----:R-:W-:-:S02]  /*15d0*/  IMAD.MOV.U32 R25, RZ, RZ, R14 ;  /* 0x000000ffff197224 */ /* 0x001fc400078e000e */
[----:B------:R-:W-:Y:S01]  /*15e0*/  IMAD.MOV.U32 R22, RZ, RZ, R15 ;  /* 0x000000ffff167224 */ /* 0x000fe200078e000f */
[----:B------:R-:W-:Y:S06]  /*15f0*/  @!P0 BRA `(.L_x_225) ;  /* 0x00000000002c8947 */ /* 0x000fec0003800000 */
        /* <DEDUP_REMOVED lines=11> */
.L_x_225:
[----:B------:R-:W-:Y:S05]  /*16b0*/  BSYNC.RECONVERGENT B1 ;  /* 0x0000000000017941 */ /* 0x000fea0003800200 */
.L_x_224:
[----:B------:R-:W-:Y:S01]  /*16c0*/  ISETP.GE.AND P0, PT, R23, R18, PT ;  /* 0x000000121700720c */ /* 0x000fe20003f06270 */
[----:B------:R-:W-:Y:S01]  /*16d0*/  BSSY.RECONVERGENT B1, `(.L_x_226) ;  /* 0x0000010000017945 */ /* 0x000fe20003800200 */
[----:B------:R-:W-:Y:S02]  /*16e0*/  IMAD.MOV.U32 R2, RZ, RZ, R18 ;  /* 0x000000ffff027224 */ /* 0x000fe400078e0012 */
[----:B-1----:R-:W-:Y:S02]  /*16f0*/  IMAD.MOV.U32 R3, RZ, RZ, R12 ;  /* 0x000000ffff037224 */ /* 0x002fe400078e000c */
        /* <DEDUP_REMOVED lines=13> */
.L_x_227:
[----:B------:R-:W-:Y:S05]  /*17d0*/  BSYNC.RECONVERGENT B1 ;  /* 0x0000000000017941 */ /* 0x000fea0003800200 */
.L_x_226:
[----:B--2---:R-:W-:Y:S01]  /*17e0*/  ISETP.GE.AND P0, PT, R2, R19, PT ;  /* 0x000000130200720c */ /* 0x004fe20003f06270 */
[----:B------:R-:W-:Y:S01]  /*17f0*/  BSSY.RECONVERGENT B1, `(.L_x_228) ;  /* 0x0000010000017945 */ /* 0x000fe20003800200 */
[----:B------:R-:W-:Y:S02]  /*1800*/  IMAD.MOV.U32 R12, RZ, RZ, R19 ;  /* 0x000000ffff0c7224 */ /* 0x000fe400078e0013 */
[----:B----4-:R-:W-:Y:S02]  /*1810*/  IMAD.MOV.U32 R15, RZ, RZ, R10 ;  /* 0x000000ffff0f7224 */ /* 0x010fe400078e000a */
[----:B------:R-:W-:-:S07]  /*1820*/  IMAD.MOV.U32 R14, RZ, RZ, R11 ;  /* 0x000000ffff0e7224 */ /* 0x000fce00078e000b */
        /* <DEDUP_REMOVED lines=12> */
.L_x_229:
[----:B------:R-:W-:Y:S05]  /*18f0*/  BSYNC.RECONVERGENT B1 ;  /* 0x0000000000017941 */ /* 0x000fea0003800200 */
.L_x_228:
        /* <DEDUP_REMOVED lines=17> */
.L_x_231:
[----:B------:R-:W-:Y:S05]  /*1a10*/  BSYNC.RECONVERGENT B1 ;  /* 0x0000000000017941 */ /* 0x000fea0003800200 */
.L_x_230:
        /* <DEDUP_REMOVED lines=17> */
.L_x_233:
[----:B------:R-:W-:Y:S05]  /*1b30*/  BSYNC.RECONVERGENT B1 ;  /* 0x0000000000017941 */ /* 0x000fea0003800200 */
.L_x_232:
        /* <DEDUP_REMOVED lines=9> */
[----:B------:R-:W-:Y:S05]  /*1bd0*/  @!P0 BRA `(.L_x_221) ;  /* 0x0000004000188947 */ /* 0x000fea0003800000 */
[CC--:B------:R-:W-:Y:S02]  /*1be0*/  ISETP.GE.U32.AND P0, PT, R11.reuse, R4.reuse, PT ;  /* 0x000000040b00720c */ /* 0x0c0fe40003f06070 */
[----:B------:R-:W-:Y:S02]  /*1bf0*/  ISETP.LT.U32.AND P2, PT, R11, R4, PT ;  /* 0x000000040b00720c */ /* 0x000fe40003f41070 */
[CC--:B------:R-:W-:Y:S02]  /*1c00*/  ISETP.GE.AND.EX P0, PT, R2.reuse, R5.reuse, PT, P0 ;  /* 0x000000050200720c */ /* 0x0c0fe40003f06300 */
[----:B------:R-:W-:Y:S02]  /*1c10*/  ISETP.LT.AND.EX P2, PT, R2, R5, PT, P2 ;  /* 0x000000050200720c */ /* 0x000fe40003f41320 */
[----:B------:R-:W-:Y:S02]  /*1c20*/  SEL R8, R9, R0, !P0 ;  /* 0x0000000009087207 */ /* 0x000fe40004000000 */
[----:B------:R-:W-:-:S02]  /*1c30*/  SEL R7, R11, R4, P2 ;  /* 0x000000040b077207 */ /* 0x000fc40001000000 */
[----:B------:R-:W-:Y:S01]  /*1c40*/  SEL R6, R2, R5, P2 ;  /* 0x0000000502067207 */ /* 0x000fe20001000000 */
[----:B------:R-:W-:Y:S06]  /*1c50*/  BRA `(.L_x_221) ;  /* 0x0000003c00f87947 */ /* 0x000fec0003800000 */
.L_x_208:
[----:B------:R-:W2:Y:S01]  /*1c60*/  S2R R12, SR_LANEID ;  /* 0x00000000000c7919 */ /* 0x000ea20000000000 */
[----:B------:R-:W-:Y:S01]  /*1c70*/  LOP3.LUT R5, R0, 0x3e0, RZ, 0xc0, !PT ;  /* 0x000003e000057812 */ /* 0x000fe200078ec0ff */
[----:B------:R-:W-:Y:S01]  /*1c80*/  BSSY.RECONVERGENT B1, `(.L_x_234) ;  /* 0x0000026000017945 */ /* 0x000fe20003800200 */
[----:B-----5:R-:W-:Y:S02]  /*1c90*/  IMAD.MOV.U32 R14, RZ, RZ, R2 ;  /* 0x000000ffff0e7224 */ /* 0x020fe400078e0002 */
[----:B------:R-:W-:Y:S02]  /*1ca0*/  IMAD.MOV.U32 R16, RZ, RZ, R3 ;  /* 0x000000ffff107224 */ /* 0x000fe400078e0003 */
[----:B-1----:R-:W-:Y:S01]  /*1cb0*/  VIADD R6, R5, 0x20 ;  /* 0x0000002005067836 */ /* 0x002fe20000000000 */
[----:B------:R-:W-:-:S04]  /*1cc0*/  LOP3.LUT R5, RZ, R5, RZ, 0x33, !PT ;  /* 0x00000005ff057212 */ /* 0x000fc800078e33ff */
[----:B------:R-:W-:Y:S01]  /*1cd0*/  ISETP.GT.AND P0, PT, R6, UR6, PT ;  /* 0x0000000606007c0c */ /* 0x000fe2000bf04270 */
[----:B------:R-:W-:-:S05]  /*1ce0*/  VIADD R5, R5, UR6 ;  /* 0x0000000605057c36 */ /* 0x000fca0008000000 */
[----:B------:R-:W-:-:S05]  /*1cf0*/  SEL R5, R5, 0x1f, P0 ;  /* 0x0000001f05057807 */ /* 0x000fca0000000000 */
[----:B------:R1:W3:Y:S04]  /*1d00*/  SHFL.DOWN PT, R7, R4, 0x1, R5 ;  /* 0x0820000004077989 */ /* 0x0002e800000e0005 */
[----:B0-----:R1:W0:Y:S04]  /*1d10*/  SHFL.DOWN PT, R9, R2, 0x1, R5 ;  /* 0x0820000002097989 */ /* 0x00122800000e0005 */
[----:B------:R1:W4:Y:S01]  /*1d20*/  SHFL.DOWN PT, R11, R3, 0x1, R5 ;  /* 0x08200000030b7989 */ /* 0x00032200000e0005 */
[C---:B--2---:R-:W-:Y:S01]  /*1d30*/  ISETP.GE.AND P0, PT, R12.reuse, R5, PT ;  /* 0x000000050c00720c */ /* 0x044fe20003f06270 */
[C---:B------:R-:W-:Y:S01]  /*1d40*/  VIADD R6, R12.reuse, 0x2 ;  /* 0x000000020c067836 */ /* 0x040fe20000000000 */
[C---:B------:R-:W-:Y:S01]  /*1d50*/  ISETP.NE.AND P3, PT, R12.reuse, RZ, PT ;  /* 0x000000ff0c00720c */ /* 0x040fe20003f65270 */
[----:B------:R-:W-:-:S02]  /*1d60*/  VIADD R8, R12, 0x4 ;  /* 0x000000040c087836 */ /* 0x000fc40000000000 */
[----:B------:R-:W-:Y:S01]  /*1d70*/  VIADD R10, R12, 0x8 ;  /* 0x000000080c0a7836 */ /* 0x000fe20000000000 */
[-C--:B------:R-:W-:Y:S01]  /*1d80*/  ISETP.GT.AND P6, PT, R6, R5.reuse, PT ;  /* 0x000000050600720c */ /* 0x080fe20003fc4270 */
[----:B------:R-:W-:Y:S01]  /*1d90*/  IMAD.MOV.U32 R6, RZ, RZ, R4 ;  /* 0x000000ffff067224 */ /* 0x000fe200078e0004 */
[-C--:B------:R-:W-:Y:S01]  /*1da0*/  ISETP.GT.AND P4, PT, R8, R5.reuse, PT ;  /* 0x000000050800720c */ /* 0x080fe20003f84270 */
[----:B------:R-:W-:Y:S01]  /*1db0*/  VIADD R8, R12, 0x10 ;  /* 0x000000100c087836 */ /* 0x000fe20000000000 */
[----:B------:R-:W-:-:S03]  /*1dc0*/  ISETP.GT.AND P2, PT, R10, R5, PT ;  /* 0x000000050a00720c */ /* 0x000fc60003f44270 */
[----:B-1----:R-:W-:Y:S10]  /*1dd0*/  @P0 BRA `(.L_x_235) ;  /* 0x0000000000400947 */ /* 0x002ff40003800000 */
[----:B---3--:R-:W-:Y:S01]  /*1de0*/  ISETP.GE.AND P0, PT, R4, R7, PT ;  /* 0x000000070400720c */ /* 0x008fe20003f06270 */
        /* <DEDUP_REMOVED lines=15> */
.L_x_235:
[----:B------:R-:W-:Y:S05]  /*1ee0*/  BSYNC.RECONVERGENT B1 ;  /* 0x0000000000017941 */ /* 0x000fea0003800200 */
.L_x_234:
[----:B------:R1:W2:Y:S01]  /*1ef0*/  SHFL.DOWN PT, R3, R6, 0x2, R5 ;  /* 0x0840000006037989 */ /* 0x0002a200000e0005 */
[----:B------:R-:W-:Y:S01]  /*1f00*/  BSSY.RECONVERGENT B1, `(.L_x_236) ;  /* 0x0000018000017945 */ /* 0x000fe20003800200 */
[----:B------:R-:W-:Y:S01]  /*1f10*/  ISETP.GT.AND P5, PT, R8, R5, PT ;  /* 0x000000050800720c */ /* 0x000fe20003fa4270 */
[----:B------:R-:W-:Y:S01]  /*1f20*/  IMAD.MOV.U32 R10, RZ, RZ, R14 ;  /* 0x000000ffff0a7224 */ /* 0x000fe200078e000e */
[----:B---3--:R1:W3:Y:S01]  /*1f30*/  SHFL.DOWN PT, R7, R14, 0x2, R5 ;  /* 0x084000000e077989 */ /* 0x0082e200000e0005 */
[----:B------:R-:W-:Y:S02]  /*1f40*/  IMAD.MOV.U32 R12, RZ, RZ, R16 ;  /* 0x000000ffff0c7224 */ /* 0x000fe400078e0010 */
[----:B------:R-:W-:Y:S01]  /*1f50*/  IMAD.MOV.U32 R2, RZ, RZ, R6 ;  /* 0x000000ffff027224 */ /* 0x000fe200078e0006 */
[----:B0-----:R1:W0:Y:S01]  /*1f60*/  SHFL.DOWN PT, R9, R16, 0x2, R5 ;  /* 0x0840000010097989 */ /* 0x00122200000e0005 */
[----:B------:R-:W-:Y:S06]  /*1f70*/  @P6 BRA `(.L_x_237) ;  /* 0x0000000000406947 */ /* 0x000fec0003800000 */
[----:B--2---:R-:W-:Y:S01]  /*1f80*/  ISETP.GE.AND P0, PT, R6, R3, PT ;  /* 0x000000030600720c */ /* 0x004fe20003f06270 */
[----:B---3--:R-:W-:Y:S02]  /*1f90*/  IMAD.MOV.U32 R10, RZ, RZ, R7 ;  /* 0x000000ffff0a7224 */ /* 0x008fe400078e0007 */
[----:B0-----:R-:W-:Y:S02]  /*1fa0*/  IMAD.MOV.U32 R12, RZ, RZ, R9 ;  /* 0x000000ffff0c7224 */ /* 0x001fe400078e0009 */
        /* <DEDUP_REMOVED lines=13> */
.L_x_237:
[----:B------:R-:W-:Y:S05]  /*2080*/  BSYNC.RECONVERGENT B1 ;  /* 0x0000000000017941 */ /* 0x000fea0003800200 */
.L_x_236:
[----:B--2---:R2:W2:Y:S01]  /*2090*/  SHFL.DOWN PT, R3, R2, 0x4, R5 ;  /* 0x0880000002037989 */ /* 0x0044a200000e0005 */
[----:B------:R-:W-:Y:S01]  /*20a0*/  BSSY.RECONVERGENT B1, `(.L_x_238) ;  /* 0x0000017000017945 */ /* 0x000fe20003800200 */
[----:B------:R-:W-:Y:S02]  /*20b0*/  IMAD.MOV.U32 R4, RZ, RZ, R2 ;  /* 0x000000ffff047224 */ /* 0x000fe400078e0002 */
[----:B---3--:R3:W2:Y:S01]  /*20c0*/  SHFL.DOWN PT, R7, R10, 0x4, R5 ;  /* 0x088000000a077989 */ /* 0x0086a200000e0005 */
[----:B-1----:R-:W-:Y:S02]  /*20d0*/  IMAD.MOV.U32 R6, RZ, RZ, R10 ;  /* 0x000000ffff067224 */ /* 0x002fe400078e000a */
[----:B------:R-:W-:Y:S01]  /*20e0*/  IMAD.MOV.U32 R8, RZ, RZ, R12 ;  /* 0x000000ffff087224 */ /* 0x000fe200078e000c */
[----:B0-----:R3:W0:Y:S01]  /*20f0*/  SHFL.DOWN PT, R9, R12, 0x4, R5 ;  /* 0x088000000c097989 */ /* 0x00162200000e0005 */
[----:B------:R-:W-:Y:S05]  /*2100*/  @P4 BRA `(.L_x_239) ;  /* 0x0000000000404947 */ /* 0x000fea0003800000 */
[----:B--2---:R-:W-:Y:S01]  /*2110*/  ISETP.GE.AND P0, PT, R2, R3, PT ;  /* 0x000000030200720c */ /* 0x004fe20003f06270 */
[----:B------:R-:W-:Y:S02]  /*2120*/  IMAD.MOV.U32 R4, RZ, RZ, R3 ;  /* 0x000000ffff047224 */ /* 0x000fe400078e0003 */
[----:B------:R-:W-:Y:S02]  /*2130*/  IMAD.MOV.U32 R6, RZ, RZ, R7 ;  /* 0x000000ffff067224 */ /* 0x000fe400078e0007 */
[----:B0-----:R-:W-:-:S08]  /*2140*/  IMAD.MOV.U32 R8, RZ, RZ, R9 ;  /* 0x000000ffff087224 */ /* 0x001fd000078e0009 */
        /* <DEDUP_REMOVED lines=12> */
.L_x_239:
[----:B------:R-:W-:Y:S05]  /*2210*/  BSYNC.RECONVERGENT B1 ;  /* 0x0000000000017941 */ /* 0x000fea0003800200 */
.L_x_238:
[----:B--2---:R1:W2:Y:S01]  /*2220*/  SHFL.DOWN PT, R3, R4, 0x8, R5 ;  /* 0x0900000004037989 */ /* 0x0042a200000e0005 */
[----:B------:R-:W-:Y:S01]  /*2230*/  BSSY.RECONVERGENT B1, `(.L_x_240) ;  /* 0x0000017000017945 */ /* 0x000fe20003800200 */
[----:B------:R-:W-:Y:S02]  /*2240*/  IMAD.MOV.U32 R2, RZ, RZ, R4 ;  /* 0x000000ffff027224 */ /* 0x000fe400078e0004 */
[----:B------:R1:W1:Y:S01]  /*2250*/  SHFL.DOWN PT, R7, R6, 0x8, R5 ;  /* 0x0900000006077989 */ /* 0x00026200000e0005 */
[----:B---3--:R-:W-:Y:S02]  /*2260*/  IMAD.MOV.U32 R10, RZ, RZ, R6 ;  /* 0x000000ffff0a7224 */ /* 0x008fe400078e0006 */
[----:B------:R-:W-:Y:S01]  /*2270*/  IMAD.MOV.U32 R12, RZ, RZ, R8 ;  /* 0x000000ffff0c7224 */ /* 0x000fe200078e0008 */
[----:B0-----:R0:W3:Y:S01]  /*2280*/  SHFL.DOWN PT, R9, R8, 0x8, R5 ;  /* 0x0900000008097989 */ /* 0x0010e200000e0005 */
[----:B------:R-:W-:Y:S05]  /*2290*/  @P2 BRA `(.L_x_241) ;  /* 0x0000000000402947 */ /* 0x000fea0003800000 */
[----:B--2---:R-:W-:Y:S01]  /*22a0*/  ISETP.GE.AND P0, PT, R4, R3, PT ;  /* 0x000000030400720c */ /* 0x004fe20003f06270 */
[----:B------:R-:W-:Y:S02]  /*22b0*/  IMAD.MOV.U32 R2, RZ, RZ, R3 ;  /* 0x000000ffff027224 */ /* 0x000fe400078e0003 */
[----:B-1----:R-:W-:Y:S02]  /*22c0*/  IMAD.MOV.U32 R10, RZ, RZ, R7 ;  /* 0x000000ffff0a7224 */ /* 0x002fe400078e0007 */
[----:B---3--:R-:W-:-:S08]  /*22d0*/  IMAD.MOV.U32 R12, RZ, RZ, R9 ;  /* 0x000000ffff0c7224 */ /* 0x008fd000078e0009 */
        /* <DEDUP_REMOVED lines=12> */
.L_x_241:
[----:B------:R-:W-:Y:S05]  /*23a0*/  BSYNC.RECONVERGENT B1 ;  /* 0x0000000000017941 */ /* 0x000fea0003800200 */
.L_x_240:
[----:B--2---:R2:W2:Y:S01]  /*23b0*/  SHFL.DOWN PT, R3, R2, 0x10, R5 ;  /* 0x0a00000002037989 */ /* 0x0044a200000e0005 */
[----:B------:R-:W-:Y:S01]  /*23c0*/  BSSY.RECONVERGENT B1, `(.L_x_242) ;  /* 0x0000017000017945 */ /* 0x000fe20003800200 */
[----:B0-----:R-:W-:Y:S02]  /*23d0*/  IMAD.MOV.U32 R8, RZ, RZ, R2 ;  /* 0x000000ffff087224 */ /* 0x001fe400078e0002 */
[----:B---3--:R0:W3:Y:S01]  /*23e0*/  SHFL.DOWN PT, R9, R10, 0x10, R5 ;  /* 0x0a0000000a097989 */ /* 0x0080e200000e0005 */
[----:B-1----:R-:W-:Y:S02]  /*23f0*/  IMAD.MOV.U32 R7, RZ, RZ, R10 ;  /* 0x000000ffff077224 */ /* 0x002fe400078e000a */
[----:B------:R-:W-:Y:S01]  /*2400*/  IMAD.MOV.U32 R6, RZ, RZ, R12 ;  /* 0x000000ffff067224 */ /* 0x000fe200078e000c */
[----:B----4-:R0:W1:Y:S01]  /*2410*/  SHFL.DOWN PT, R11, R12, 0x10, R5 ;  /* 0x0a0000000c0b7989 */ /* 0x01006200000e0005 */
[----:B------:R-:W-:Y:S05]  /*2420*/  @P5 BRA `(.L_x_243) ;  /* 0x0000000000405947 */ /* 0x000fea0003800000 */
[----:B--2---:R-:W-:Y:S01]  /*2430*/  ISETP.GE.AND P0, PT, R2, R3, PT ;  /* 0x000000030200720c */ /* 0x004fe20003f06270 */
[----:B------:R-:W-:Y:S02]  /*2440*/  IMAD.MOV.U32 R8, RZ, RZ, R3 ;  /* 0x000000ffff087224 */ /* 0x000fe400078e0003 */
[----:B---3--:R-:W-:Y:S02]  /*2450*/  IMAD.MOV.U32 R7, RZ, RZ, R9 ;  /* 0x000000ffff077224 */ /* 0x008fe400078e0009 */
[----:B-1----:R-:W-:-:S08]  /*2460*/  IMAD.MOV.U32 R6, RZ, RZ, R11 ;  /* 0x000000ffff067224 */ /* 0x002fd000078e000b */
        /* <DEDUP_REMOVED lines=12> */
.L_x_243:
[----:B------:R-:W-:Y:S05]  /*2530*/  BSYNC.RECONVERGENT B1 ;  /* 0x0000000000017941 */ /* 0x000fea0003800200 */
.L_x_242:
[----:B------:R-:W-:Y:S04]  /*2540*/  BSSY.RECONVERGENT B1, `(.L_x_244) ;  /* 0x000000c000017945 */ /* 0x000fe80003800200 */
[----:B------:R-:W-:Y:S05]  /*2550*/  @P3 BRA `(.L_x_245) ;  /* 0x0000000000283947 */ /* 0x000fea0003800000 */
[----:B------:R-:W4:Y:S01]  /*2560*/  S2R R4, SR_CgaCtaId ;  /* 0x0000000000047919 */ /* 0x000f220000008800 */
[----:B--2---:R-:W-:Y:S02]  /*2570*/  MOV R3, 0x400 ;  /* 0x0000040000037802 */ /* 0x004fe40000000f00 */
[----:B------:R-:W-:-:S04]  /*2580*/  SHF.R.U32.HI R2, RZ, 0x1, R0 ;  /* 0x00000001ff027819 */ /* 0x000fc80000011600 */
[----:B------:R-:W-:Y:S02]  /*2590*/  LOP3.LUT R2, R2, 0x1f0, RZ, 0xc0, !PT ;  /* 0x000001f002027812 */ /* 0x000fe400078ec0ff */
[----:B----4-:R-:W-:-:S05]  /*25a0*/  LEA R3, R4, R3, 0x18 ;  /* 0x0000000304037211 */ /* 0x010fca00078ec0ff */
[----:B0-----:R-:W-:Y:S02]  /*25b0*/  IMAD.IADD R5, R2, 0x1, R3 ;  /* 0x0000000102057824 */ /* 0x001fe400078e0203 */
[----:B------:R-:W-:Y:S02]  /*25c0*/  IMAD.MOV.U32 R2, RZ, RZ, R7 ;  /* 0x000000ffff027224 */ /* 0x000fe400078e0007 */
[----:B------:R-:W-:Y:S01]  /*25d0*/  IMAD.MOV.U32 R3, RZ, RZ, R6 ;  /* 0x000000ffff037224 */ /* 0x000fe200078e0006 */
[----:B------:R4:W-:Y:S04]  /*25e0*/  STS [R5+0x8], R8 ;  /* 0x0000080805007388 */ /* 0x0009e80000000800 */
[----:B------:R4:W-:Y:S02]  /*25f0*/  STS.64 [R5+0x10], R2 ;  /* 0x0000100205007388 */ /* 0x0009e40000000a00 */
.L_x_245:
[----:B------:R-:W-:Y:S05]  /*2600*/  BSYNC.RECONVERGENT B1 ;  /* 0x0000000000017941 */ /* 0x000fea0003800200 */
.L_x_244:
[----:B------:R-:W-:Y:S01]  /*2610*/  BAR.SYNC.DEFER_BLOCKING 0x0 ;  /* 0x0000000000007b1d */ /* 0x000fe20000010000 */
[----:B------:R-:W-:-:S13]  /*2620*/  ISETP.NE.AND P1, PT, R0, RZ, PT ;  /* 0x000000ff0000720c */ /* 0x000fda0003f25270 */
[----:B------:R-:W-:Y:S05]  /*2630*/  @P1 BRA `(.L_x_221) ;  /* 0x0000003400801947 */ /* 0x000fea0003800000 */
[----:B------:R-:W-:Y:S01]  /*2640*/  UISETP.GE.AND UP0, UPT, UR6, 0x21, UPT ;  /* 0x000000210600788c */ /* 0x000fe2000bf06270 */
[----:B------:R-:W-:Y:S02]  /*2650*/  IMAD.MOV.U32 R0, RZ, RZ, R8 ;  /* 0x000000ffff007224 */ /* 0x000fe400078e0008 */
[----:B---3--:R-:W-:Y:S02]  /*2660*/  IMAD.MOV.U32 R9, RZ, RZ, R7 ;  /* 0x000000ffff097224 */ /* 0x008fe400078e0007 */
[----:B0-----:R-:W-:-:S04]  /*2670*/  IMAD.MOV.U32 R10, RZ, RZ, R6 ;  /* 0x000000ffff0a7224 */ /* 0x001fc800078e0006 */
[----:B------:R-:W-:Y:S05]  /*2680*/  BRA.U !UP0, `(.L_x_246) ;  /* 0x00000001085c7547 */ /* 0x000fea000b800000 */
[----:B------:R-:W0:Y:S01]  /*2690*/  S2UR UR5, SR_CgaCtaId ;  /* 0x00000000000579c3 */ /* 0x000e220000008800 */
[----:B------:R-:W-:Y:S01]  /*26a0*/  UMOV UR4, 0x400 ;  /* 0x0000040000047882 */ /* 0x000fe20000000000 */
[----:B------:R-:W-:Y:S01]  /*26b0*/  BSSY.RECONVERGENT B1, `(.L_x_246) ;  /* 0x0000014000017945 */ /* 0x000fe20003800200 */
[----:B0-----:R-:W-:-:S09]  /*26c0*/  ULEA UR4, UR5, UR4, 0x18 ;  /* 0x0000000405047291 */ /* 0x001fd2000f8ec0ff */
[----:B--2-4-:R-:W0:Y:S04]  /*26d0*/  LDS R3, [UR4+0x18] ;  /* 0x00001804ff037984 */ /* 0x014e280008000800 */
[----:B------:R-:W2:Y:S01]  /*26e0*/  LDS.64 R4, [UR4+0x20] ;  /* 0x00002004ff047984 */ /* 0x000ea20008000a00 */
[----:B0-----:R-:W-:Y:S01]  /*26f0*/  ISETP.GE.AND P0, PT, R8, R3, PT ;  /* 0x000000030800720c */ /* 0x001fe20003f06270 */
[----:B------:R-:W-:Y:S02]  /*2700*/  IMAD.MOV.U32 R0, RZ, RZ, R3 ;  /* 0x000000ffff007224 */ /* 0x000fe400078e0003 */
[----:B--2---:R-:W-:Y:S02]  /*2710*/  IMAD.MOV.U32 R9, RZ, RZ, R4 ;  /* 0x000000ffff097224 */ /* 0x004fe400078e0004 */
        /* <DEDUP_REMOVED lines=13> */
.L_x_247:
[----:B------:R-:W-:Y:S05]  /*27f0*/  BSYNC.RECONVERGENT B1 ;  /* 0x0000000000017941 */ /* 0x000fea0003800200 */
.L_x_246:
[----:B------:R-:W-:Y:S01]  /*2800*/  UISETP.GE.AND UP0, UPT, UR6, 0x41, UPT ;  /* 0x000000410600788c */ /* 0x000fe2000bf06270 */
[----:B--2-4-:R-:W-:Y:S02]  /*2810*/  IMAD.MOV.U32 R2, RZ, RZ, R0 ;  /* 0x000000ffff027224 */ /* 0x014fe400078e0000 */
[----:B------:R-:W-:Y:S02]  /*2820*/  IMAD.MOV.U32 R5, RZ, RZ, R9 ;  /* 0x000000ffff057224 */ /* 0x000fe400078e0009 */
[----:B------:R-:W-:-:S04]  /*2830*/  IMAD.MOV.U32 R4, RZ, RZ, R10 ;  /* 0x000000ffff047224 */ /* 0x000fc800078e000a */
[----:B------:R-:W-:Y:S05]  /*2840*/  BRA.U !UP0, `(.L_x_248) ;  /* 0x00000001085c7547 */ /* 0x000fea000b800000 */
[----:B------:R-:W0:Y:S01]  /*2850*/  S2UR UR5, SR_CgaCtaId ;  /* 0x00000000000579c3 */ /* 0x000e220000008800 */
[----:B------:R-:W-:Y:S01]  /*2860*/  UMOV UR4, 0x400 ;  /* 0x0000040000047882 */ /* 0x000fe20000000000 */
[----:B------:R-:W-:Y:S01]  /*2870*/  BSSY.RECONVERGENT B1, `(.L_x_248) ;  /* 0x0000014000017945 */ /* 0x000fe20003800200 */
[----:B0-----:R-:W-:-:S09]  /*2880*/  ULEA UR4, UR5, UR4, 0x18 ;  /* 0x0000000405047291 */ /* 0x001fd2000f8ec0ff */
[----:B------:R-:W0:Y:S04]  /*2890*/  LDS R3, [UR4+0x28] ;  /* 0x00002804ff037984 */ /* 0x000e280008000800 */
        /* <DEDUP_REMOVED lines=17> */
.L_x_249:
[----:B------:R-:W-:Y:S05]  /*29b0*/  BSYNC.RECONVERGENT B1 ;  /* 0x0000000000017941 */ /* 0x000fea0003800200 */
.L_x_248:
[----:B------:R-:W-:Y:S01]  /*29c0*/  UISETP.GE.AND UP0, UPT, UR6, 0x61, UPT ;  /* 0x000000610600788c */ /* 0x000fe2000bf06270 */
[----:B------:R-:W-:Y:S02]  /*29d0*/  IMAD.MOV.U32 R0, RZ, RZ, R2 ;  /* 0x000000ffff007224 */ /* 0x000fe400078e0002 */
        /* <DEDUP_REMOVED lines=25> */
.L_x_251:
[----:B------:R-:W-:Y:S05]  /*2b70*/  BSYNC.RECONVERGENT B1 ;  /* 0x0000000000017941 */ /* 0x000fea0003800200 */
.L_x_250:
        /* <DEDUP_REMOVED lines=27> */
.L_x_253:
[----:B------:R-:W-:Y:S05]  /*2d30*/  BSYNC.RECONVERGENT B1 ;  /* 0x0000000000017941 */ /* 0x000fea0003800200 */
.L_x_252:
        /* <DEDUP_REMOVED lines=27> */
.L_x_255:
[----:B------:R-:W-:Y:S05]  /*2ef0*/  BSYNC.RECONVERGENT B1 ;  /* 0x0000000000017941 */ /* 0x000fea0003800200 */
.L_x_254:
        /* <DEDUP_REMOVED lines=27> */
.L_x_257:
[----:B------:R-:W-:Y:S05]  /*30b0*/  BSYNC.RECONVERGENT B1 ;  /* 0x0000000000017941 */ /* 0x000fea0003800200 */
.L_x_256:
[----:B------:R-:W-:Y:S01]  /*30c0*/  UISETP.GE.AND UP0, UPT, UR6, 0xe1, UPT ;  /* 0x000000e10600788c */ /* 0x000fe2000bf06270 */
[----:B------:R-:W-:Y:S02]  /*30d0*/  IMAD.MOV.U32 R8, RZ, RZ, R2 ;  /* 0x000000ffff087224 */ /* 0x000fe400078e0002 */
[----:B------:R-:W-:Y:S02]  /*30e0*/  IMAD.MOV.U32 R7, RZ, RZ, R5 ;  /* 0x000000ffff077224 */ /* 0x000fe400078e0005 */
[----:B------:R-:W-:-:S04]  /*30f0*/  IMAD.MOV.U32 R6, RZ, RZ, R4 ;  /* 0x000000ffff067224 */ /* 0x000fc800078e0004 */
[----:B------:R-:W-:Y:S05]  /*3100*/  BRA.U !UP0, `(.L_x_221) ;  /* 0x0000002908cc7547 */ /* 0x000fea000b800000 */
[----:B------:R-:W0:Y:S01]  /*3110*/  S2UR UR5, SR_CgaCtaId ;  /* 0x00000000000579c3 */ /* 0x000e220000008800 */
[----:B------:R-:W-:Y:S02]  /*3120*/  UMOV UR4, 0x400 ;  /* 0x0000040000047882 */ /* 0x000fe40000000000 */
[----:B0-----:R-:W-:-:S09]  /*3130*/  ULEA UR4, UR5, UR4, 0x18 ;  /* 0x0000000405047291 */ /* 0x001fd2000f8ec0ff */
[----:B------:R-:W0:Y:S04]  /*3140*/  LDS R3, [UR4+0x78] ;  /* 0x00007804ff037984 */ /* 0x000e280008000800 */
[----:B-1----:R-:W1:Y:S01]  /*3150*/  LDS.64 R10, [UR4+0x80] ;  /* 0x00008004ff0a7984 */ /* 0x002e620008000a00 */
[----:B0-----:R-:W-:Y:S01]  /*3160*/  ISETP.GE.AND P0, PT, R2, R3, PT ;  /* 0x000000030200720c */ /* 0x001fe20003f06270 */
[----:B------:R-:W-:Y:S02]  /*3170*/  IMAD.MOV.U32 R8, RZ, RZ, R3 ;  /* 0x000000ffff087224 */ /* 0x000fe400078e0003 */
[----:B-1----:R-:W-:Y:S02]  /*3180*/  IMAD.MOV.U32 R7, RZ, RZ, R10 ;  /* 0x000000ffff077224 */ /* 0x002fe400078e000a */
        /* <DEDUP_REMOVED lines=8> */
[CC--:B------:R-:W-:Y:S02]  /*3210*/  ISETP.LT.U32.AND P2, PT, R5.reuse, R10.reuse, PT ;  /* 0x0000000a0500720c */ /* 0x0c0fe40003f41070 */
[CC--:B------:R-:W-:Y:S02]  /*3220*/  ISETP.GE.AND.EX P0, PT, R4.reuse, R11.reuse, PT, P0 ;  /* 0x0000000b0400720c */ /* 0x0c0fe40003f06300 */
[----:B------:R-:W-:Y:S02]  /*3230*/  ISETP.LT.AND.EX P2, PT, R4, R11, PT, P2 ;  /* 0x0000000b0400720c */ /* 0x000fe40003f41320 */
[----:B------:R-:W-:Y:S02]  /*3240*/  SEL R8, R2, R3, !P0 ;  /* 0x0000000302087207 */ /* 0x000fe40004000000 */
[----:B------:R-:W-:-:S02]  /*3250*/  SEL R7, R5, R10, P2 ;  /* 0x0000000a05077207 */ /* 0x000fc40001000000 */
[----:B------:R-:W-:Y:S01]  /*3260*/  SEL R6, R4, R11, P2 ;  /* 0x0000000b04067207 */ /* 0x000fe20001000000 */
[----:B------:R-:W-:Y:S06]  /*3270*/  BRA `(.L_x_221) ;  /* 0x0000002800707947 */ /* 0x000fec0003800000 */
.L_x_189:
[----:B------:R-:W1:Y:S01]  /*3280*/  S2R R0, SR_TID.X ;  /* 0x0000000000007919 */ /* 0x000e620000002100 */
[----:B------:R-:W1:Y:S02]  /*3290*/  LDC.64 R2, c[0x0][0x380] ;  /* 0x0000e000ff027b82 */ /* 0x000e640000000a00 */
[----:B-1----:R-:W-:-:S05]  /*32a0*/  IMAD.WIDE.U32 R2, R0, 0x10, R2 ;  /* 0x0000001000027825 */ /* 0x002fca00078e0002 */
[----:B0-----:R-:W2:Y:S04]  /*32b0*/  LDG.E.CONSTANT R11, desc[UR10][R2.64] ;  /* 0x0000000a020b7981 */ /* 0x001ea8000c1e9900 */
[----:B------:R-:W2:Y:S04]  /*32c0*/  LDG.E.CONSTANT R6, desc[UR10][R2.64+0x1000] ;  /* 0x0010000a02067981 */ /* 0x000ea8000c1e9900 */
[----:B------:R-:W3:Y:S04]  /*32d0*/  LDG.E.64.CONSTANT R4, desc[UR10][R2.64+0x8] ;  /* 0x0000080a02047981 */ /* 0x000ee8000c1e9b00 */
[----:B------:R-:W3:Y:S04]  /*32e0*/  LDG.E.64.CONSTANT R16, desc[UR10][R2.64+0x1008] ;  /* 0x0010080a02107981 */ /* 0x000ee8000c1e9b00 */
[----:B------:R-:W4:Y:S04]  /*32f0*/  LDG.E.CONSTANT R7, desc[UR10][R2.64+0x2000] ;  /* 0x0020000a02077981 */ /* 0x000f28000c1e9900 */
[----:B------:R-:W5:Y:S04]  /*3300*/  LDG.E.64.CONSTANT R14, desc[UR10][R2.64+0x2008] ;  /* 0x0020080a020e7981 */ /* 0x000f68000c1e9b00 */
[----:B------:R-:W5:Y:S04]  /*3310*/  LDG.E.CONSTANT R10, desc[UR10][R2.64+0x3000] ;  /* 0x0030000a020a7981 */ /* 0x000f68000c1e9900 */
[----:B------:R-:W5:Y:S04]  /*3320*/  LDG.E.64.CONSTANT R12, desc[UR10][R2.64+0x3008] ;  /* 0x0030080a020c7981 */ /* 0x000f68000c1e9b00 */
[----:B------:R-:W5:Y:S04]  /*3330*/  LDG.E.CONSTANT R26, desc[UR10][R2.64+0x4000] ;  /* 0x0040000a021a7981 */ /* 0x000f68000c1e9900 */
[----:B------:R0:W5:Y:S01]  /*3340*/  LDG.E.64.CONSTANT R8, desc[UR10][R2.64+0x4008] ;  /* 0x0040080a02087981 */ /* 0x000162000c1e9b00 */
[----:B------:R-:W-:Y:S01]  /*3350*/  UISETP.GE.U32.AND UP0, UPT, UR8, 0xa00, UPT ;  /* 0x00000a000800788c */ /* 0x000fe2000bf06070 */
[----:B0-----:R-:W-:-:S02]  /*3360*/  IMAD.MOV.U32 R3, RZ, RZ, 0x500 ;  /* 0x00000500ff037424 */ /* 0x001fc400078e00ff */
[----:B------:R-:W-:Y:S01]  /*3370*/  IMAD.MOV.U32 R2, RZ, RZ, RZ ;  /* 0x000000ffff027224 */ /* 0x000fe200078e00ff */
[----:B--2---:R-:W-:-:S13]  /*3380*/  ISETP.GE.AND P1, PT, R11, R6, PT ;  /* 0x000000060b00720c */ /* 0x004fda0003f26270 */
[----:B---3--:R-:W-:-:S04]  /*3390*/  @P1 ISETP.GE.U32.AND P0, PT, R4, R16, PT ;  /* 0x000000100400120c */ /* 0x008fc80003f06070 */
[----:B------:R-:W-:-:S04]  /*33a0*/  @P1 ISETP.GE.AND.EX P0, PT, R5, R17, PT, P0 ;  /* 0x000000110500120c */ /* 0x000fc80003f06300 */
[----:B------:R-:W-:-:S04]  /*33b0*/  @P1 ISETP.LT.OR P0, PT, R6, R11, !P0 ;  /* 0x0000000b0600120c */ /* 0x000fc80004701670 */
[----:B------:R-:W-:Y:S02]  /*33c0*/  @P1 SEL R6, R11, R6, P0 ;  /* 0x000000060b061207 */ /* 0x000fe40000000000 */
[----:B------:R-:W-:Y:S02]  /*33d0*/  @P1 SEL R16, R4, R16, P0 ;  /* 0x0000001004101207 */ /* 0x000fe40000000000 */
[----:B----4-:R-:W-:Y:S02]  /*33e0*/  ISETP.GE.AND P2, PT, R6, R7, PT ;  /* 0x000000070600720c */ /* 0x010fe40003f46270 */
[----:B------:R-:W-:-:S11]  /*33f0*/  @P1 SEL R17, R5, R17, P0 ;  /* 0x0000001105111207 */ /* 0x000fd60000000000 */
[----:B-----5:R-:W-:-:S04]  /*3400*/  @P2 ISETP.GE.U32.AND P0, PT, R16, R14, PT ;  /* 0x0000000e1000220c */ /* 0x020fc80003f06070 */
[----:B------:R-:W-:-:S04]  /*3410*/  @P2 ISETP.GE.AND.EX P0, PT, R17, R15, PT, P0 ;  /* 0x0000000f1100220c */ /* 0x000fc80003f06300 */
[----:B------:R-:W-:-:S04]  /*3420*/  @P2 ISETP.LT.OR P0, PT, R7, R6, !P0 ;  /* 0x000000060700220c */ /* 0x000fc80004701670 */
[----:B------:R-:W-:Y:S02]  /*3430*/  @P2 SEL R7, R6, R7, P0 ;  /* 0x0000000706072207 */ /* 0x000fe40000000000 */
[----:B------:R-:W-:Y:S02]  /*3440*/  @P2 SEL R14, R16, R14, P0 ;  /* 0x0000000e100e2207 */ /* 0x000fe40000000000 */
[----:B------:R-:W-:Y:S02]  /*3450*/  ISETP.GE.AND P1, PT, R7, R10, PT ;  /* 0x0000000a0700720c */ /* 0x000fe40003f26270 */
[----:B------:R-:W-:-:S11]  /*3460*/  @P2 SEL R15, R17, R15, P0 ;  /* 0x0000000f110f2207 */ /* 0x000fd60000000000 */
[----:B------:R-:W-:-:S04]  /*3470*/  @P1 ISETP.GE.U32.AND P0, PT, R14, R12, PT ;  /* 0x0000000c0e00120c */ /* 0x000fc80003f06070 */
        /* <DEDUP_REMOVED lines=11> */
[----:B------:R-:W-:Y:S01]  /*3530*/  @P2 SEL R9, R13, R9, P0 ;  /* 0x000000090d092207 */ /* 0x000fe20000000000 */
[----:B------:R-:W-:Y:S06]  /*3540*/  BRA.U !UP0, `(.L_x_258) ;  /* 0x0000000908dc7547 */ /* 0x000fec000b800000 */
[----:B------:R-:W-:Y:S01]  /*3550*/  UIADD3 UR9, UP0, UPT, UR8, -0xa00, URZ ;  /* 0xfffff60008097890 */ /* 0x000fe2000ff1e0ff */
[----:B------:R-:W-:Y:S02]  /*3560*/  IMAD.MOV.U32 R3, RZ, RZ, 0x500 ;  /* 0x00000500ff037424 */ /* 0x000fe400078e00ff */
[----:B------:R-:W-:Y:S01]  /*3570*/  IMAD.MOV.U32 R2, RZ, RZ, RZ ;  /* 0x000000ffff027224 */ /* 0x000fe200078e00ff */
[----:B------:R-:W-:Y:S02]  /*3580*/  ULEA.HI.X.SX32 UR8, UR8, 0xffffffff, 0x1, UP0 ;  /* 0xffffffff08087891 */ /* 0x000fe400080f0eff */
[----:B------:R-:W-:Y:S02]  /*3590*/  UIMAD.WIDE.U32 UR12, UR9, -0x33333333, URZ ;  /* 0xcccccccd090c78a5 */ /* 0x000fe4000f8e00ff */
[----:B------:R-:W-:Y:S02]  /*35a0*/  UIMAD.WIDE.U32 UR4, UR8, -0x33333333, URZ ;  /* 0xcccccccd080478a5 */ /* 0x000fe4000f8e00ff */
[----:B------:R-:W-:-:S02]  /*35b0*/  UISETP.GE.U32.AND UP1, UPT, UR9, 0x500, UPT ;  /* 0x000005000900788c */ /* 0x000fc4000bf26070 */
[----:B------:R-:W-:Y:S02]  /*35c0*/  UIMAD.WIDE.U32 UR4, UP0, UR9, -0x33333334, UR4 ;  /* 0xcccccccc090478a5 */ /* 0x000fe4000f800004 */
[----:B------:R-:W-:Y:S02]  /*35d0*/  UISETP.GE.U32.AND.EX UP1, UPT, UR8, URZ, UPT, UP1 ;  /* 0x000000ff0800728c */ /* 0x000fe4000bf26110 */
[----:B------:R-:W-:Y:S02]  /*35e0*/  UIADD3.X UR7, UPT, UPT, URZ, URZ, URZ, UP0, !UPT ;  /* 0x000000ffff077290 */ /* 0x000fe400087fe4ff */
[----:B------:R-:W-:Y:S01]  /*35f0*/  UIADD3 URZ, UP0, UPT, UR13, UR4, URZ ;  /* 0x000000040dff7290 */ /* 0x000fe2000ff1e0ff */
[----:B------:R-:W-:-:S03]  /*3600*/  UMOV UR6, UR5 ;  /* 0x0000000500067c82 */ /* 0x000fc60008000000 */
[----:B------:R-:W-:-:S04]  /*3610*/  UIMAD.WIDE.U32.X UR4, UR8, -0x33333334, UR6, UP0 ;  /* 0xcccccccc080478a5 */ /* 0x000fc800080e0406 */
[----:B------:R-:W-:-:S04]  /*3620*/  USHF.R.U64 UR6, UR4, 0xa, UR5 ;  /* 0x0000000a04067899 */ /* 0x000fc80008001205 */
[----:B------:R-:W-:-:S04]  /*3630*/  ULOP3.LUT UR7, UR6, 0x1, URZ, 0xc0, !UPT ;  /* 0x0000000106077892 */ /* 0x000fc8000f8ec0ff */
[----:B------:R-:W-:-:S04]  /*3640*/  UISETP.NE.U32.AND UP0, UPT, UR7, 0x1, UPT ;  /* 0x000000010700788c */ /* 0x000fc8000bf05070 */
[----:B------:R-:W-:Y:S01]  /*3650*/  UISETP.NE.U32.AND.EX UP0, UPT, URZ, URZ, UPT, UP0 ;  /* 0x000000ffff00728c */ /* 0x000fe2000bf05100 */
[----:B------:R-:W-:Y:S10]  /*3660*/  BRA.U !UP1, `(.L_x_259) ;  /* 0x0000000509b87547 */ /* 0x000ff4000b800000 */
[----:B------:R-:W0:Y:S01]  /*3670*/  LDCU.64 UR8, c[0x0][0x380] ;  /* 0x00007000ff0877ac */ /* 0x000e220008000a00 */
[----:B------:R-:W-:Y:S02]  /*3680*/  IMAD.MOV.U32 R3, RZ, RZ, 0x500 ;  /* 0x00000500ff037424 */ /* 0x000fe400078e00ff */
[----:B------:R-:W-:Y:S01]  /*3690*/  IMAD.MOV.U32 R2, RZ, RZ, RZ ;  /* 0x000000ffff027224 */ /* 0x000fe200078e00ff */
[----:B------:R-:W-:-:S04]  /*36a0*/  UIADD3 UR4, UP1, UPT, UR6, 0x1, URZ ;  /* 0x0000000106047890 */ /* 0x000fc8000ff3e0ff */
[----:B------:R-:W-:Y:S02]  /*36b0*/  ULEA.HI.X UR5, UR5, URZ, URZ, 0x16, UP1 ;  /* 0x000000ff05057291 */ /* 0x000fe400088fb4ff */
[----:B------:R-:W-:Y:S02]  /*36c0*/  ULOP3.LUT UR4, UR4, 0xfffffffe, URZ, 0xc0, !UPT ;  /* 0xfffffffe04047892 */ /* 0x000fe4000f8ec0ff */
[----:B------:R-:W-:Y:S01]  /*36d0*/  ULOP3.LUT UR5, UR5, 0x7fffff, URZ, 0xc0, !UPT ;  /* 0x007fffff05057892 */ /* 0x000fe2000f8ec0ff */
[----:B0-----:R-:W-:-:S04]  /*36e0*/  LEA R28, P0, R0, UR8, 0x4 ;  /* 0x00000008001c7c11 */ /* 0x001fc8000f8020ff */
[----:B------:R-:W-:Y:S02]  /*36f0*/  IADD3 R28, P1, PT, R28, 0xe008, RZ ;  /* 0x0000e0081c1c7810 */ /* 0x000fe40007f3e0ff */
[----:B------:R-:W-:-:S05]  /*3700*/  LEA.HI.X R29, R0, UR9, RZ, 0x4, P0 ;  /* 0x00000009001d7c11 */ /* 0x000fca00080f24ff */
[----:B------:R-:W-:-:S07]  /*3710*/  IMAD.X R29, RZ, RZ, R29, P1 ;  /* 0x000000ffff1d7224 */ /* 0x000fce00008e061d */
.L_x_260:
[----:B------:R-:W2:Y:S04]  /*3720*/  LDG.E.CONSTANT R25, desc[UR10][R28.64+-0x9008] ;  /* 0xff6ff80a1c197981 */ /* 0x000ea8000c1e9900 */
[----:B------:R-:W3:Y:S04]  /*3730*/  LDG.E.64.CONSTANT R22, desc[UR10][R28.64+-0x9000] ;  /* 0xff70000a1c167981 */ /* 0x000ee8000c1e9b00 */
[----:B------:R-:W4:Y:S04]  /*3740*/  LDG.E.CONSTANT R27, desc[UR10][R28.64+-0x8008] ;  /* 0xff7ff80a1c1b7981 */ /* 0x000f28000c1e9900 */
[----:B------:R-:W5:Y:S04]  /*3750*/  LDG.E.64.CONSTANT R10, desc[UR10][R28.64+-0x8000] ;  /* 0xff80000a1c0a7981 */ /* 0x000f68000c1e9b00 */
[----:B------:R-:W5:Y:S04]  /*3760*/  LDG.E.CONSTANT R4, desc[UR10][R28.64+-0x7008] ;  /* 0xff8ff80a1c047981 */ /* 0x000f68000c1e9900 */
        /* <DEDUP_REMOVED lines=8> */
[----:B------:R-:W5:Y:S01]  /*37f0*/  LDG.E.64.CONSTANT R20, desc[UR10][R28.64+-0x3000] ;  /* 0xffd0000a1c147981 */ /* 0x000f62000c1e9b00 */
[----:B--2---:R-:W-:-:S13]  /*3800*/  ISETP.GE.AND P1, PT, R26, R25, PT ;  /* 0x000000191a00720c */ /* 0x004fda0003f26270 */
[----:B---3--:R-:W-:-:S04]  /*3810*/  @P1 ISETP.GE.U32.AND P0, PT, R8, R22, PT ;  /* 0x000000160800120c */ /* 0x008fc80003f06070 */
[----:B------:R-:W-:-:S04]  /*3820*/  @P1 ISETP.GE.AND.EX P0, PT, R9, R23, PT, P0 ;  /* 0x000000170900120c */ /* 0x000fc80003f06300 */
[----:B------:R-:W-:-:S04]  /*3830*/  @P1 ISETP.LT.OR P0, PT, R25, R26, !P0 ;  /* 0x0000001a1900120c */ /* 0x000fc80004701670 */
[----:B------:R-:W-:Y:S02]  /*3840*/  @P1 SEL R25, R26, R25, P0 ;  /* 0x000000191a191207 */ /* 0x000fe40000000000 */
[----:B------:R-:W-:Y:S01]  /*3850*/  @P1 SEL R22, R8, R22, P0 ;  /* 0x0000001608161207 */ /* 0x000fe20000000000 */
[----:B------:R-:W2:Y:S01]  /*3860*/  LDG.E.CONSTANT R26, desc[UR10][R28.64+-0x8] ;  /* 0xfffff80a1c1a7981 */ /* 0x000ea2000c1e9900 */
[----:B----4-:R-:W-:Y:S02]  /*3870*/  ISETP.GE.AND P2, PT, R25, R27, PT ;  /* 0x0000001b1900720c */ /* 0x010fe40003f46270 */
[----:B------:R-:W-:Y:S02]  /*3880*/  @P1 SEL R23, R9, R23, P0 ;  /* 0x0000001709171207 */ /* 0x000fe40000000000 */
[----:B------:R0:W3:Y:S09]  /*3890*/  LDG.E.64.CONSTANT R8, desc[UR10][R28.64] ;  /* 0x0000000a1c087981 */ /* 0x0000f2000c1e9b00 */
[----:B-----5:R-:W-:-:S04]  /*38a0*/  @P2 ISETP.GE.U32.AND P0, PT, R22, R10, PT ;  /* 0x0000000a1600220c */ /* 0x020fc80003f06070 */
[----:B------:R-:W-:-:S04]  /*38b0*/  @P2 ISETP.GE.AND.EX P0, PT, R23, R11, PT, P0 ;  /* 0x0000000b1700220c */ /* 0x000fc80003f06300 */
[----:B------:R-:W-:-:S04]  /*38c0*/  @P2 ISETP.LT.OR P0, PT, R27, R25, !P0 ;  /* 0x000000191b00220c */ /* 0x000fc80004701670 */
[----:B------:R-:W-:Y:S02]  /*38d0*/  @P2 SEL R27, R25, R27, P0 ;  /* 0x0000001b191b2207 */ /* 0x000fe40000000000 */
[----:B------:R-:W4:Y:S02]  /*38e0*/  LDG.E.CONSTANT R25, desc[UR10][R28.64+-0x2008] ;  /* 0xffdff80a1c197981 */ /* 0x000f24000c1e9900 */
[----:B------:R-:W-:Y:S02]  /*38f0*/  ISETP.GE.AND P1, PT, R27, R4, PT ;  /* 0x000000041b00720c */ /* 0x000fe40003f26270 */
[----:B------:R-:W-:Y:S02]  /*3900*/  @P2 SEL R10, R22, R10, P0 ;  /* 0x0000000a160a2207 */ /* 0x000fe40000000000 */
[----:B------:R-:W-:Y:S02]  /*3910*/  @P2 SEL R11, R23, R11, P0 ;  /* 0x0000000b170b2207 */ /* 0x000fe40000000000 */
[----:B------:R-:W5:Y:S07]  /*3920*/  LDG.E.64.CONSTANT R22, desc[UR10][R28.64+-0x2000] ;  /* 0xffe0000a1c167981 */ /* 0x000f6e000c1e9b00 */
[----:B------:R-:W-:-:S04]  /*3930*/  @P1 ISETP.GE.U32.AND P0, PT, R10, R12, PT ;  /* 0x0000000c0a00120c */ /* 0x000fc80003f06070 */
[----:B------:R-:W-:-:S04]  /*3940*/  @P1 ISETP.GE.AND.EX P0, PT, R11, R13, PT, P0 ;  /* 0x0000000d0b00120c */ /* 0x000fc80003f06300 */
[----:B------:R-:W-:-:S04]  /*3950*/  @P1 ISETP.LT.OR P0, PT, R4, R27, !P0 ;  /* 0x0000001b0400120c */ /* 0x000fc80004701670 */
[----:B------:R-:W-:Y:S02]  /*3960*/  @P1 SEL R4, R27, R4, P0 ;  /* 0x000000041b041207 */ /* 0x000fe40000000000 */
[----:B------:R-:W2:Y:S01]  /*3970*/  LDG.E.CONSTANT R27, desc[UR10][R28.64+-0x1008] ;  /* 0xffeff80a1c1b7981 */ /* 0x000ea2000c1e9900 */
[----:B------:R-:W-:Y:S02]  /*3980*/  @P1 SEL R12, R10, R12, P0 ;  /* 0x0000000c0a0c1207 */ /* 0x000fe40000000000 */
[----:B------:R-:W-:Y:S02]  /*3990*/  @P1 SEL R13, R11, R13, P0 ;  /* 0x0000000d0b0d1207 */ /* 0x000fe40000000000 */
[----:B------:R-:W3:Y:S01]  /*39a0*/  LDG.E.64.CONSTANT R10, desc[UR10][R28.64+-0x1000] ;  /* 0xfff0000a1c0a7981 */ /* 0x000ee2000c1e9b00 */
[----:B------:R-:W-:-:S13]  /*39b0*/  ISETP.GE.AND P2, PT, R4, R5, PT ;  /* 0x000000050400720c */ /* 0x000fda0003f46270 */
[----:B------:R-:W-:-:S04]  /*39c0*/  @P2 ISETP.GE.U32.AND P0, PT, R12, R14, PT ;  /* 0x0000000e0c00220c */ /* 0x000fc80003f06070 */
[----:B------:R-:W-:-:S04]  /*39d0*/  @P2 ISETP.GE.AND.EX P0, PT, R13, R15, PT, P0 ;  /* 0x0000000f0d00220c */ /* 0x000fc80003f06300 */
[----:B------:R-:W-:-:S04]  /*39e0*/  @P2 ISETP.LT.OR P0, PT, R5, R4, !P0 ;  /* 0x000000040500220c */ /* 0x000fc80004701670 */
[----:B------:R-:W-:-:S04]  /*39f0*/  @P2 SEL R5, R4, R5, P0 ;  /* 0x0000000504052207 */ /* 0x000fc80000000000 */
[----:B------:R-:W-:Y:S02]  /*3a00*/  ISETP.GE.AND P1, PT, R5, R6, PT ;  /* 0x000000060500720c */ /* 0x000fe40003f26270 */
[----:B------:R-:W-:Y:S02]  /*3a10*/  @P2 SEL R14, R12, R14, P0 ;  /* 0x0000000e0c0e2207 */ /* 0x000fe40000000000 */
[----:B------:R-:W-:-:S09]  /*3a20*/  @P2 SEL R15, R13, R15, P0 ;  /* 0x0000000f0d0f2207 */ /* 0x000fd20000000000 */
        /* <DEDUP_REMOVED lines=17> */
[----:B------:R-:W-:Y:S02]  /*3b40*/  @P1 SEL R24, R7, R24, P0 ;  /* 0x0000001807181207 */ /* 0x000fe40000000000 */
[----:B------:R-:W-:Y:S02]  /*3b50*/  @P1 SEL R20, R18, R20, P0 ;  /* 0x0000001412141207 */ /* 0x000fe40000000000 */
[----:B------:R-:W-:Y:S01]  /*3b60*/  @P1 SEL R21, R19, R21, P0 ;  /* 0x0000001513151207 */ /* 0x000fe20000000000 */
[----:B------:R-:W-:-:S04]  /*3b70*/  UIADD3 UR4, UP1, UPT, UR4, -0x2, URZ ;  /* 0xfffffffe04047890 */ /* 0x000fc8000ff3e0ff */
[----:B------:R-:W-:Y:S02]  /*3b80*/  UIADD3.X UR5, UPT, UPT, UR5, -0x1, URZ, UP1, !UPT ;  /* 0xffffffff05057890 */ /* 0x000fe40008ffe4ff */
[----:B------:R-:W-:-:S04]  /*3b90*/  UISETP.NE.U32.AND UP1, UPT, UR4, URZ, UPT ;  /* 0x000000ff0400728c */ /* 0x000fc8000bf25070 */
[----:B------:R-:W-:Y:S01]  /*3ba0*/  UISETP.NE.AND.EX UP1, UPT, UR5, URZ, UPT, UP1 ;  /* 0x000000ff0500728c */ /* 0x000fe2000bf25310 */
[----:B----4-:R-:W-:-:S13]  /*3bb0*/  ISETP.GE.AND P2, PT, R24, R25, PT ;  /* 0x000000191800720c */ /* 0x010fda0003f46270 */
[----:B-----5:R-:W-:-:S04]  /*3bc0*/  @P2 ISETP.GE.U32.AND P0, PT, R20, R22, PT ;  /* 0x000000161400220c */ /* 0x020fc80003f06070 */
[----:B------:R-:W-:-:S04]  /*3bd0*/  @P2 ISETP.GE.AND.EX P0, PT, R21, R23, PT, P0 ;  /* 0x000000171500220c */ /* 0x000fc80003f06300 */
[----:B------:R-:W-:-:S04]  /*3be0*/  @P2 ISETP.LT.OR P0, PT, R25, R24, !P0 ;  /* 0x000000181900220c */ /* 0x000fc80004701670 */
[----:B------:R-:W-:-:S04]  /*3bf0*/  @P2 SEL R25, R24, R25, P0 ;  /* 0x0000001918192207 */ /* 0x000fc80000000000 */
[----:B--2---:R-:W-:Y:S02]  /*3c00*/  ISETP.GE.AND P3, PT, R25, R27, PT ;  /* 0x0000001b1900720c */ /* 0x004fe40003f66270 */
[----:B------:R-:W-:Y:S02]  /*3c10*/  @P2 SEL R22, R20, R22, P0 ;  /* 0x0000001614162207 */ /* 0x000fe40000000000 */
[----:B------:R-:W-:-:S09]  /*3c20*/  @P2 SEL R23, R21, R23, P0 ;  /* 0x0000001715172207 */ /* 0x000fd20000000000 */
[----:B---3--:R-:W-:-:S04]  /*3c30*/  @P3 ISETP.GE.U32.AND P0, PT, R22, R10, PT ;  /* 0x0000000a1600320c */ /* 0x008fc80003f06070 */
[----:B------:R-:W-:-:S04]  /*3c40*/  @P3 ISETP.GE.AND.EX P0, PT, R23, R11, PT, P0 ;  /* 0x0000000b1700320c */ /* 0x000fc80003f06300 */
[----:B------:R-:W-:-:S04]  /*3c50*/  @P3 ISETP.LT.OR P0, PT, R27, R25, !P0 ;  /* 0x000000191b00320c */ /* 0x000fc80004701670 */
[----:B------:R-:W-:-:S04]  /*3c60*/  @P3 SEL R27, R25, R27, P0 ;  /* 0x0000001b191b3207 */ /* 0x000fc80000000000 */
[----:B------:R-:W-:Y:S02]  /*3c70*/  ISETP.GE.AND P1, PT, R27, R26, PT ;  /* 0x0000001a1b00720c */ /* 0x000fe40003f26270 */
[----:B------:R-:W-:Y:S02]  /*3c80*/  @P3 SEL R10, R22, R10, P0 ;  /* 0x0000000a160a3207 */ /* 0x000fe40000000000 */
[----:B------:R-:W-:Y:S02]  /*3c90*/  @P3 SEL R11, R23, R11, P0 ;  /* 0x0000000b170b3207 */ /* 0x000fe40000000000 */
[----:B0-----:R-:W-:-:S07]  /*3ca0*/  IADD3 R28, P3, PT, R28, 0xa000, RZ ;  /* 0x0000a0001c1c7810 */ /* 0x001fce0007f7e0ff */
[----:B------:R-:W-:-:S04]  /*3cb0*/  @P1 ISETP.GE.U32.AND P0, PT, R10, R8, PT ;  /* 0x000000080a00120c */ /* 0x000fc80003f06070 */
[----:B------:R-:W-:Y:S02]  /*3cc0*/  @P1 ISETP.GE.AND.EX P0, PT, R11, R9, PT, P0 ;  /* 0x000000090b00120c */ /* 0x000fe40003f06300 */
[----:B------:R-:W-:Y:S02]  /*3cd0*/  IADD3 R3, P2, PT, R3, 0xa00, RZ ;  /* 0x00000a0003037810 */ /* 0x000fe40007f5e0ff */
[----:B------:R-:W-:Y:S01]  /*3ce0*/  @P1 ISETP.LT.OR P0, PT, R26, R27, !P0 ;  /* 0x0000001b1a00120c */ /* 0x000fe20004701670 */
[----:B------:R-:W-:Y:S02]  /*3cf0*/  IMAD.X R29, RZ, RZ, R29, P3 ;  /* 0x000000ffff1d7224 */ /* 0x000fe400018e061d */
[----:B------:R-:W-:Y:S01]  /*3d00*/  IMAD.X R2, RZ, RZ, R2, P2 ;  /* 0x000000ffff027224 */ /* 0x000fe200010e0602 */
[----:B------:R-:W-:Y:S02]  /*3d10*/  @P1 SEL R26, R27, R26, P0 ;  /* 0x0000001a1b1a1207 */ /* 0x000fe40000000000 */
[----:B------:R-:W-:-:S02]  /*3d20*/  @P1 SEL R8, R10, R8, P0 ;  /* 0x000000080a081207 */ /* 0x000fc40000000000 */
[----:B------:R-:W-:Y:S01]  /*3d30*/  @P1 SEL R9, R11, R9, P0 ;  /* 0x000000090b091207 */ /* 0x000fe20000000000 */
[----:B------:R-:W-:Y:S06]  /*3d40*/  BRA.U UP1, `(.L_x_260) ;  /* 0xfffffff901747547 */ /* 0x000fec000b83ffff */
.L_x_259:
[----:B------:R-:W-:Y:S05]  /*3d50*/  BRA.U !UP0, `(.L_x_258) ;  /* 0x0000000108d87547 */ /* 0x000fea000b800000 */
[----:B------:R-:W0:Y:S02]  /*3d60*/  LDC.64 R4, c[0x0][0x380] ;  /* 0x0000e000ff047b82 */ /* 0x000e240000000a00 */
[----:B0-----:R-:W-:-:S03]  /*3d70*/  IMAD.WIDE.U32 R4, R0, 0x10, R4 ;  /* 0x0000001000047825 */ /* 0x001fc600078e0004 */
[----:B------:R-:W-:-:S04]  /*3d80*/  LEA R14, P0, R3, R4, 0x4 ;  /* 0x00000004030e7211 */ /* 0x000fc800078020ff */
[----:B------:R-:W-:-:S05]  /*3d90*/  LEA.HI.X R15, R3, R5, R2, 0x4, P0 ;  /* 0x00000005030f7211 */ /* 0x000fca00000f2402 */
        /* <DEDUP_REMOVED lines=38> */
[----:B------:R-:W-:Y:S02]  /*4000*/  @P2 SEL R13, R5, R13, P0 ;  /* 0x0000000d050d2207 */ /* 0x000fe40000000000 */
[----:B------:R-:W-:-:S05]  /*4010*/  IADD3 R3, P2, PT, R3, 0x500, RZ ;  /* 0x0000050003037810 */ /* 0x000fca0007f5e0ff */
[----:B------:R-:W-:-:S04]  /*4020*/  IMAD.X R2, RZ, RZ, R2, P2 ;  /* 0x000000ffff027224 */ /* 0x000fc800010e0602 */
[----:B------:R-:W-:-:S04]  /*4030*/  @P1 ISETP.GE.U32.AND P0, PT, R12, R16, PT ;  /* 0x000000100c00120c */ /* 0x000fc80003f06070 */
[----:B------:R-:W-:-:S04]  /*4040*/  @P1 ISETP.GE.AND.EX P0, PT, R13, R17, PT, P0 ;  /* 0x000000110d00120c */ /* 0x000fc80003f06300 */
[----:B------:R-:W-:-:S04]  /*4050*/  @P1 ISETP.LT.OR P0, PT, R23, R20, !P0 ;  /* 0x000000141700120c */ /* 0x000fc80004701670 */
[----:B------:R-:W-:Y:S02]  /*4060*/  @P1 SEL R16, R12, R16, P0 ;  /* 0x000000100c101207 */ /* 0x000fe40000000000 */
[----:B------:R-:W-:Y:S02]  /*4070*/  @P1 SEL R17, R13, R17, P0 ;  /* 0x000000110d111207 */ /* 0x000fe40000000000 */
[----:B------:R-:W-:Y:S01]  /*4080*/  @P1 SEL R23, R20, R23, P0 ;  /* 0x0000001714171207 */ /* 0x000fe20000000000 */
[----:B------:R-:W-:Y:S02]  /*4090*/  IMAD.MOV.U32 R8, RZ, RZ, R16 ;  /* 0x000000ffff087224 */ /* 0x000fe400078e0010 */
[----:B------:R-:W-:Y:S02]  /*40a0*/  IMAD.MOV.U32 R9, RZ, RZ, R17 ;  /* 0x000000ffff097224 */ /* 0x000fe400078e0011 */
[----:B------:R-:W-:-:S07]  /*40b0*/  IMAD.MOV.U32 R26, RZ, RZ, R23 ;  /* 0x000000ffff1a7224 */ /* 0x000fce00078e0017 */
.L_x_258:
[----:B------:R-:W0:Y:S02]  /*40c0*/  LDCU UR4, c[0x0][0x390] ;  /* 0x00007200ff0477ac */ /* 0x000e240008000800 */
[----:B0-----:R-:W-:Y:S02]  /*40d0*/  USHF.R.S32.HI UR5, URZ, 0x1f, UR4 ;  /* 0x0000001fff057899 */ /* 0x001fe40008011404 */
[----:B------:R-:W-:-:S04]  /*40e0*/  ISETP.GE.U32.AND P0, PT, R3, UR4, PT ;  /* 0x0000000403007c0c */ /* 0x000fc8000bf06070 */
[----:B------:R-:W-:-:S13]  /*40f0*/  ISETP.GE.AND.EX P0, PT, R2, UR5, PT, P0 ;  /* 0x0000000502007c0c */ /* 0x000fda000bf06300 */
[----:B------:R-:W-:Y:S05]  /*4100*/  @P0 BRA `(.L_x_261) ;  /* 0x0000000800480947 */ /* 0x000fea0003800000 */
[----:B------:R-:W-:Y:S01]  /*4110*/  IADD3 R5, PT, PT, -R3, UR4, RZ ;  /* 0x0000000403057c10 */ /* 0x000fe2000fffe1ff */
[----:B------:R-:W-:Y:S03]  /*4120*/  BSSY.RECONVERGENT B1, `(.L_x_261) ;  /* 0x0000090000017945 */ /* 0x000fe60003800200 */
[----:B------:R-:W-:-:S13]  /*4130*/  ISETP.GE.AND P0, PT, R0, R5, PT ;  /* 0x000000050000720c */ /* 0x000fda0003f06270 */
[----:B------:R-:W-:Y:S05]  /*4140*/  @P0 BRA `(.L_x_262) ;  /* 0x0000000800340947 */ /* 0x000fea0003800000 */
[----:B------:R-:W-:Y:S01]  /*4150*/  LOP3.LUT R4, RZ, R0, RZ, 0x33, !PT ;  /* 0x00000000ff047212 */ /* 0x000fe200078e33ff */
[----:B------:R-:W-:Y:S03]  /*4160*/  BSSY.RECONVERGENT B2, `(.L_x_263) ;  /* 0x000002d000027945 */ /* 0x000fe60003800200 */
[----:B------:R-:W-:-:S04]  /*4170*/  IADD3 R14, PT, PT, -R3, UR4, R4 ;  /* 0x00000004030e7c10 */ /* 0x000fc8000fffe104 */
[----:B------:R-:W-:-:S04]  /*4180*/  LOP3.LUT R4, R14, 0x300, RZ, 0xc0, !PT ;  /* 0x000003000e047812 */ /* 0x000fc800078ec0ff */
[----:B------:R-:W-:Y:S01]  /*4190*/  ISETP.NE.AND P0, PT, R4, 0x300, PT ;  /* 0x000003000400780c */ /* 0x000fe20003f05270 */
[----:B------:R-:W-:-:S12]  /*41a0*/  IMAD.MOV.U32 R4, RZ, RZ, R0 ;  /* 0x000000ffff047224 */ /* 0x000fd800078e0000 */
[----:B------:R-:W-:Y:S05]  /*41b0*/  @!P0 BRA `(.L_x_264) ;  /* 0x00000000009c8947 */ /* 0x000fea0003800000 */
[----:B------:R-:W0:Y:S01]  /*41c0*/  LDCU.64 UR6, c[0x0][0x380] ;  /* 0x00007000ff0677ac */ /* 0x000e220008000a00 */
[----:B------:R-:W-:Y:S02]  /*41d0*/  IADD3 R11, P0, PT, R0, R3, RZ ;  /* 0x00000003000b7210 */ /* 0x000fe40007f1e0ff */
[----:B------:R-:W-:-:S03]  /*41e0*/  LEA.HI R4, R14, 0x1, RZ, 0x18 ;  /* 0x000000010e047811 */ /* 0x000fc600078fc0ff */
[----:B------:R-:W-:Y:S01]  /*41f0*/  IMAD.X R10, RZ, RZ, R2, P0 ;  /* 0x000000ffff0a7224 */ /* 0x000fe200000e0602 */
[----:B------:R-:W-:Y:S01]  /*4200*/  LOP3.LUT R6, R4, 0x3, RZ, 0xc0, !PT ;  /* 0x0000000304067812 */ /* 0x000fe200078ec0ff */
[----:B------:R-:W-:-:S04]  /*4210*/  IMAD.MOV.U32 R4, RZ, RZ, R0 ;  /* 0x000000ffff047224 */ /* 0x000fc800078e0000 */
[----:B------:R-:W-:Y:S01]  /*4220*/  IMAD.MOV R12, RZ, RZ, -R6 ;  /* 0x000000ffff0c7224 */ /* 0x000fe200078e0a06 */
[----:B0-----:R-:W-:-:S04]  /*4230*/  LEA R13, P1, R11, UR6, 0x4 ;  /* 0x000000060b0d7c11 */ /* 0x001fc8000f8220ff */
[----:B------:R-:W-:-:S09]  /*4240*/  LEA.HI.X R11, R11, UR7, R10, 0x4, P1 ;  /* 0x000000070b0b7c11 */ /* 0x000fd200088f240a */
.L_x_267:
[----:B------:R-:W-:-:S05]  /*4250*/  IMAD.MOV.U32 R10, RZ, RZ, R13 ;  /* 0x000000ffff0a7224 */ /* 0x000fca00078e000d */
[----:B------:R-:W2:Y:S04]  /*4260*/  LDG.E.CONSTANT R19, desc[UR10][R10.64] ;  /* 0x0000000a0a137981 */ /* 0x000ea8000c1e9900 */
[----:B------:R-:W3:Y:S01]  /*4270*/  LDG.E.64.CONSTANT R6, desc[UR10][R10.64+0x8] ;  /* 0x0000080a0a067981 */ /* 0x000ee2000c1e9b00 */
[----:B------:R-:W-:Y:S01]  /*4280*/  VIADD R12, R12, 0x1 ;  /* 0x000000010c0c7836 */ /* 0x000fe20000000000 */
[----:B------:R-:W-:Y:S01]  /*4290*/  BSSY.RECONVERGENT B3, `(.L_x_265) ;  /* 0x0000016000037945 */ /* 0x000fe20003800200 */
[----:B------:R-:W-:Y:S01]  /*42a0*/  IMAD.MOV.U32 R15, RZ, RZ, R8 ;  /* 0x000000ffff0f7224 */ /* 0x000fe200078e0008 */
        /* <DEDUP_REMOVED lines=20> */
.L_x_266:
[----:B------:R-:W-:Y:S05]  /*43f0*/  BSYNC.RECONVERGENT B3 ;  /* 0x0000000000037941 */ /* 0x000fea0003800200 */
.L_x_265:
[----:B------:R-:W-:Y:S02]  /*4400*/  IMAD.X R11, RZ, RZ, R11, P3 ;  /* 0x000000ffff0b7224 */ /* 0x000fe400018e060b */
[----:B------:R-:W-:Y:S01]  /*4410*/  VIADD R4, R4, 0x100 ;  /* 0x0000010004047836 */ /* 0x000fe20000000000 */
[----:B------:R-:W-:Y:S06]  /*4420*/  @P2 BRA `(.L_x_267) ;  /* 0xfffffffc00882947 */ /* 0x000fec000383ffff */
.L_x_264:
[----:B------:R-:W-:Y:S05]  /*4430*/  BSYNC.RECONVERGENT B2 ;  /* 0x0000000000027941 */ /* 0x000fea0003800200 */
.L_x_263:
[----:B------:R-:W-:-:S13]  /*4440*/  ISETP.GE.U32.AND P0, PT, R14, 0x300, PT ;  /* 0x000003000e00780c */ /* 0x000fda0003f06070 */
[----:B------:R-:W-:Y:S05]  /*4450*/  @!P0 BRA `(.L_x_262) ;  /* 0x0000000400708947 */ /* 0x000fea0003800000 */
[----:B------:R-:W0:Y:S01]  /*4460*/  LDCU.64 UR6, c[0x0][0x380] ;  /* 0x00007000ff0677ac */ /* 0x000e220008000a00 */
[----:B------:R-:W-:-:S05]  /*4470*/  IADD3 R3, P0, PT, R4, R3, RZ ;  /* 0x0000000304037210 */ /* 0x000fca0007f1e0ff */
[----:B------:R-:W-:Y:S01]  /*4480*/  IMAD.X R2, RZ, RZ, R2, P0 ;  /* 0x000000ffff027224 */ /* 0x000fe200000e0602 */
[----:B0-----:R-:W-:-:S04]  /*4490*/  LEA R10, P1, R3, UR6, 0x4 ;  /* 0x00000006030a7c11 */ /* 0x001fc8000f8220ff */
[----:B------:R-:W-:Y:S02]  /*44a0*/  IADD3 R10, P0, PT, R10, 0x3008, RZ ;  /* 0x000030080a0a7810 */ /* 0x000fe40007f1e0ff */
[----:B------:R-:W-:-:S05]  /*44b0*/  LEA.HI.X R11, R3, UR7, R2, 0x4, P1 ;  /* 0x00000007030b7c11 */ /* 0x000fca00088f2402 */
[----:B------:R-:W-:-:S07]  /*44c0*/  IMAD.X R11, RZ, RZ, R11, P0 ;  /* 0x000000ffff0b7224 */ /* 0x000fce00000e060b */
.L_x_276:
[----:B------:R-:W2:Y:S04]  /*44d0*/  LDG.E.CONSTANT R17, desc[UR10][R10.64+-0x3008] ;  /* 0xffcff80a0a117981 */ /* 0x000ea8000c1e9900 */
[----:B------:R-:W3:Y:S04]  /*44e0*/  LDG.E.64.CONSTANT R14, desc[UR10][R10.64+-0x3000] ;  /* 0xffd0000a0a0e7981 */ /* 0x000ee8000c1e9b00 */
[----:B------:R0:W5:Y:S04]  /*44f0*/  LDG.E.CONSTANT R23, desc[UR10][R10.64+-0x2008] ;  /* 0xffdff80a0a177981 */ /* 0x000168000c1e9900 */
        /* <DEDUP_REMOVED lines=22> */
.L_x_269:
[----:B------:R-:W-:Y:S05]  /*4660*/  BSYNC.RECONVERGENT B2 ;  /* 0x0000000000027941 */ /* 0x000fea0003800200 */
.L_x_268:
        /* <DEDUP_REMOVED lines=17> */
.L_x_271:
[----:B------:R-:W-:Y:S05]  /*4780*/  BSYNC.RECONVERGENT B2 ;  /* 0x0000000000027941 */ /* 0x000fea0003800200 */
.L_x_270:
        /* <DEDUP_REMOVED lines=17> */
.L_x_273:
[----:B------:R-:W-:Y:S05]  /*48a0*/  BSYNC.RECONVERGENT B2 ;  /* 0x0000000000027941 */ /* 0x000fea0003800200 */
.L_x_272:
        /* <DEDUP_REMOVED lines=17> */
.L_x_275:
[----:B------:R-:W-:Y:S05]  /*49c0*/  BSYNC.RECONVERGENT B2 ;  /* 0x0000000000027941 */ /* 0x000fea0003800200 */
.L_x_274:
[----:B------:R-:W-:Y:S01]  /*49d0*/  VIADD R4, R4, 0x400 ;  /* 0x0000040004047836 */ /* 0x000fe20000000000 */
[----:B------:R-:W-:-:S04]  /*49e0*/  IADD3 R10, P1, PT, R10, 0x4000, RZ ;  /* 0x000040000a0a7810 */ /* 0x000fc80007f3e0ff */
[----:B------:R-:W-:Y:S01]  /*49f0*/  ISETP.GE.AND P0, PT, R4, R5, PT ;  /* 0x000000050400720c */ /* 0x000fe20003f06270 */
[----:B------:R-:W-:-:S12]  /*4a00*/  IMAD.X R11, RZ, RZ, R11, P1 ;  /* 0x000000ffff0b7224 */ /* 0x000fd800008e060b */
[----:B------:R-:W-:Y:S05]  /*4a10*/  @!P0 BRA `(.L_x_276) ;  /* 0xfffffff800ac8947 */ /* 0x000fea000383ffff */
.L_x_262:
[----:B------:R-:W-:Y:S05]  /*4a20*/  BSYNC.RECONVERGENT B1 ;  /* 0x0000000000017941 */ /* 0x000fea0003800200 */
.L_x_261:
[----:B------:R-:W0:Y:S01]  /*4a30*/  S2R R2, SR_LANEID ;  /* 0x0000000000027919 */ /* 0x000e220000000000 */
[----:B------:R-:W-:Y:S01]  /*4a40*/  BSSY.RECONVERGENT B1, `(.L_x_277) ;  /* 0x000001e000017945 */ /* 0x000fe20003800200 */
[----:B------:R-:W-:Y:S01]  /*4a50*/  IMAD.MOV.U32 R6, RZ, RZ, R8 ;  /* 0x000000ffff067224 */ /* 0x000fe200078e0008 */
[----:B------:R1:W2:Y:S01]  /*4a60*/  SHFL.DOWN PT, R3, R26, 0x1, 0x1f ;  /* 0x08201f001a037f89 */ /* 0x0002a200000e0000 */
[----:B------:R-:W-:-:S03]  /*4a70*/  IMAD.MOV.U32 R7, RZ, RZ, R9 ;  /* 0x000000ffff077224 */ /* 0x000fc600078e0009 */
[----:B------:R1:W3:Y:S04]  /*4a80*/  SHFL.DOWN PT, R5, R8, 0x1, 0x1f ;  /* 0x08201f0008057f89 */ /* 0x0002e800000e0000 */
[----:B------:R1:W4:Y:S01]  /*4a90*/  SHFL.DOWN PT, R4, R9, 0x1, 0x1f ;  /* 0x08201f0009047f89 */ /* 0x00032200000e0000 */
[C---:B0-----:R-:W-:Y:S02]  /*4aa0*/  ISETP.GT.AND P0, PT, R2.reuse, 0x1e, PT ;  /* 0x0000001e0200780c */ /* 0x041fe40003f04270 */
[C---:B------:R-:W-:Y:S02]  /*4ab0*/  ISETP.GT.AND P1, PT, R2.reuse, 0x1d, PT ;  /* 0x0000001d0200780c */ /* 0x040fe40003f24270 */
[C---:B------:R-:W-:Y:S02]  /*4ac0*/  ISETP.GT.AND P5, PT, R2.reuse, 0x1b, PT ;  /* 0x0000001b0200780c */ /* 0x040fe40003fa4270 */
[----:B------:R-:W-:-:S02]  /*4ad0*/  ISETP.GT.AND P4, PT, R2, 0x17, PT ;  /* 0x000000170200780c */ /* 0x000fc40003f84270 */
[C---:B------:R-:W-:Y:S02]  /*4ae0*/  ISETP.GT.AND P3, PT, R2.reuse, 0xf, PT ;  /* 0x0000000f0200780c */ /* 0x040fe40003f64270 */
[----:B------:R-:W-:Y:S01]  /*4af0*/  ISETP.NE.AND P2, PT, R2, RZ, PT ;  /* 0x000000ff0200720c */ /* 0x000fe20003f45270 */
[----:B------:R-:W-:Y:S02]  /*4b00*/  IMAD.MOV.U32 R2, RZ, RZ, R26 ;  /* 0x000000ffff027224 */ /* 0x000fe400078e001a */
[----:B-1234-:R-:W-:Y:S10]  /*4b10*/  @P0 BRA `(.L_x_278) ;  /* 0x0000000000400947 */ /* 0x01eff40003800000 */
        /* <DEDUP_REMOVED lines=9> */
[----:B------:R-:W-:-:S04]  /*4bb0*/  @P6 ISETP.GE.U32.AND P0, PT, R8, R5, PT ;  /* 0x000000050800620c */ /* 0x000fc80003f06070 */
[----:B------:R-:W-:-:S04]  /*4bc0*/  @P6 ISETP.GE.AND.EX P0, PT, R9, R4, PT, P0 ;  /* 0x000000040900620c */ /* 0x000fc80003f06300 */
[----:B------:R-:W-:Y:S02]  /*4bd0*/  @P6 SEL R2, R26, R3, !P0 ;  /* 0x000000031a026207 */ /* 0x000fe40004000000 */
[----:B------:R-:W-:-:S04]  /*4be0*/  @P6 ISETP.LT.U32.AND P0, PT, R8, R5, PT ;  /* 0x000000050800620c */ /* 0x000fc80003f01070 */
[----:B------:R-:W-:-:S04]  /*4bf0*/  @P6 ISETP.LT.AND.EX P0, PT, R9, R4, PT, P0 ;  /* 0x000000040900620c */ /* 0x000fc80003f01300 */
[----:B------:R-:W-:Y:S02]  /*4c00*/  @P6 SEL R6, R8, R5, P0 ;  /* 0x0000000508066207 */ /* 0x000fe40000000000 */
[----:B------:R-:W-:-:S07]  /*4c10*/  @P6 SEL R7, R9, R4, P0 ;  /* 0x0000000409076207 */ /* 0x000fce0000000000 */
.L_x_278:
[----:B------:R-:W-:Y:S05]  /*4c20*/  BSYNC.RECONVERGENT B1 ;  /* 0x0000000000017941 */ /* 0x000fea0003800200 */
.L_x_277:
[----:B------:R0:W1:Y:S01]  /*4c30*/  SHFL.DOWN PT, R9, R2, 0x2, 0x1f ;  /* 0x08401f0002097f89 */ /* 0x00006200000e0000 */
[----:B------:R-:W-:Y:S01]  /*4c40*/  BSSY.RECONVERGENT B1, `(.L_x_279) ;  /* 0x0000017000017945 */ /* 0x000fe20003800200 */
[----:B------:R-:W-:Y:S02]  /*4c50*/  IMAD.MOV.U32 R3, RZ, RZ, R2 ;  /* 0x000000ffff037224 */ /* 0x000fe400078e0002 */
[----:B------:R0:W2:Y:S01]  /*4c60*/  SHFL.DOWN PT, R11, R6, 0x2, 0x1f ;  /* 0x08401f00060b7f89 */ /* 0x0000a200000e0000 */
[----:B------:R-:W-:Y:S02]  /*4c70*/  IMAD.MOV.U32 R4, RZ, RZ, R6 ;  /* 0x000000ffff047224 */ /* 0x000fe400078e0006 */
[----:B------:R-:W-:Y:S01]  /*4c80*/  IMAD.MOV.U32 R5, RZ, RZ, R7 ;  /* 0x000000ffff057224 */ /* 0x000fe200078e0007 */
[----:B------:R0:W3:Y:S01]  /*4c90*/  SHFL.DOWN PT, R8, R7, 0x2, 0x1f ;  /* 0x08401f0007087f89 */ /* 0x0000e200000e0000 */
[----:B------:R-:W-:Y:S05]  /*4ca0*/  @P1 BRA `(.L_x_280) ;  /* 0x0000000000401947 */ /* 0x000fea0003800000 */
[----:B-1----:R-:W-:Y:S01]  /*4cb0*/  ISETP.GE.AND P0, PT, R2, R9, PT ;  /* 0x000000090200720c */ /* 0x002fe20003f06270 */
[----:B------:R-:W-:Y:S02]  /*4cc0*/  IMAD.MOV.U32 R3, RZ, RZ, R9 ;  /* 0x000000ffff037224 */ /* 0x000fe400078e0009 */
[----:B--2---:R-:W-:Y:S02]  /*4cd0*/  IMAD.MOV.U32 R4, RZ, RZ, R11 ;  /* 0x000000ffff047224 */ /* 0x004fe400078e000b */
        /* <DEDUP_REMOVED lines=13> */
.L_x_280:
[----:B------:R-:W-:Y:S05]  /*4db0*/  BSYNC.RECONVERGENT B1 ;  /* 0x0000000000017941 */ /* 0x000fea0003800200 */
.L_x_279:
[----:B---3--:R3:W4:Y:S01]  /*4dc0*/  SHFL.DOWN PT, R8, R3, 0x4, 0x1f ;  /* 0x08801f0003087f89 */ /* 0x00872200000e0000 */
[----:B------:R-:W-:Y:S01]  /*4dd0*/  BSSY.RECONVERGENT B1, `(.L_x_281) ;  /* 0x0000017000017945 */ /* 0x000fe20003800200 */
[----:B0-----:R-:W-:Y:S02]  /*4de0*/  IMAD.MOV.U32 R2, RZ, RZ, R3 ;  /* 0x000000ffff027224 */ /* 0x001fe400078e0003 */
[----:B-1----:R3:W0:Y:S01]  /*4df0*/  SHFL.DOWN PT, R9, R4, 0x4, 0x1f ;  /* 0x08801f0004097f89 */ /* 0x00262200000e0000 */
[----:B------:R-:W-:Y:S02]  /*4e00*/  IMAD.MOV.U32 R6, RZ, RZ, R4 ;  /* 0x000000ffff067224 */ /* 0x000fe400078e0004 */
[----:B------:R-:W-:Y:S01]  /*4e10*/  IMAD.MOV.U32 R7, RZ, RZ, R5 ;  /* 0x000000ffff077224 */ /* 0x000fe200078e0005 */
[----:B------:R3:W1:Y:S01]  /*4e20*/  SHFL.DOWN PT, R10, R5, 0x4, 0x1f ;  /* 0x08801f00050a7f89 */ /* 0x00066200000e0000 */
[----:B------:R-:W-:Y:S05]  /*4e30*/  @P5 BRA `(.L_x_282) ;  /* 0x0000000000405947 */ /* 0x000fea0003800000 */
[----:B----4-:R-:W-:Y:S01]  /*4e40*/  ISETP.GE.AND P0, PT, R3, R8, PT ;  /* 0x000000080300720c */ /* 0x010fe20003f06270 */
[----:B------:R-:W-:Y:S02]  /*4e50*/  IMAD.MOV.U32 R2, RZ, RZ, R8 ;  /* 0x000000ffff027224 */ /* 0x000fe400078e0008 */
[----:B0-----:R-:W-:Y:S02]  /*4e60*/  IMAD.MOV.U32 R6, RZ, RZ, R9 ;  /* 0x000000ffff067224 */ /* 0x001fe400078e0009 */
[----:B-1----:R-:W-:-:S08]  /*4e70*/  IMAD.MOV.U32 R7, RZ, RZ, R10 ;  /* 0x000000ffff077224 */ /* 0x002fd000078e000a */
        /* <DEDUP_REMOVED lines=12> */
.L_x_282:
[----:B------:R-:W-:Y:S05]  /*4f40*/  BSYNC.RECONVERGENT B1 ;  /* 0x0000000000017941 */ /* 0x000fea0003800200 */
.L_x_281:
[----:B0-----:R0:W0:Y:S01]  /*4f50*/  SHFL.DOWN PT, R9, R2, 0x8, 0x1f ;  /* 0x09001f0002097f89 */ /* 0x00102200000e0000 */
[----:B------:R-:W-:Y:S01]  /*4f60*/  BSSY.RECONVERGENT B1, `(.L_x_283) ;  /* 0x0000017000017945 */ /* 0x000fe20003800200 */
[----:B---3--:R-:W-:Y:S02]  /*4f70*/  IMAD.MOV.U32 R3, RZ, RZ, R2 ;  /* 0x000000ffff037224 */ /* 0x008fe400078e0002 */
[----:B--2---:R2:W3:Y:S01]  /*4f80*/  SHFL.DOWN PT, R11, R6, 0x8, 0x1f ;  /* 0x09001f00060b7f89 */ /* 0x0044e200000e0000 */
[----:B------:R-:W-:Y:S02]  /*4f90*/  IMAD.MOV.U32 R4, RZ, RZ, R6 ;  /* 0x000000ffff047224 */ /* 0x000fe400078e0006 */
[----:B------:R-:W-:Y:S01]  /*4fa0*/  IMAD.MOV.U32 R5, RZ, RZ, R7 ;  /* 0x000000ffff057224 */ /* 0x000fe200078e0007 */
[----:B----4-:R2:W4:Y:S01]  /*4fb0*/  SHFL.DOWN PT, R8, R7, 0x8, 0x1f ;  /* 0x09001f0007087f89 */ /* 0x01052200000e0000 */
[----:B------:R-:W-:Y:S05]  /*4fc0*/  @P4 BRA `(.L_x_284) ;  /* 0x0000000000404947 */ /* 0x000fea0003800000 */
[----:B0-----:R-:W-:Y:S01]  /*4fd0*/  ISETP.GE.AND P0, PT, R2, R9, PT ;  /* 0x000000090200720c */ /* 0x001fe20003f06270 */
[----:B------:R-:W-:Y:S02]  /*4fe0*/  IMAD.MOV.U32 R3, RZ, RZ, R9 ;  /* 0x000000ffff037224 */ /* 0x000fe400078e0009 */
[----:B---3--:R-:W-:Y:S02]  /*4ff0*/  IMAD.MOV.U32 R4, RZ, RZ, R11 ;  /* 0x000000ffff047224 */ /* 0x008fe400078e000b */
[----:B----4-:R-:W-:-:S08]  /*5000*/  IMAD.MOV.U32 R5, RZ, RZ, R8 ;  /* 0x000000ffff057224 */ /* 0x010fd000078e0008 */
        /* <DEDUP_REMOVED lines=12> */
.L_x_284:
[----:B------:R-:W-:Y:S05]  /*50d0*/  BSYNC.RECONVERGENT B1 ;  /* 0x0000000000017941 */ /* 0x000fea0003800200 */
.L_x_283:
[----:B0-----:R0:W0:Y:S01]  /*50e0*/  SHFL.DOWN PT, R2, R3, 0x10, 0x1f ;  /* 0x0a001f0003027f89 */ /* 0x00102200000e0000 */
[----:B------:R-:W-:Y:S01]  /*50f0*/  BSSY.RECONVERGENT B1, `(.L_x_285) ;  /* 0x0000017000017945 */ /* 0x000fe20003800200 */
[----:B----4-:R-:W-:Y:S02]  /*5100*/  IMAD.MOV.U32 R8, RZ, RZ, R3 ;  /* 0x000000ffff087224 */ /* 0x010fe400078e0003 */
[----:B------:R4:W0:Y:S01]  /*5110*/  SHFL.DOWN PT, R9, R4, 0x10, 0x1f ;  /* 0x0a001f0004097f89 */ /* 0x00082200000e0000 */
[----:B--2---:R-:W-:Y:S02]  /*5120*/  IMAD.MOV.U32 R7, RZ, RZ, R4 ;  /* 0x000000ffff077224 */ /* 0x004fe400078e0004 */
[----:B------:R-:W-:Y:S01]  /*5130*/  IMAD.MOV.U32 R6, RZ, RZ, R5 ;  /* 0x000000ffff067224 */ /* 0x000fe200078e0005 */
[----:B-1----:R4:W1:Y:S01]  /*5140*/  SHFL.DOWN PT, R10, R5, 0x10, 0x1f ;  /* 0x0a001f00050a7f89 */ /* 0x00286200000e0000 */
[----:B------:R-:W-:Y:S05]  /*5150*/  @P3 BRA `(.L_x_286) ;  /* 0x0000000000403947 */ /* 0x000fea0003800000 */
[----:B0-----:R-:W-:Y:S01]  /*5160*/  ISETP.GE.AND P0, PT, R3, R2, PT ;  /* 0x000000020300720c */ /* 0x001fe20003f06270 */
[----:B------:R-:W-:Y:S02]  /*5170*/  IMAD.MOV.U32 R8, RZ, RZ, R2 ;  /* 0x000000ffff087224 */ /* 0x000fe400078e0002 */
[----:B------:R-:W-:Y:S02]  /*5180*/  IMAD.MOV.U32 R7, RZ, RZ, R9 ;  /* 0x000000ffff077224 */ /* 0x000fe400078e0009 */
        /* <DEDUP_REMOVED lines=13> */
.L_x_286:
[----:B------:R-:W-:Y:S05]  /*5260*/  BSYNC.RECONVERGENT B1 ;  /* 0x0000000000017941 */ /* 0x000fea0003800200 */
.L_x_285:
[----:B------:R-:W-:Y:S04]  /*5270*/  BSSY.RECONVERGENT B1, `(.L_x_287) ;  /* 0x000000c000017945 */ /* 0x000fe80003800200 */
[----:B------:R-:W-:Y:S05]  /*5280*/  @P2 BRA `(.L_x_288) ;  /* 0x0000000000282947 */ /* 0x000fea0003800000 */
[----:B----4-:R-:W2:Y:S01]  /*5290*/  S2R R4, SR_CgaCtaId ;  /* 0x0000000000047919 */ /* 0x010ea20000008800 */
[----:B0-----:R-:W-:Y:S02]  /*52a0*/  MOV R3, 0x400 ;  /* 0x0000040000037802 */ /* 0x001fe40000000f00 */
[----:B------:R-:W-:-:S04]  /*52b0*/  SHF.R.U32.HI R2, RZ, 0x1, R0 ;  /* 0x00000001ff027819 */ /* 0x000fc80000011600 */
[----:B------:R-:W-:Y:S02]  /*52c0*/  LOP3.LUT R2, R2, 0x1f0, RZ, 0xc0, !PT ;  /* 0x000001f002027812 */ /* 0x000fe400078ec0ff */
[----:B--2---:R-:W-:-:S05]  /*52d0*/  LEA R3, R4, R3, 0x18 ;  /* 0x0000000304037211 */ /* 0x004fca00078ec0ff */
[----:B------:R-:W-:Y:S02]  /*52e0*/  IMAD.IADD R5, R2, 0x1, R3 ;  /* 0x0000000102057824 */ /* 0x000fe400078e0203 */
[----:B------:R-:W-:Y:S02]  /*52f0*/  IMAD.MOV.U32 R2, RZ, RZ, R7 ;  /* 0x000000ffff027224 */ /* 0x000fe400078e0007 */
[----:B------:R-:W-:Y:S01]  /*5300*/  IMAD.MOV.U32 R3, RZ, RZ, R6 ;  /* 0x000000ffff037224 */ /* 0x000fe200078e0006 */
[----:B------:R2:W-:Y:S04]  /*5310*/  STS [R5+0x8], R8 ;  /* 0x0000080805007388 */ /* 0x0005e80000000800 */
[----:B------:R2:W-:Y:S02]  /*5320*/  STS.64 [R5+0x10], R2 ;  /* 0x0000100205007388 */ /* 0x0005e40000000a00 */
.L_x_288:
[----:B------:R-:W-:Y:S05]  /*5330*/  BSYNC.RECONVERGENT B1 ;  /* 0x0000000000017941 */ /* 0x000fea0003800200 */
.L_x_287:
        /* <DEDUP_REMOVED lines=8> */
[----:B----4-:R-:W2:Y:S04]  /*53c0*/  LDS.64 R4, [R24+0x20] ;  /* 0x0000200018047984 */ /* 0x010ea80000000a00 */
[----:B------:R4:W1:Y:S04]  /*53d0*/  LDS R18, [R24+0x28] ;  /* 0x0000280018127984 */ /* 0x0008680000000800 */
[----:B------:R4:W1:Y:S01]  /*53e0*/  LDS R16, [R24+0x38] ;  /* 0x0000380018107984 */ /* 0x0008620000000800 */
[----:B0-----:R-:W-:Y:S01]  /*53f0*/  ISETP.GE.AND P0, PT, R8, R3, PT ;  /* 0x000000030800720c */ /* 0x001fe20003f06270 */
[----:B------:R-:W-:-:S02]  /*5400*/  IMAD.MOV.U32 R19, RZ, RZ, R3 ;  /* 0x000000ffff137224 */ /* 0x000fc400078e0003 */
[----:B--2---:R-:W-:Y:S02]  /*5410*/  IMAD.MOV.U32 R21, RZ, RZ, R4 ;  /* 0x000000ffff157224 */ /* 0x004fe400078e0004 */
[----:B------:R-:W-:-:S08]  /*5420*/  IMAD.MOV.U32 R20, RZ, RZ, R5 ;  /* 0x000000ffff147224 */ /* 0x000fd000078e0005 */
[----:B-1--4-:R-:W-:Y:S05]  /*5430*/  @!P0 BRA `(.L_x_290) ;  /* 0x00000000002c8947 */ /* 0x012fea0003800000 */
        /* <DEDUP_REMOVED lines=11> */
.L_x_290:
[----:B------:R-:W-:Y:S05]  /*54f0*/  BSYNC.RECONVERGENT B1 ;  /* 0x0000000000017941 */ /* 0x000fea0003800200 */
.L_x_289:
[----:B------:R-:W0:Y:S01]  /*5500*/  LDS.64 R4, [R24+0x30] ;  /* 0x0000300018047984 */ /* 0x000e220000000a00 */
[----:B------:R-:W-:Y:S01]  /*5510*/  ISETP.GE.AND P0, PT, R19, R18, PT ;  /* 0x000000121300720c */ /* 0x000fe20003f06270 */
[----:B------:R-:W-:Y:S01]  /*5520*/  BSSY.RECONVERGENT B1, `(.L_x_291) ;  /* 0x0000019000017945 */ /* 0x000fe20003800200 */
[----:B------:R-:W-:Y:S01]  /*5530*/  IMAD.MOV.U32 R23, RZ, RZ, R18 ;  /* 0x000000ffff177224 */ /* 0x000fe200078e0012 */
[----:B------:R1:W2:Y:S04]  /*5540*/  LDS R17, [R24+0x48] ;  /* 0x0000480018117984 */ /* 0x0002a80000000800 */
[----:B------:R1:W4:Y:S04]  /*5550*/  LDS R15, [R24+0x58] ;  /* 0x00005800180f7984 */ /* 0x0003280000000800 */
[----:B------:R1:W1:Y:S04]  /*5560*/  LDS R14, [R24+0x68] ;  /* 0x00006800180e7984 */ /* 0x0002680000000800 */
[----:B------:R0:W1:Y:S04]  /*5570*/  LDS R0, [R24+0x78] ;  /* 0x0000780018007984 */ /* 0x0000680000000800 */
[----:B------:R0:W1:Y:S04]  /*5580*/  LDS.64 R6, [R24+0x40] ;  /* 0x0000400018067984 */ /* 0x0000680000000a00 */
[----:B------:R0:W1:Y:S04]  /*5590*/  LDS.64 R8, [R24+0x50] ;  /* 0x0000500018087984 */ /* 0x0000680000000a00 */
[----:B---3--:R3:W1:Y:S04]  /*55a0*/  LDS.64 R10, [R24+0x60] ;  /* 0x00006000180a7984 */ /* 0x0086680000000a00 */
        /* <DEDUP_REMOVED lines=16> */
.L_x_292:
[----:B------:R-:W-:Y:S05]  /*56b0*/  BSYNC.RECONVERGENT B1 ;  /* 0x0000000000017941 */ /* 0x000fea0003800200 */
.L_x_291:
        /* <DEDUP_REMOVED lines=17> */
.L_x_294:
[----:B------:R-:W-:Y:S05]  /*57d0*/  BSYNC.RECONVERGENT B1 ;  /* 0x0000000000017941 */ /* 0x000fea0003800200 */
.L_x_293:
[----:B--2---:R-:W-:Y:S01]  /*57e0*/  ISETP.GE.AND P0, PT, R4, R17, PT ;  /* 0x000000110400720c */ /* 0x004fe20003f06270 */
        /* <DEDUP_REMOVED lines=16> */
.L_x_296:
[----:B------:R-:W-:Y:S05]  /*58f0*/  BSYNC.RECONVERGENT B1 ;  /* 0x0000000000017941 */ /* 0x000fea0003800200 */
.L_x_295:
[----:B----4-:R-:W-:Y:S01]  /*5900*/  ISETP.GE.AND P0, PT, R6, R15, PT ;  /* 0x0000000f0600720c */ /* 0x010fe20003f06270 */
        /* <DEDUP_REMOVED lines=16> */
.L_x_298:
[----:B------:R-:W-:Y:S05]  /*5a10*/  BSYNC.RECONVERGENT B1 ;  /* 0x0000000000017941 */ /* 0x000fea0003800200 */
.L_x_297:
        /* <DEDUP_REMOVED lines=17> */
.L_x_300:
[----:B------:R-:W-:Y:S05]  /*5b30*/  BSYNC.RECONVERGENT B1 ;  /* 0x0000000000017941 */ /* 0x000fea0003800200 */
.L_x_299:
        /* <DEDUP_REMOVED lines=16> */
.L_x_221:
[----:B------:R-:W-:Y:S05]  /*5c40*/  BSYNC.RECONVERGENT B0 ;  /* 0x0000000000007941 */ /* 0x000fea0003800200 */
.L_x_188:
[----:B------:R-:W-:Y:S05]  /*5c50*/  @P1 EXIT ;  /* 0x000000000000194d */ /* 0x000fea0003800000 */
[----:B0-2-4-:R-:W0:Y:S01]  /*5c60*/  LDC.64 R2, c[0x0][0x388] ;  /* 0x0000e200ff027b82 */ /* 0x015e220000000a00 */
[----:B------:R-:W-:-:S04]  /*5c70*/  LOP3.LUT R7, R7, R6, RZ, 0x3c, !PT ;  /* 0x0000000607077212 */ /* 0x000fc800078e3cff */
[----:B------:R-:W-:-:S04]  /*5c80*/  LOP3.LUT R6, R7, R6, RZ, 0x3c, !PT ;  /* 0x0000000607067212 */ /* 0x000fc800078e3cff */
[----:B------:R-:W-:-:S05]  /*5c90*/  LOP3.LUT R7, R7, R6, RZ, 0x3c, !PT ;  /* 0x0000000607077212 */ /* 0x000fca00078e3cff */
[----:B0-----:R-:W-:Y:S04]  /*5ca0*/  STG.E.64 desc[UR10][R2.64+0x8], R6 ;  /* 0x0000080602007986 */ /* 0x001fe8000c101b0a */
[----:B------:R-:W-:Y:S01]  /*5cb0*/  STG.E desc[UR10][R2.64], R8 ;  /* 0x0000000802007986 */ /* 0x000fe2000c10190a */
[----:B------:R-:W-:Y:S05]  /*5cc0*/  EXIT ;  /* 0x000000000000794d */ /* 0x000fea0003800000 */
.L_x_301:
        /* <DEDUP_REMOVED lines=11> */
.L_x_910:


//--------------------- .text._ZN6thrust24THRUST_300001_SM_1000_NS8cuda_cub4core6detail13_kernel_agentINS1_8__reduce10DrainAgentIlEEJN3cub18CUB_300001_SM_10009GridQueueIyEElEEEvDpT0_ --------------------------
	.section	.text._ZN6thrust24THRUST_300001_SM_1000_NS8cuda_cub4core6detail13_kernel_agentINS1_8__reduce10DrainAgentIlEEJN3cub18CUB_300001_SM_10009GridQueueIyEElEEEvDpT0_,"ax",@progbits
	.align	128
        .global         _ZN6thrust24THRUST_300001_SM_1000_NS8cuda_cub4core6detail13_kernel_agentINS1_8__reduce10DrainAgentIlEEJN3cub18CUB_300001_SM_10009GridQueueIyEElEEEvDpT0_
        .type           _ZN6thrust24THRUST_300001_SM_1000_NS8cuda_cub4core6detail13_kernel_agentINS1_8__reduce10DrainAgentIlEEJN3cub18CUB_300001_SM_10009GridQueueIyEElEEEvDpT0_,@function
        .size           _ZN6thrust24THRUST_300001_SM_1000_NS8cuda_cub4core6detail13_kernel_agentINS1_8__reduce10DrainAgentIlEEJN3cub18CUB_300001_SM_10009GridQueueIyEElEEEvDpT0_,(.L_x_911 - _ZN6thrust24THRUST_300001_SM_1000_NS8cuda_cub4core6detail13_kernel_agentINS1_8__reduce10DrainAgentIlEEJN3cub18CUB_300001_SM_10009GridQueueIyEElEEEvDpT0_)
        .other          _ZN6thrust24THRUST_300001_SM_1000_NS8cuda_cub4core6detail13_kernel_agentINS1_8__reduce10DrainAgentIlEEJN3cub18CUB_300001_SM_10009GridQueueIyEElEEEvDpT0_,@"STO_CUDA_ENTRY STV_DEFAULT"
_ZN6thrust24THRUST_300001_SM_1000_NS8cuda_cub4core6detail13_kernel_agentINS1_8__reduce10DrainAgentIlEEJN3cub18CUB_300001_SM_10009GridQueueIyEElEEEvDpT0_:
.text._ZN6thrust24THRUST_300001_SM_1000_NS8cuda_cub4core6detail13_kernel_agentINS1_8__reduce10DrainAgentIlEEJN3cub18CUB_300001_SM_10009GridQueueIyEElEEEvDpT0_:
[----:B------:R-:W-:Y:S08]  /*0000*/  LDC R1, c[0x0][0x37c] ;  /* 0x0000df00ff017b82 */ /* 0x000ff00000000800 */
[----:B------:R-:W0:Y:S01]  /*0010*/  LDC.64 R2, c[0x0][0x380] ;  /* 0x0000e000ff027b82 */ /* 0x000e220000000a00 */
[----:B------:R-:W0:Y:S07]  /*0020*/  LDCU.64 UR4, c[0x0][0x358] ;  /* 0x00006b00ff0477ac */ /* 0x000e2e0008000a00 */
[----:B------:R-:W1:Y:S01]  /*0030*/  LDC.64 R4, c[0x0][0x388] ;  /* 0x0000e200ff047b82 */ /* 0x000e620000000a00 */
[----:B0-----:R-:W-:Y:S04]  /*0040*/  STG.E.64 desc[UR4][R2.64+0x8], RZ ;  /* 0x000008ff02007986 */ /* 0x001fe8000c101b04 */
[----:B-1----:R-:W-:Y:S01]  /*0050*/  STG.E.64 desc[UR4][R2.64], R4 ;  /* 0x0000000402007986 */ /* 0x002fe2000c101b04 */
[----:B------:R-:W-:Y:S05]  /*0060*/  EXIT ;  /* 0x000000000000794d */ /* 0x000fea0003800000 */
.L_x_302:
        /* <DEDUP_REMOVED lines=9> */
.L_x_911:


//--------------------- .text._ZN6thrust24THRUST_300001_SM_1000_NS8cuda_cub4core6detail13_kernel_agentINS1_8__reduce11ReduceAgentINS0_12zip_iteratorIN4cuda3std3__45tupleIJNS0_10device_ptrIiEENS0_17counting_iteratorIlNS0_11use_defaultESF_SF_EEEEEEEPNSB_IJilEEESJ_lNS1_9__extrema9arg_max_fIilNSA_4lessIiEEEEEEJSI_SK_lN3cub18CUB_300001_SM_100013GridEvenShareIlEENSS_9GridQueueIyEESP_EEEvDpT0_ --------------------------
	.section	.text._ZN6thrust24THRUST_300001_SM_1000_NS8cuda_cub4core6detail13_kernel_agentINS1_8__reduce11ReduceAgentINS0_12zip_iteratorIN4cuda3std3__45tupleIJNS0_10device_ptrIiEENS0_17counting_iteratorIlNS0_11use_defaultESF_SF_EEEEEEEPNSB_IJilEEESJ_lNS1_9__extrema9arg_max_fIilNSA_4lessIiEEEEEEJSI_SK_lN3cub18CUB_300001_SM_100013GridEvenShareIlEENSS_9GridQueueIyEESP_EEEvDpT0_,"ax",@progbits
	.align	128
        .global         _ZN6thrust24THRUST_300001_SM_1000_NS8cuda_cub4core6detail13_kernel_agentINS1_8__reduce11ReduceAgentINS0_12zip_iteratorIN4cuda3std3__45tupleIJNS0_10device_ptrIiEENS0_17counting_iteratorIlNS0_11use_defaultESF_SF_EEEEEEEPNSB_IJilEEESJ_lNS1_9__extrema9arg_max_fIilNSA_4lessIiEEEEEEJSI_SK_lN3cub18CUB_300001_SM_100013GridEvenShareIlEENSS_9GridQueueIyEESP_EEEvDpT0_
        .type           _ZN6thrust24THRUST_300001_SM_1000_NS8cuda_cub4core6detail13_kernel_agentINS1_8__reduce11ReduceAgentINS0_12zip_iteratorIN4cuda3std3__45tupleIJNS0_10device_ptrIiEENS0_17counting_iteratorIlNS0_11use_defaultESF_SF_EEEEEEEPNSB_IJilEEESJ_lNS1_9__extrema9arg_max_fIilNSA_4lessIiEEEEEEJSI_SK_lN3cub18CUB_300001_SM_100013GridEvenShareIlEENSS_9GridQueueIyEESP_EEEvDpT0_,@function
        .size           _ZN6thrust24THRUST_300001_SM_1000_NS8cuda_cub4core6detail13_kernel_agentINS1_8__reduce11ReduceAgentINS0_12zip_iteratorIN4cuda3std3__45tupleIJNS0_10device_ptrIiEENS0_17counting_iteratorIlNS0_11use_defaultESF_SF_EEEEEEEPNSB_IJilEEESJ_lNS1_9__extrema9arg_max_fIilNSA_4lessIiEEEEEEJSI_SK_lN3cub18CUB_300001_SM_100013GridEvenShareIlEENSS_9GridQueueIyEESP_EEEvDpT0_,(.L_x_912 - _ZN6thrust24THRUST_300001_SM_1000_NS8cuda_cub4core6detail13_kernel_agentINS1_8__reduce11ReduceAgentINS0_12zip_iteratorIN4cuda3std3__45tupleIJNS0_10device_ptrIiEENS0_17counting_iteratorIlNS0_11use_defaultESF_SF_EEEEEEEPNSB_IJilEEESJ_lNS1_9__extrema9arg_max_fIilNSA_4lessIiEEEEEEJSI_SK_lN3cub18CUB_300001_SM_100013GridEvenShareIlEENSS_9GridQueueIyEESP_EEEvDpT0_)
        .other          _ZN6thrust24THRUST_300001_SM_1000_NS8cuda_cub4core6detail13_kernel_agentINS1_8__reduce11ReduceAgentINS0_12zip_iteratorIN4cuda3std3__45tupleIJNS0_10device_ptrIiEENS0_17counting_iteratorIlNS0_11use_defaultESF_SF_EEEEEEEPNSB_IJilEEESJ_lNS1_9__extrema9arg_max_fIilNSA_4lessIiEEEEEEJSI_SK_lN3cub18CUB_300001_SM_100013GridEvenShareIlEENSS_9GridQueueIyEESP_EEEvDpT0_,@"STO_CUDA_ENTRY STV_DEFAULT"
_ZN6thrust24THRUST_300001_SM_1000_NS8cuda_cub4core6detail13_kernel_agentINS1_8__reduce11ReduceAgentINS0_12zip_iteratorIN4cuda3std3__45tupleIJNS0_10device_ptrIiEENS0_17counting_iteratorIlNS0_11use_defaultESF_SF_EEEEEEEPNSB_IJilEEESJ_lNS1_9__extrema9arg_max_fIilNSA_4lessIiEEEEEEJSI_SK_lN3cub18CUB_300001_SM_100013GridEvenShareIlEENSS_9GridQueueIyEESP_EEEvDpT0_:
.text._ZN6thrust24THRUST_300001_SM_1000_NS8cuda_cub4core6detail13_kernel_agentINS1_8__reduce11ReduceAgentINS0_12zip_iteratorIN4cuda3std3__45tupleIJNS0_10device_ptrIiEENS0_17counting_iteratorIlNS0_11use_defaultESF_SF_EEEEEEEPNSB_IJilEEESJ_lNS1_9__extrema9arg_max_fIilNSA_4lessIiEEEEEEJSI_SK_lN3cub18CUB_300001_SM_100013GridEvenShareIlEENSS_9GridQueueIyEESP_EEEvDpT0_:
[----:B------:R-:W-:Y:S01]  /*0000*/  LDC R1, c[0x0][0x37c] ;  /* 0x0000df00ff017b82 */ /* 0x000fe20000000800 */
[----:B------:R-:W0:Y:S01]  /*0010*/  S2R R0, SR_CTAID.X ;  /* 0x0000000000007919 */ /* 0x000e220000002500 */
[----:B------:R-:W1:Y:S01]  /*0020*/  LDCU.64 UR4, c[0x0][0x398] ;  /* 0x00007300ff0477ac */ /* 0x000e620008000a00 */
[----:B------:R-:W-:Y:S01]  /*0030*/  BSSY.RECONVERGENT B0, `(.L_x_303) ;  /* 0x00005a5000007945 */ /* 0x000fe20003800200 */
[----:B------:R-:W2:Y:S01]  /*0040*/  LDCU UR6, c[0x0][0x370] ;  /* 0x00006e00ff0677ac */ /* 0x000ea20008000800 */
[----:B------:R-:W3:Y:S01]  /*0050*/  LDCU.64 UR10, c[0x0][0x358] ;  /* 0x00006b00ff0a77ac */ /* 0x000ee20008000a00 */
[----:B-1----:R-:W-:Y:S02]  /*0060*/  IMAD.U32 R7, RZ, RZ, UR4 ;  /* 0x00000004ff077e24 */ /* 0x002fe4000f8e00ff */
[----:B------:R-:W-:Y:S01]  /*0070*/  IMAD.U32 R18, RZ, RZ, UR5 ;  /* 0x00000005ff127e24 */ /* 0x000fe2000f8e00ff */
[----:B--2---:R-:W-:Y:S01]  /*0080*/  UIMAD UR6, UR6, 0x500, URZ ;  /* 0x00000500060678a4 */ /* 0x004fe2000f8e02ff */
[----:B0-----:R-:W-:-:S05]  /*0090*/  IMAD R6, R0, 0x500, RZ ;  /* 0x0000050000067824 */ /* 0x001fca00078e02ff */
[----:B------:R-:W-:-:S04]  /*00a0*/  IADD3 R2, P1, PT, R6, 0x500, RZ ;  /* 0x0000050006027810 */ /* 0x000fc80007f3e0ff */
[----:B------:R-:W-:Y:S01]  /*00b0*/  ISETP.GT.U32.AND P0, PT, R2, R7, PT ;  /* 0x000000070200720c */ /* 0x000fe20003f04070 */
[----:B------:R-:W-:-:S05]  /*00c0*/  IMAD.X R3, RZ, RZ, RZ, P1 ;  /* 0x000000ffff037224 */ /* 0x000fca00008e06ff */
[----:B------:R-:W-:-:S13]  /*00d0*/  ISETP.GT.AND.EX P0, PT, R3, R18, PT, P0 ;  /* 0x000000120300720c */ /* 0x000fda0003f04300 */
[----:B---3--:R-:W-:Y:S05]  /*00e0*/  @!P0 BRA `(.L_x_304) ;  /* 0x0000003000d48947 */ /* 0x008fea0003800000 */
[----:B------:R-:W0:Y:S01]  /*00f0*/  S2R R9, SR_TID.X ;  /* 0x0000000000097919 */ /* 0x000e220000002100 */
[----:B------:R-:W-:Y:S01]  /*0100*/  IMAD.IADD R10, R7, 0x1, -R6 ;  /* 0x00000001070a7824 */ /* 0x000fe200078e0a06 */
[----:B------:R-:W-:Y:S01]  /*0110*/  BSSY.RECONVERGENT B1, `(.L_x_305) ;  /* 0x0000010000017945 */ /* 0x000fe20003800200 */
[----:B------:R-:W-:Y:S02]  /*0120*/  IMAD.MOV.U32 R12, RZ, RZ, RZ ;  /* 0x000000ffff0c7224 */ /* 0x000fe400078e00ff */
[----:B------:R-:W-:Y:S02]  /*0130*/  IMAD.MOV.U32 R11, RZ, RZ, RZ ;  /* 0x000000ffff0b7224 */ /* 0x000fe400078e00ff */
[----:B------:R-:W-:Y:S01]  /*0140*/  IMAD.MOV.U32 R8, RZ, RZ, RZ ;  /* 0x000000ffff087224 */ /* 0x000fe200078e00ff */
[----:B0-----:R-:W-:Y:S01]  /*0150*/  ISETP.GE.AND P0, PT, R9, R10, PT ;  /* 0x0000000a0900720c */ /* 0x001fe20003f06270 */
[----:B------:R-:W-:-:S12]  /*0160*/  IMAD.MOV.U32 R13, RZ, RZ, R9 ;  /* 0x000000ffff0d7224 */ /* 0x000fd800078e0009 */
[----:B------:R-:W-:Y:S05]  /*0170*/  @P0 BRA `(.L_x_306) ;  /* 0x0000000000240947 */ /* 0x000fea0003800000 */
[----:B------:R-:W0:Y:S01]  /*0180*/  LDCU.128 UR4, c[0x0][0x380] ;  /* 0x00007000ff0477ac */ /* 0x000e220008000c00 */
[----:B------:R-:W-:-:S05]  /*0190*/  IADD3 R11, P0, PT, R6, R9, RZ ;  /* 0x00000009060b7210 */ /* 0x000fca0007f1e0ff */
[----:B------:R-:W-:Y:S01]  /*01a0*/  IMAD.X R8, RZ, RZ, RZ, P0 ;  /* 0x000000ffff087224 */ /* 0x000fe200000e06ff */
[----:B0-----:R-:W-:-:S04]  /*01b0*/  LEA R2, P1, R11, UR4, 0x2 ;  /* 0x000000040b027c11 */ /* 0x001fc8000f8210ff */
[----:B------:R-:W-:-:S05]  /*01c0*/  LEA.HI.X R3, R11, UR5, R8, 0x2, P1 ;  /* 0x000000050b037c11 */ /* 0x000fca00088f1408 */
[----:B------:R0:W5:Y:S01]  /*01d0*/  LDG.E R12, desc[UR10][R2.64] ;  /* 0x0000000a020c7981 */ /* 0x000162000c1e1900 */
[----:B------:R-:W-:Y:S01]  /*01e0*/  IADD3 R11, P0, PT, R11, UR6, RZ ;  /* 0x000000060b0b7c10 */ /* 0x000fe2000ff1e0ff */
[----:B------:R-:W-:-:S03]  /*01f0*/  VIADD R13, R9, 0x100 ;  /* 0x00000100090d7836 */ /* 0x000fc60000000000 */
[----:B------:R-:W-:-:S09]  /*0200*/  IADD3.X R8, PT, PT, R8, UR7, RZ, P0, !PT ;  /* 0x0000000708087c10 */ /* 0x000fd200087fe4ff */
.L_x_306:
[----:B------:R-:W-:Y:S05]  /*0210*/  BSYNC.RECONVERGENT B1 ;  /* 0x0000000000017941 */ /* 0x000fea0003800200 */
.L_x_305:
[----:B------:R-:W-:Y:S01]  /*0220*/  ISETP.GE.AND P0, PT, R13, R10, PT ;  /* 0x0000000a0d00720c */ /* 0x000fe20003f06270 */
[----:B------:R-:W-:-:S12]  /*0230*/  BSSY.RECONVERGENT B1, `(.L_x_307) ;  /* 0x0000099000017945 */ /* 0x000fd80003800200 */
[----:B------:R-:W-:Y:S05]  /*0240*/  @P0 BRA `(.L_x_308) ;  /* 0x00000008005c0947 */ /* 0x000fea0003800000 */
[----:B0-----:R-:W-:Y:S01]  /*0250*/  LOP3.LUT R2, RZ, R13, RZ, 0x33, !PT ;  /* 0x0000000dff027212 */ /* 0x001fe200078e33ff */
[----:B------:R-:W-:Y:S03]  /*0260*/  BSSY.RECONVERGENT B2, `(.L_x_309) ;  /* 0x000002e000027945 */ /* 0x000fe60003800200 */
[----:B------:R-:W-:-:S04]  /*0270*/  IADD3 R15, PT, PT, -R6, R7, R2 ;  /* 0x00000007060f7210 */ /* 0x000fc80007ffe102 */
[----:B------:R-:W-:-:S04]  /*0280*/  LOP3.LUT R2, R15, 0x300, RZ, 0xc0, !PT ;  /* 0x000003000f027812 */ /* 0x000fc800078ec0ff */
[----:B------:R-:W-:-:S13]  /*0290*/  ISETP.NE.AND P0, PT, R2, 0x300, PT ;  /* 0x000003000200780c */ /* 0x000fda0003f05270 */
[----:B------:R-:W-:Y:S05]  /*02a0*/  @!P0 BRA `(.L_x_310) ;  /* 0x0000000000a48947 */ /* 0x000fea0003800000 */
[----:B------:R-:W0:Y:S01]  /*02b0*/  LDCU.128 UR4, c[0x0][0x380] ;  /* 0x00007000ff0477ac */ /* 0x000e220008000c00 */
[----:B------:R-:W-:Y:S02]  /*02c0*/  IADD3 R3, P0, PT, R6, R13, RZ ;  /* 0x0000000d06037210 */ /* 0x000fe40007f1e0ff */
[----:B------:R-:W-:-:S03]  /*02d0*/  LEA.HI R2, R15, 0x1, RZ, 0x18 ;  /* 0x000000010f027811 */ /* 0x000fc600078fc0ff */
[----:B------:R-:W-:Y:S01]  /*02e0*/  IMAD.X R14, RZ, RZ, RZ, P0 ;  /* 0x000000ffff0e7224 */ /* 0x000fe200000e06ff */
[----:B------:R-:W-:-:S05]  /*02f0*/  LOP3.LUT R2, R2, 0x3, RZ, 0xc0, !PT ;  /* 0x0000000302027812 */ /* 0x000fca00078ec0ff */
[----:B------:R-:W-:Y:S01]  /*0300*/  IMAD.MOV R4, RZ, RZ, -R2 ;  /* 0x000000ffff047224 */ /* 0x000fe200078e0a02 */
[C---:B0-----:R-:W-:Y:S02]  /*0310*/  LEA R5, P2, R3.reuse, UR4, 0x2 ;  /* 0x0000000403057c11 */ /* 0x041fe4000f8410ff */
[C---:B------:R-:W-:Y:S02]  /*0320*/  IADD3 R7, P1, PT, R3.reuse, UR6, RZ ;  /* 0x0000000603077c10 */ /* 0x040fe4000ff3e0ff */
[----:B------:R-:W-:Y:S02]  /*0330*/  LEA.HI.X R3, R3, UR5, R14, 0x2, P2 ;  /* 0x0000000503037c11 */ /* 0x000fe400090f140e */
[----:B------:R-:W-:-:S09]  /*0340*/  IADD3.X R14, PT, PT, R14, UR7, RZ, P1, !PT ;  /* 0x000000070e0e7c10 */ /* 0x000fd20008ffe4ff */
.L_x_313:
[----:B------:R-:W-:-:S05]  /*0350*/  IMAD.MOV.U32 R2, RZ, RZ, R5 ;  /* 0x000000ffff027224 */ /* 0x000fca00078e0005 */
[----:B------:R-:W2:Y:S01]  /*0360*/  LDG.E R19, desc[UR10][R2.64] ;  /* 0x0000000a02137981 */ /* 0x000ea2000c1e1900 */
[----:B------:R-:W-:Y:S01]  /*0370*/  VIADD R4, R4, 0x1 ;  /* 0x0000000104047836 */ /* 0x000fe20000000000 */
[----:B------:R-:W-:Y:S01]  /*0380*/  BSSY.RECONVERGENT B3, `(.L_x_311) ;  /* 0x0000016000037945 */ /* 0x000fe20003800200 */
[----:B------:R-:W-:Y:S01]  /*0390*/  IMAD.MOV.U32 R18, RZ, RZ, R11 ;  /* 0x000000ffff127224 */ /* 0x000fe200078e000b */
[----:B------:R-:W-:Y:S01]  /*03a0*/  IADD3 R5, P3, PT, R5, 0x400, RZ ;  /* 0x0000040005057810 */ /* 0x000fe20007f7e0ff */
[----:B------:R-:W-:Y:S01]  /*03b0*/  IMAD.MOV.U32 R17, RZ, RZ, R8 ;  /* 0x000000ffff117224 */ /* 0x000fe200078e0008 */
[----:B------:R-:W-:Y:S01]  /*03c0*/  ISETP.NE.AND P2, PT, R4, RZ, PT ;  /* 0x000000ff0400720c */ /* 0x000fe20003f45270 */
[----:B-----5:R-:W-:Y:S02]  /*03d0*/  IMAD.MOV.U32 R16, RZ, RZ, R12 ;  /* 0x000000ffff107224 */ /* 0x020fe400078e000c */
[----:B------:R-:W-:Y:S02]  /*03e0*/  IMAD.MOV.U32 R11, RZ, RZ, R7 ;  /* 0x000000ffff0b7224 */ /* 0x000fe400078e0007 */
[----:B------:R-:W-:Y:S01]  /*03f0*/  IMAD.MOV.U32 R8, RZ, RZ, R14 ;  /* 0x000000ffff087224 */ /* 0x000fe200078e000e */
[----:B--2---:R-:W-:Y:S01]  /*0400*/  ISETP.GE.AND P0, PT, R12, R19, PT ;  /* 0x000000130c00720c */ /* 0x004fe20003f06270 */
[----:B------:R-:W-:-:S12]  /*0410*/  IMAD.MOV.U32 R12, RZ, RZ, R19 ;  /* 0x000000ffff0c7224 */ /* 0x000fd800078e0013 */
        /* <DEDUP_REMOVED lines=12> */
.L_x_312:
[----:B------:R-:W-:Y:S05]  /*04e0*/  BSYNC.RECONVERGENT B3 ;  /* 0x0000000000037941 */ /* 0x000fea0003800200 */
.L_x_311:
[----:B------:R-:W-:Y:S01]  /*04f0*/  IADD3 R7, P0, PT, R7, 0x100, RZ ;  /* 0x0000010007077810 */ /* 0x000fe20007f1e0ff */
[----:B------:R-:W-:Y:S02]  /*0500*/  VIADD R13, R13, 0x100 ;  /* 0x000001000d0d7836 */ /* 0x000fe40000000000 */
[----:B------:R-:W-:Y:S02]  /*0510*/  IMAD.X R3, RZ, RZ, R3, P3 ;  /* 0x000000ffff037224 */ /* 0x000fe400018e0603 */
[----:B------:R-:W-:Y:S01]  /*0520*/  IMAD.X R14, RZ, RZ, R14, P0 ;  /* 0x000000ffff0e7224 */ /* 0x000fe200000e060e */
[----:B------:R-:W-:Y:S07]  /*0530*/  @P2 BRA `(.L_x_313) ;  /* 0xfffffffc00842947 */ /* 0x000fee000383ffff */
.L_x_310:
[----:B------:R-:W-:Y:S05]  /*0540*/  BSYNC.RECONVERGENT B2 ;  /* 0x0000000000027941 */ /* 0x000fea0003800200 */
.L_x_309:
[----:B------:R-:W-:-:S13]  /*0550*/  ISETP.GE.U32.AND P0, PT, R15, 0x300, PT ;  /* 0x000003000f00780c */ /* 0x000fda0003f06070 */
[----:B------:R-:W-:Y:S05]  /*0560*/  @!P0 BRA `(.L_x_308) ;  /* 0x0000000400948947 */ /* 0x000fea0003800000 */
[----:B------:R-:W0:Y:S01]  /*0570*/  LDC.64 R4, c[0x0][0x380] ;  /* 0x0000e000ff047b82 */ /* 0x000e220000000a00 */
[----:B------:R-:W-:-:S07]  /*0580*/  VIADD R7, R13, 0x200 ;  /* 0x000002000d077836 */ /* 0x000fce0000000000 */
[----:B------:R-:W1:Y:S02]  /*0590*/  LDC.64 R2, c[0x0][0x388] ;  /* 0x0000e200ff027b82 */ /* 0x000e640000000a00 */
.L_x_322:
[----:B------:R-:W-:-:S05]  /*05a0*/  VIADD R13, R7, 0xfffffe00 ;  /* 0xfffffe00070d7836 */ /* 0x000fca0000000000 */
[----:B------:R-:W-:-:S04]  /*05b0*/  IADD3 R19, P0, PT, R6, R13, RZ ;  /* 0x0000000d06137210 */ /* 0x000fc80007f1e0ff */
[----:B------:R-:W-:Y:S02]  /*05c0*/  LEA.HI.X.SX32 R18, R13, RZ, 0x1, P0 ;  /* 0x000000ff0d127211 */ /* 0x000fe400000f0eff */
[----:B0-----:R-:W-:-:S04]  /*05d0*/  LEA R16, P0, R19, R4, 0x2 ;  /* 0x0000000413107211 */ /* 0x001fc800078010ff */
[----:B------:R-:W-:-:S05]  /*05e0*/  LEA.HI.X R17, R19, R5, R18, 0x2, P0 ;  /* 0x0000000513117211 */ /* 0x000fca00000f1412 */
[----:B------:R-:W2:Y:S04]  /*05f0*/  LDG.E R25, desc[UR10][R16.64] ;  /* 0x0000000a10197981 */ /* 0x000ea8000c1e1900 */
[----:B-----5:R0:W5:Y:S04]  /*0600*/  LDG.E R15, desc[UR10][R16.64+0x400] ;  /* 0x0004000a100f7981 */ /* 0x020168000c1e1900 */
[----:B------:R0:W5:Y:S04]  /*0610*/  LDG.E R13, desc[UR10][R16.64+0x800] ;  /* 0x0008000a100d7981 */ /* 0x000168000c1e1900 */
[----:B------:R0:W5:Y:S01]  /*0620*/  LDG.E R14, desc[UR10][R16.64+0xc00] ;  /* 0x000c000a100e7981 */ /* 0x000162000c1e1900 */
[----:B-1----:R-:W-:Y:S01]  /*0630*/  IADD3 R20, P1, PT, R19, R2, RZ ;  /* 0x0000000213147210 */ /* 0x002fe20007f3e0ff */
[----:B------:R-:W-:Y:S01]  /*0640*/  BSSY.RECONVERGENT B2, `(.L_x_314) ;  /* 0x0000013000027945 */ /* 0x000fe20003800200 */
[----:B------:R-:W-:-:S03]  /*0650*/  VIADD R19, R7, 0xffffff00 ;  /* 0xffffff0007137836 */ /* 0x000fc60000000000 */
[----:B------:R-:W-:Y:S02]  /*0660*/  IMAD.X R23, R18, 0x1, R3, P1 ;  /* 0x0000000112177824 */ /* 0x000fe400008e0603 */
[----:B------:R-:W-:Y:S02]  /*0670*/  IMAD.MOV.U32 R21, RZ, RZ, R20 ;  /* 0x000000ffff157224 */ /* 0x000fe400078e0014 */
[----:B------:R-:W-:Y:S01]  /*0680*/  IMAD.MOV.U32 R22, RZ, RZ, R23 ;  /* 0x000000ffff167224 */ /* 0x000fe200078e0017 */
[----:B--2---:R-:W-:Y:S01]  /*0690*/  ISETP.GE.AND P0, PT, R12, R25, PT ;  /* 0x000000190c00720c */ /* 0x004fe20003f06270 */
[----:B------:R-:W-:-:S12]  /*06a0*/  IMAD.MOV.U32 R18, RZ, RZ, R25 ;  /* 0x000000ffff127224 */ /* 0x000fd800078e0019 */
[----:B0-----:R-:W-:Y:S05]  /*06b0*/  @!P0 BRA `(.L_x_315) ;  /* 0x00000000002c8947 */ /* 0x001fea0003800000 */
        /* <DEDUP_REMOVED lines=11> */
.L_x_315:
[----:B------:R-:W-:Y:S05]  /*0770*/  BSYNC.RECONVERGENT B2 ;  /* 0x0000000000027941 */ /* 0x000fea0003800200 */
.L_x_314:
[----:B-----5:R-:W-:Y:S01]  /*0780*/  ISETP.GE.AND P0, PT, R18, R15, PT ;  /* 0x0000000f1200720c */ /* 0x020fe20003f06270 */
[----:B------:R-:W-:Y:S01]  /*0790*/  BSSY.RECONVERGENT B2, `(.L_x_316) ;  /* 0x0000013000027945 */ /* 0x000fe20003800200 */
[----:B------:R-:W-:Y:S02]  /*07a0*/  SHF.R.S32.HI R8, RZ, 0x1f, R19 ;  /* 0x0000001fff087819 */ /* 0x000fe40000011413 */
[----:B------:R-:W-:-:S04]  /*07b0*/  IADD3 R12, P1, P2, R19, R2, R6 ;  /* 0x00000002130c7210 */ /* 0x000fc80007a3e006 */
[----:B------:R-:W-:Y:S01]  /*07c0*/  IADD3.X R11, PT, PT, R8, R3, RZ, P1, P2 ;  /* 0x00000003080b7210 */ /* 0x000fe20000fe44ff */
[----:B------:R-:W-:Y:S02]  /*07d0*/  IMAD.MOV.U32 R19, RZ, RZ, R12 ;  /* 0x000000ffff137224 */ /* 0x000fe400078e000c */
[----:B------:R-:W-:Y:S02]  /*07e0*/  IMAD.MOV.U32 R8, RZ, RZ, R15 ;  /* 0x000000ffff087224 */ /* 0x000fe400078e000f */
[----:B------:R-:W-:Y:S01]  /*07f0*/  IMAD.MOV.U32 R20, RZ, RZ, R11 ;  /* 0x000000ffff147224 */ /* 0x000fe200078e000b */
[----:B------:R-:W-:Y:S06]  /*0800*/  @!P0 BRA `(.L_x_317) ;  /* 0x00000000002c8947 */ /* 0x000fec0003800000 */
        /* <DEDUP_REMOVED lines=11> */
.L_x_317:
[----:B------:R-:W-:Y:S05]  /*08c0*/  BSYNC.RECONVERGENT B2 ;  /* 0x0000000000027941 */ /* 0x000fea0003800200 */
.L_x_316:
[----:B------:R-:W-:Y:S01]  /*08d0*/  ISETP.GE.AND P0, PT, R8, R13, PT ;  /* 0x0000000d0800720c */ /* 0x000fe20003f06270 */
[C---:B------:R-:W-:Y:S01]  /*08e0*/  VIADD R11, R7.reuse, 0x100 ;  /* 0x00000100070b7836 */ /* 0x040fe20000000000 */
[----:B------:R-:W-:Y:S01]  /*08f0*/  SHF.R.S32.HI R12, RZ, 0x1f, R7 ;  /* 0x0000001fff0c7819 */ /* 0x000fe20000011407 */
[----:B------:R-:W-:Y:S01]  /*0900*/  BSSY.RECONVERGENT B2, `(.L_x_318) ;  /* 0x0000014000027945 */ /* 0x000fe20003800200 */
[-CC-:B------:R-:W-:Y:S01]  /*0910*/  IADD3 R18, P1, P4, R7, R2.reuse, R6.reuse ;  /* 0x0000000207127210 */ /* 0x180fe20007c3e006 */
[----:B------:R-:W-:Y:S01]  /*0920*/  IMAD.MOV.U32 R15, RZ, RZ, R13 ;  /* 0x000000ffff0f7224 */ /* 0x000fe200078e000d */
[----:B------:R-:W-:Y:S02]  /*0930*/  IADD3 R23, P2, P3, R11, R2, R6 ;  /* 0x000000020b177210 */ /* 0x000fe40007b5e006 */
[----:B------:R-:W-:Y:S01]  /*0940*/  IADD3.X R21, PT, PT, R12, R3, RZ, P1, P4 ;  /* 0x000000030c157210 */ /* 0x000fe20000fe84ff */
[----:B------:R-:W-:Y:S01]  /*0950*/  IMAD.MOV.U32 R16, RZ, RZ, R18 ;  /* 0x000000ffff107224 */ /* 0x000fe200078e0012 */
[----:B------:R-:W-:-:S03]  /*0960*/  SHF.R.S32.HI R12, RZ, 0x1f, R11 ;  /* 0x0000001fff0c7819 */ /* 0x000fc6000001140b */
        /* <DEDUP_REMOVED lines=13> */
.L_x_319:
[----:B------:R-:W-:Y:S05]  /*0a40*/  BSYNC.RECONVERGENT B2 ;  /* 0x0000000000027941 */ /* 0x000fea0003800200 */
.L_x_318:
[----:B------:R-:W-:Y:S01]  /*0a50*/  ISETP.GE.AND P0, PT, R15, R14, PT ;  /* 0x0000000e0f00720c */ /* 0x000fe20003f06270 */
[----:B------:R-:W-:Y:S01]  /*0a60*/  BSSY.RECONVERGENT B2, `(.L_x_320) ;  /* 0x0000011000027945 */ /* 0x000fe20003800200 */
[----:B------:R-:W-:Y:S01]  /*0a70*/  IADD3.X R18, PT, PT, R12, R3, RZ, P2, P3 ;  /* 0x000000030c127210 */ /* 0x000fe200017e64ff */
[----:B------:R-:W-:Y:S02]  /*0a80*/  IMAD.MOV.U32 R11, RZ, RZ, R23 ;  /* 0x000000ffff0b7224 */ /* 0x000fe400078e0017 */
[----:B------:R-:W-:Y:S02]  /*0a90*/  IMAD.MOV.U32 R12, RZ, RZ, R14 ;  /* 0x000000ffff0c7224 */ /* 0x000fe400078e000e */
[----:B------:R-:W-:-:S06]  /*0aa0*/  IMAD.MOV.U32 R8, RZ, RZ, R18 ;  /* 0x000000ffff087224 */ /* 0x000fcc00078e0012 */
        /* <DEDUP_REMOVED lines=12> */
.L_x_321:
[----:B------:R-:W-:Y:S05]  /*0b70*/  BSYNC.RECONVERGENT B2 ;  /* 0x0000000000027941 */ /* 0x000fea0003800200 */
.L_x_320:
[C---:B------:R-:W-:Y:S02]  /*0b80*/  VIADD R13, R7.reuse, 0x200 ;  /* 0x00000200070d7836 */ /* 0x040fe40000000000 */
[----:B------:R-:W-:-:S03]  /*0b90*/  VIADD R7, R7, 0x400 ;  /* 0x0000040007077836 */ /* 0x000fc60000000000 */
[----:B------:R-:W-:-:S13]  /*0ba0*/  ISETP.GE.AND P0, PT, R13, R10, PT ;  /* 0x0000000a0d00720c */ /* 0x000fda0003f06270 */
[----:B------:R-:W-:Y:S05]  /*0bb0*/  @!P0 BRA `(.L_x_322) ;  /* 0xfffffff800788947 */ /* 0x000fea000383ffff */
.L_x_308:
[----:B------:R-:W-:Y:S05]  /*0bc0*/  BSYNC.RECONVERGENT B1 ;  /* 0x0000000000017941 */ /* 0x000fea0003800200 */
.L_x_307:
[----:B------:R-:W-:-:S13]  /*0bd0*/  ISETP.GE.AND P0, PT, R10, 0x100, PT ;  /* 0x000001000a00780c */ /* 0x000fda0003f06270 */
[----:B------:R-:W-:Y:S05]  /*0be0*/  @!P0 BRA `(.L_x_323) ;  /* 0x00000010008c8947 */ /* 0x000fea0003800000 */
[----:B------:R-:W1:Y:S01]  /*0bf0*/  S2R R10, SR_LANEID ;  /* 0x00000000000a7919 */ /* 0x000e620000000000 */
[----:B------:R-:W-:Y:S01]  /*0c00*/  BSSY.RECONVERGENT B1, `(.L_x_324) ;  /* 0x000001b000017945 */ /* 0x000fe20003800200 */
[----:B------:R-:W-:Y:S01]  /*0c10*/  IMAD.MOV.U32 R6, RZ, RZ, R11 ;  /* 0x000000ffff067224 */ /* 0x000fe200078e000b */
[----:B0----5:R0:W2:Y:S01]  /*0c20*/  SHFL.DOWN PT, R3, R12, 0x1, 0x1f ;  /* 0x08201f000c037f89 */ /* 0x0210a200000e0000 */
[----:B------:R-:W-:Y:S02]  /*0c30*/  IMAD.MOV.U32 R7, RZ, RZ, R8 ;  /* 0x000000ffff077224 */ /* 0x000fe400078e0008 */
[----:B------:R-:W-:Y:S01]  /*0c40*/  IMAD.MOV.U32 R2, RZ, RZ, R12 ;  /* 0x000000ffff027224 */ /* 0x000fe200078e000c */
[----:B------:R0:W3:Y:S04]  /*0c50*/  SHFL.DOWN PT, R4, R11, 0x1, 0x1f ;  /* 0x08201f000b047f89 */ /* 0x0000e800000e0000 */
[----:B------:R0:W4:Y:S01]  /*0c60*/  SHFL.DOWN PT, R5, R8, 0x1, 0x1f ;  /* 0x08201f0008057f89 */ /* 0x00012200000e0000 */
[----:B-1----:R-:W-:-:S02]  /*0c70*/  ISETP.GT.AND P0, PT, R10, 0x1e, PT ;  /* 0x0000001e0a00780c */ /* 0x002fc40003f04270 */
[C---:B------:R-:W-:Y:S02]  /*0c80*/  ISETP.GT.AND P1, PT, R10.reuse, 0x1d, PT ;  /* 0x0000001d0a00780c */ /* 0x040fe40003f24270 */
[----:B------:R-:W-:-:S09]  /*0c90*/  ISETP.GT.AND P3, PT, R10, 0x1b, PT ;  /* 0x0000001b0a00780c */ /* 0x000fd20003f64270 */
[----:B0-234-:R-:W-:Y:S05]  /*0ca0*/  @P0 BRA `(.L_x_325) ;  /* 0x0000000000400947 */ /* 0x01dfea0003800000 */
        /* <DEDUP_REMOVED lines=16> */
.L_x_325:
[----:B------:R-:W-:Y:S05]  /*0db0*/  BSYNC.RECONVERGENT B1 ;  /* 0x0000000000017941 */ /* 0x000fea0003800200 */
.L_x_324:
        /* <DEDUP_REMOVED lines=27> */
.L_x_327:
[----:B------:R-:W-:Y:S05]  /*0f70*/  BSYNC.RECONVERGENT B1 ;  /* 0x0000000000017941 */ /* 0x000fea0003800200 */
.L_x_326:
        /* <DEDUP_REMOVED lines=9> */
[----:B0-----:R-:W-:Y:S02]  /*1010*/  IMAD.MOV.U32 R6, RZ, RZ, R11 ;  /* 0x000000ffff067224 */ /* 0x001fe400078e000b */
[----:B-1----:R-:W-:Y:S02]  /*1020*/  IMAD.MOV.U32 R7, RZ, RZ, R10 ;  /* 0x000000ffff077224 */ /* 0x002fe400078e000a */
        /* <DEDUP_REMOVED lines=13> */
.L_x_329:
[----:B------:R-:W-:Y:S05]  /*1100*/  BSYNC.RECONVERGENT B1 ;  /* 0x0000000000017941 */ /* 0x000fea0003800200 */
.L_x_328:
        /* <DEDUP_REMOVED lines=9> */
[----:B---3--:R-:W-:Y:S02]  /*11a0*/  IMAD.MOV.U32 R4, RZ, RZ, R13 ;  /* 0x000000ffff047224 */ /* 0x008fe400078e000d */
        /* <DEDUP_REMOVED lines=14> */
.L_x_331:
[----:B------:R-:W-:Y:S05]  /*1290*/  BSYNC.RECONVERGENT B1 ;  /* 0x0000000000017941 */ /* 0x000fea0003800200 */
.L_x_330:
[----:B0-----:R0:W0:Y:S01]  /*12a0*/  SHFL.DOWN PT, R2, R3, 0x10, 0x1f ;  /* 0x0a001f0003027f89 */ /* 0x00102200000e0000 */
[----:B------:R-:W-:Y:S01]  /*12b0*/  BSSY.RECONVERGENT B1, `(.L_x_332) ;  /* 0x0000017000017945 */ /* 0x000fe20003800200 */
[----:B--2---:R-:W-:Y:S02]  /*12c0*/  IMAD.MOV.U32 R7, RZ, RZ, R4 ;  /* 0x000000ffff077224 */ /* 0x004fe400078e0004 */
[----:B------:R2:W0:Y:S01]  /*12d0*/  SHFL.DOWN PT, R11, R4, 0x10, 0x1f ;  /* 0x0a001f00040b7f89 */ /* 0x00042200000e0000 */
[----:B----4-:R-:W-:Y:S02]  /*12e0*/  IMAD.MOV.U32 R8, RZ, RZ, R5 ;  /* 0x000000ffff087224 */ /* 0x010fe400078e0005 */
[----:B------:R-:W-:Y:S01]  /*12f0*/  IMAD.MOV.U32 R6, RZ, RZ, R3 ;  /* 0x000000ffff067224 */ /* 0x000fe200078e0003 */
[----:B-1----:R2:W1:Y:S01]  /*1300*/  SHFL.DOWN PT, R10, R5, 0x10, 0x1f ;  /* 0x0a001f00050a7f89 */ /* 0x00246200000e0000 */
[----:B------:R-:W-:Y:S05]  /*1310*/  @P4 BRA `(.L_x_333) ;  /* 0x0000000000404947 */ /* 0x000fea0003800000 */
        /* <DEDUP_REMOVED lines=16> */
.L_x_333:
[----:B------:R-:W-:Y:S05]  /*1420*/  BSYNC.RECONVERGENT B1 ;  /* 0x0000000000017941 */ /* 0x000fea0003800200 */
.L_x_332:
[----:B------:R-:W-:Y:S04]  /*1430*/  BSSY.RECONVERGENT B1, `(.L_x_334) ;  /* 0x000000c000017945 */ /* 0x000fe80003800200 */
[----:B------:R-:W-:Y:S05]  /*1440*/  @P2 BRA `(.L_x_335) ;  /* 0x0000000000282947 */ /* 0x000fea0003800000 */
[----:B--2---:R-:W2:Y:S01]  /*1450*/  S2R R4, SR_CgaCtaId ;  /* 0x0000000000047919 */ /* 0x004ea20000008800 */
        /* <DEDUP_REMOVED lines=9> */
.L_x_335:
[----:B------:R-:W-:Y:S05]  /*14f0*/  BSYNC.RECONVERGENT B1 ;  /* 0x0000000000017941 */ /* 0x000fea0003800200 */
.L_x_334:
[----:B------:R-:W-:Y:S01]  /*1500*/  BAR.SYNC.DEFER_BLOCKING 0x0 ;  /* 0x0000000000007b1d */ /* 0x000fe20000010000 */
[----:B------:R-:W-:-:S13]  /*1510*/  ISETP.NE.AND P2, PT, R9, RZ, PT ;  /* 0x000000ff0900720c */ /* 0x000fda0003f45270 */
[----:B------:R-:W-:Y:S05]  /*1520*/  @P2 BRA `(.L_x_336) ;  /* 0x0000004400542947 */ /* 0x000fea0003800000 */
[----:B0---4-:R-:W0:Y:S01]  /*1530*/  S2R R3, SR_CgaCtaId ;  /* 0x0000000000037919 */ /* 0x011e220000008800 */
[----:B------:R-:W-:Y:S01]  /*1540*/  MOV R2, 0x400 ;  /* 0x0000040000027802 */ /* 0x000fe20000000f00 */
[----:B------:R-:W-:Y:S03]  /*1550*/  BSSY.RECONVERGENT B1, `(.L_x_337) ;  /* 0x0000016000017945 */ /* 0x000fe60003800200 */
[----:B0-----:R-:W-:-:S05]  /*1560*/  LEA R26, R3, R2, 0x18 ;  /* 0x00000002031a7211 */ /* 0x001fca00078ec0ff */
[----:B--2---:R-:W0:Y:S04]  /*1570*/  LDS R5, [R26+0x18] ;  /* 0x000018001a057984 */ /* 0x004e280000000800 */
[----:B------:R2:W4:Y:S04]  /*1580*/  LDS.64 R2, [R26+0x20] ;  /* 0x000020001a027984 */ /* 0x0005280000000a00 */
[----:B------:R2:W1:Y:S04]  /*1590*/  LDS R22, [R26+0x28] ;  /* 0x000028001a167984 */ /* 0x0004680000000800 */
[----:B------:R2:W1:Y:S01]  /*15a0*/  LDS R16, [R26+0x38] ;  /* 0x000038001a107984 */ /* 0x0004620000000800 */
[----:B0-----:R-:W-:Y:S01]  /*15b0*/  ISETP.GE.AND P0, PT, R6, R5, PT ;  /* 0x000000050600720c */ /* 0x001fe20003f06270 */
[----:B------:R-:W-:-:S12]  /*15c0*/  IMAD.MOV.U32 R21, RZ, RZ, R5 ;  /* 0x000000ffff157224 */ /* 0x000fd800078e0005 */
[----:B-12-4-:R-:W-:Y:S05]  /*15d0*/  @!P0 BRA `(.L_x_338) ;  /* 0x0000000000348947 */ /* 0x016fea0003800000 */
        /* <DEDUP_REMOVED lines=13> */
.L_x_338:
[----:B------:R-:W-:Y:S05]  /*16b0*/  BSYNC.RECONVERGENT B1 ;  /* 0x0000000000017941 */ /* 0x000fea0003800200 */
.L_x_337:
        /* <DEDUP_REMOVED lines=21> */
[C---:B------:R-:W-:Y:S02]  /*1810*/  @P3 ISETP.LT.U32.AND P1, PT, R2.reuse, R6, PT ;  /* 0x000000060200320c */ /* 0x040fe40003f21070 */
[CC--:B------:R-:W-:Y:S02]  /*1820*/  @P3 ISETP.GE.AND.EX P0, PT, R3.reuse, R7.reuse, PT, P0 ;  /* 0x000000070300320c */ /* 0x0c0fe40003f06300 */
[----:B------:R-:W-:Y:S02]  /*1830*/  @P3 ISETP.LT.AND.EX P1, PT, R3, R7, PT, P1 ;  /* 0x000000070300320c */ /* 0x000fe40003f21310 */
[----:B------:R-:W-:Y:S02]  /*1840*/  @P3 SEL R23, R21, R22, !P0 ;  /* 0x0000001615173207 */ /* 0x000fe40004000000 */
[----:B------:R-:W-:-:S02]  /*1850*/  @P3 SEL R25, R2, R6, P1 ;  /* 0x0000000602193207 */ /* 0x000fc40000800000 */
[----:B------:R-:W-:-:S07]  /*1860*/  @P3 SEL R24, R3, R7, P1 ;  /* 0x0000000703183207 */ /* 0x000fce0000800000 */
.L_x_340:
[----:B------:R-:W-:Y:S05]  /*1870*/  BSYNC.RECONVERGENT B1 ;  /* 0x0000000000017941 */ /* 0x000fea0003800200 */
.L_x_339:
        /* <DEDUP_REMOVED lines=17> */
.L_x_342:
[----:B------:R-:W-:Y:S05]  /*1990*/  BSYNC.RECONVERGENT B1 ;  /* 0x0000000000017941 */ /* 0x000fea0003800200 */
.L_x_341:
        /* <DEDUP_REMOVED lines=17> */
.L_x_344:
[----:B------:R-:W-:Y:S05]  /*1ab0*/  BSYNC.RECONVERGENT B1 ;  /* 0x0000000000017941 */ /* 0x000fea0003800200 */
.L_x_343:
        /* <DEDUP_REMOVED lines=17> */
.L_x_346:
[----:B------:R-:W-:Y:S05]  /*1bd0*/  BSYNC.RECONVERGENT B1 ;  /* 0x0000000000017941 */ /* 0x000fea0003800200 */
.L_x_345:
        /* <DEDUP_REMOVED lines=17> */
.L_x_348:
[----:B------:R-:W-:Y:S05]  /*1cf0*/  BSYNC.RECONVERGENT B1 ;  /* 0x0000000000017941 */ /* 0x000fea0003800200 */
.L_x_347:
        /* <DEDUP_REMOVED lines=18> */
.L_x_323:
[----:B------:R-:W1:Y:S01]  /*1e20*/  S2R R14, SR_LANEID ;  /* 0x00000000000e7919 */ /* 0x000e620000000000 */
[----:B0-----:R-:W-:Y:S01]  /*1e30*/  LOP3.LUT R2, R9, 0x3e0, RZ, 0xc0, !PT ;  /* 0x000003e009027812 */ /* 0x001fe200078ec0ff */
[----:B------:R-:W-:Y:S01]  /*1e40*/  BSSY.RECONVERGENT B1, `(.L_x_349) ;  /* 0x0000027000017945 */ /* 0x000fe20003800200 */
[----:B------:R-:W-:Y:S02]  /*1e50*/  IMAD.MOV.U32 R16, RZ, RZ, R8 ;  /* 0x000000ffff107224 */ /* 0x000fe400078e0008 */
[----:B------:R-:W-:Y:S01]  /*1e60*/  LOP3.LUT R5, RZ, R2, RZ, 0x33, !PT ;  /* 0x00000002ff057212 */ /* 0x000fe200078e33ff */
[----:B------:R-:W-:-:S05]  /*1e70*/  VIADD R3, R2, 0x20 ;  /* 0x0000002002037836 */ /* 0x000fca0000000000 */
[----:B------:R-:W-:Y:S01]  /*1e80*/  ISETP.GT.AND P0, PT, R3, R10, PT ;  /* 0x0000000a0300720c */ /* 0x000fe20003f04270 */
[----:B------:R-:W-:-:S05]  /*1e90*/  IMAD.IADD R3, R10, 0x1, R5 ;  /* 0x000000010a037824 */ /* 0x000fca00078e0205 */
[----:B------:R-:W-:-:S05]  /*1ea0*/  SEL R3, R3, 0x1f, P0 ;  /* 0x0000001f03037807 */ /* 0x000fca0000000000 */
[----:B-----5:R0:W2:Y:S04]  /*1eb0*/  SHFL.DOWN PT, R5, R12, 0x1, R3 ;  /* 0x082000000c057989 */ /* 0x0200a800000e0003 */
[----:B------:R0:W3:Y:S01]  /*1ec0*/  SHFL.DOWN PT, R7, R8, 0x1, R3 ;  /* 0x0820000008077989 */ /* 0x0000e200000e0003 */
[CC--:B-1----:R-:W-:Y:S01]  /*1ed0*/  ISETP.GE.AND P0, PT, R14.reuse, R3.reuse, PT ;  /* 0x000000030e00720c */ /* 0x0c2fe20003f06270 */
[C---:B------:R-:W-:Y:S01]  /*1ee0*/  VIADD R4, R14.reuse, 0x4 ;  /* 0x000000040e047836 */ /* 0x040fe20000000000 */
[C---:B------:R-:W-:Y:S01]  /*1ef0*/  ISETP.NE.AND P2, PT, R14.reuse, RZ, PT ;  /* 0x000000ff0e00720c */ /* 0x040fe20003f45270 */
[C---:B------:R-:W-:Y:S02]  /*1f00*/  VIADD R2, R14.reuse, 0x2 ;  /* 0x000000020e027836 */ /* 0x040fe40000000000 */
[----:B------:R-:W-:Y:S01]  /*1f10*/  VIADD R6, R14, 0x8 ;  /* 0x000000080e067836 */ /* 0x000fe20000000000 */
[-C--:B------:R-:W-:Y:S01]  /*1f20*/  ISETP.GT.AND P5, PT, R4, R3.reuse, PT ;  /* 0x000000030400720c */ /* 0x080fe20003fa4270 */
[----:B------:R-:W-:Y:S01]  /*1f30*/  VIADD R14, R14, 0x10 ;  /* 0x000000100e0e7836 */ /* 0x000fe20000000000 */
[----:B------:R0:W1:Y:S01]  /*1f40*/  SHFL.DOWN PT, R4, R11, 0x1, R3 ;  /* 0x082000000b047989 */ /* 0x00006200000e0003 */
[-C--:B------:R-:W-:Y:S01]  /*1f50*/  ISETP.GT.AND P1, PT, R2, R3.reuse, PT ;  /* 0x000000030200720c */ /* 0x080fe20003f24270 */
[----:B------:R-:W-:Y:S01]  /*1f60*/  IMAD.MOV.U32 R2, RZ, RZ, R12 ;  /* 0x000000ffff027224 */ /* 0x000fe200078e000c */
[-C--:B------:R-:W-:Y:S01]  /*1f70*/  ISETP.GT.AND P4, PT, R6, R3.reuse, PT ;  /* 0x000000030600720c */ /* 0x080fe20003f84270 */
[----:B------:R-:W-:Y:S01]  /*1f80*/  IMAD.MOV.U32 R6, RZ, RZ, R11 ;  /* 0x000000ffff067224 */ /* 0x000fe200078e000b */
[----:B------:R-:W-:Y:S01]  /*1f90*/  ISETP.GT.AND P3, PT, R14, R3, PT ;  /* 0x000000030e00720c */ /* 0x000fe20003f64270 */
[----:B--2---:R-:W-:-:S12]  /*1fa0*/  @P0 BRA `(.L_x_350) ;  /* 0x0000000000400947 */ /* 0x004fd80003800000 */
[----:B------:R-:W-:Y:S01]  /*1fb0*/  ISETP.GE.AND P0, PT, R12, R5, PT ;  /* 0x000000050c00720c */ /* 0x000fe20003f06270 */
        /* <DEDUP_REMOVED lines=15> */
.L_x_350:
[----:B------:R-:W-:Y:S05]  /*20b0*/  BSYNC.RECONVERGENT B1 ;  /* 0x0000000000017941 */ /* 0x000fea0003800200 */
.L_x_349:
[----:B------:R2:W4:Y:S01]  /*20c0*/  SHFL.DOWN PT, R5, R2, 0x2, R3 ;  /* 0x0840000002057989 */ /* 0x00052200000e0003 */
[----:B------:R-:W-:Y:S01]  /*20d0*/  BSSY.RECONVERGENT B1, `(.L_x_351) ;  /* 0x0000017000017945 */ /* 0x000fe20003800200 */
[----:B-1----:R-:W-:Y:S02]  /*20e0*/  IMAD.MOV.U32 R4, RZ, RZ, R2 ;  /* 0x000000ffff047224 */ /* 0x002fe400078e0002 */
[----:B---3--:R2:W1:Y:S01]  /*20f0*/  SHFL.DOWN PT, R7, R6, 0x2, R3 ;  /* 0x0840000006077989 */ /* 0x00846200000e0003 */
[----:B0-----:R-:W-:Y:S02]  /*2100*/  IMAD.MOV.U32 R12, RZ, RZ, R6 ;  /* 0x000000ffff0c7224 */ /* 0x001fe400078e0006 */
[----:B------:R-:W-:Y:S01]  /*2110*/  IMAD.MOV.U32 R14, RZ, RZ, R16 ;  /* 0x000000ffff0e7224 */ /* 0x000fe200078e0010 */
[----:B------:R2:W0:Y:S01]  /*2120*/  SHFL.DOWN PT, R11, R16, 0x2, R3 ;  /* 0x08400000100b7989 */ /* 0x00042200000e0003 */
[----:B------:R-:W-:Y:S05]  /*2130*/  @P1 BRA `(.L_x_352) ;  /* 0x0000000000401947 */ /* 0x000fea0003800000 */
[----:B----4-:R-:W-:Y:S01]  /*2140*/  ISETP.GE.AND P0, PT, R2, R5, PT ;  /* 0x000000050200720c */ /* 0x010fe20003f06270 */
[----:B------:R-:W-:Y:S02]  /*2150*/  IMAD.MOV.U32 R4, RZ, RZ, R5 ;  /* 0x000000ffff047224 */ /* 0x000fe400078e0005 */
[----:B-1----:R-:W-:Y:S02]  /*2160*/  IMAD.MOV.U32 R12, RZ, RZ, R7 ;  /* 0x000000ffff0c7224 */ /* 0x002fe400078e0007 */
        /* <DEDUP_REMOVED lines=13> */
.L_x_352:
[----:B------:R-:W-:Y:S05]  /*2240*/  BSYNC.RECONVERGENT B1 ;  /* 0x0000000000017941 */ /* 0x000fea0003800200 */
.L_x_351:
[----:B----4-:R3:W4:Y:S01]  /*2250*/  SHFL.DOWN PT, R5, R4, 0x4, R3 ;  /* 0x0880000004057989 */ /* 0x01072200000e0003 */
[----:B------:R-:W-:Y:S01]  /*2260*/  BSSY.RECONVERGENT B1, `(.L_x_353) ;  /* 0x0000017000017945 */ /* 0x000fe20003800200 */
[----:B--2---:R-:W-:Y:S02]  /*2270*/  IMAD.MOV.U32 R2, RZ, RZ, R4 ;  /* 0x000000ffff027224 */ /* 0x004fe400078e0004 */
[----:B-1----:R3:W1:Y:S01]  /*2280*/  SHFL.DOWN PT, R7, R12, 0x4, R3 ;  /* 0x088000000c077989 */ /* 0x00266200000e0003 */
[----:B------:R-:W-:Y:S02]  /*2290*/  IMAD.MOV.U32 R6, RZ, RZ, R12 ;  /* 0x000000ffff067224 */ /* 0x000fe400078e000c */
[----:B------:R-:W-:Y:S01]  /*22a0*/  IMAD.MOV.U32 R8, RZ, RZ, R14 ;  /* 0x000000ffff087224 */ /* 0x000fe200078e000e */
[----:B0-----:R3:W0:Y:S01]  /*22b0*/  SHFL.DOWN PT, R11, R14, 0x4, R3 ;  /* 0x088000000e0b7989 */ /* 0x00162200000e0003 */
        /* <DEDUP_REMOVED lines=17> */
.L_x_354:
[----:B------:R-:W-:Y:S05]  /*23d0*/  BSYNC.RECONVERGENT B1 ;  /* 0x0000000000017941 */ /* 0x000fea0003800200 */
.L_x_353:
[----:B----4-:R2:W4:Y:S01]  /*23e0*/  SHFL.DOWN PT, R5, R2, 0x8, R3 ;  /* 0x0900000002057989 */ /* 0x01052200000e0003 */
[----:B------:R-:W-:Y:S01]  /*23f0*/  BSSY.RECONVERGENT B1, `(.L_x_355) ;  /* 0x0000017000017945 */ /* 0x000fe20003800200 */
[----:B---3--:R-:W-:Y:S02]  /*2400*/  IMAD.MOV.U32 R4, RZ, RZ, R2 ;  /* 0x000000ffff047224 */ /* 0x008fe400078e0002 */
        /* <DEDUP_REMOVED lines=21> */
.L_x_356:
[----:B------:R-:W-:Y:S05]  /*2560*/  BSYNC.RECONVERGENT B1 ;  /* 0x0000000000017941 */ /* 0x000fea0003800200 */
.L_x_355:
[----:B----4-:R3:W4:Y:S01]  /*2570*/  SHFL.DOWN PT, R5, R4, 0x10, R3 ;  /* 0x0a00000004057989 */ /* 0x01072200000e0003 */
[----:B------:R-:W-:Y:S01]  /*2580*/  BSSY.RECONVERGENT B1, `(.L_x_357) ;  /* 0x0000017000017945 */ /* 0x000fe20003800200 */
[----:B--2---:R-:W-:Y:S02]  /*2590*/  IMAD.MOV.U32 R6, RZ, RZ, R4 ;  /* 0x000000ffff067224 */ /* 0x004fe400078e0004 */
[----:B0-----:R3:W0:Y:S01]  /*25a0*/  SHFL.DOWN PT, R11, R12, 0x10, R3 ;  /* 0x0a0000000c0b7989 */ /* 0x00162200000e0003 */
[----:B-1----:R-:W-:Y:S02]  /*25b0*/  IMAD.MOV.U32 R7, RZ, RZ, R12 ;  /* 0x000000ffff077224 */ /* 0x002fe400078e000c */
[----:B------:R-:W-:Y:S01]  /*25c0*/  IMAD.MOV.U32 R8, RZ, RZ, R14 ;  /* 0x000000ffff087224 */ /* 0x000fe200078e000e */
[----:B------:R3:W1:Y:S01]  /*25d0*/  SHFL.DOWN PT, R13, R14, 0x10, R3 ;  /* 0x0a0000000e0d7989 */ /* 0x00066200000e0003 */
        /* <DEDUP_REMOVED lines=17> */
.L_x_358:
[----:B------:R-:W-:Y:S05]  /*26f0*/  BSYNC.RECONVERGENT B1 ;  /* 0x0000000000017941 */ /* 0x000fea0003800200 */
.L_x_357:
[----:B------:R-:W-:Y:S04]  /*2700*/  BSSY.RECONVERGENT B1, `(.L_x_359) ;  /* 0x000000c000017945 */ /* 0x000fe80003800200 */
[----:B------:R-:W-:Y:S05]  /*2710*/  @P2 BRA `(.L_x_360) ;  /* 0x0000000000282947 */ /* 0x000fea0003800000 */
[----:B---3--:R-:W2:Y:S01]  /*2720*/  S2R R4, SR_CgaCtaId ;  /* 0x0000000000047919 */ /* 0x008ea20000008800 */
[----:B------:R-:W-:Y:S02]  /*2730*/  MOV R3, 0x400 ;  /* 0x0000040000037802 */ /* 0x000fe40000000f00 */
[----:B------:R-:W-:-:S04]  /*2740*/  SHF.R.U32.HI R2, RZ, 0x1, R9 ;  /* 0x00000001ff027819 */ /* 0x000fc80000011609 */
[----:B------:R-:W-:Y:S02]  /*2750*/  LOP3.LUT R2, R2, 0x1f0, RZ, 0xc0, !PT ;  /* 0x000001f002027812 */ /* 0x000fe400078ec0ff */
[----:B--2---:R-:W-:-:S05]  /*2760*/  LEA R3, R4, R3, 0x18 ;  /* 0x0000000304037211 */ /* 0x004fca00078ec0ff */
[----:B----4-:R-:W-:Y:S02]  /*2770*/  IMAD.IADD R5, R2, 0x1, R3 ;  /* 0x0000000102057824 */ /* 0x010fe400078e0203 */
[----:B------:R-:W-:Y:S02]  /*2780*/  IMAD.MOV.U32 R2, RZ, RZ, R7 ;  /* 0x000000ffff027224 */ /* 0x000fe400078e0007 */
[----:B------:R-:W-:Y:S01]  /*2790*/  IMAD.MOV.U32 R3, RZ, RZ, R8 ;  /* 0x000000ffff037224 */ /* 0x000fe200078e0008 */
[----:B------:R2:W-:Y:S04]  /*27a0*/  STS [R5+0x8], R6 ;  /* 0x0000080605007388 */ /* 0x0005e80000000800 */
[----:B------:R2:W-:Y:S02]  /*27b0*/  STS.64 [R5+0x10], R2 ;  /* 0x0000100205007388 */ /* 0x0005e40000000a00 */
.L_x_360:
[----:B------:R-:W-:Y:S05]  /*27c0*/  BSYNC.RECONVERGENT B1 ;  /* 0x0000000000017941 */ /* 0x000fea0003800200 */
.L_x_359:
[----:B------:R-:W-:Y:S01]  /*27d0*/  BAR.SYNC.DEFER_BLOCKING 0x0 ;  /* 0x0000000000007b1d */ /* 0x000fe20000010000 */
[----:B------:R-:W-:-:S13]  /*27e0*/  ISETP.NE.AND P2, PT, R9, RZ, PT ;  /* 0x000000ff0900720c */ /* 0x000fda0003f45270 */
[----:B------:R-:W-:Y:S05]  /*27f0*/  @P2 BRA `(.L_x_336) ;  /* 0x0000003000a02947 */ /* 0x000fea0003800000 */
[C---:B------:R-:W-:Y:S01]  /*2800*/  ISETP.GE.AND P0, PT, R10.reuse, 0x21, PT ;  /* 0x000000210a00780c */ /* 0x040fe20003f06270 */
[----:B--2---:R-:W-:Y:S01]  /*2810*/  IMAD.MOV.U32 R2, RZ, RZ, R6 ;  /* 0x000000ffff027224 */ /* 0x004fe200078e0006 */
[C---:B------:R-:W-:Y:S01]  /*2820*/  ISETP.GE.AND P5, PT, R10.reuse, 0x41, PT ;  /* 0x000000410a00780c */ /* 0x040fe20003fa6270 */
[----:B0-----:R-:W-:Y:S01]  /*2830*/  IMAD.MOV.U32 R11, RZ, RZ, R7 ;  /* 0x000000ffff0b7224 */ /* 0x001fe200078e0007 */
[C---:B------:R-:W-:Y:S01]  /*2840*/  ISETP.GE.AND P4, PT, R10.reuse, 0x61, PT ;  /* 0x000000610a00780c */ /* 0x040fe20003f86270 */
[----:B---3--:R-:W-:Y:S01]  /*2850*/  IMAD.MOV.U32 R4, RZ, RZ, R8 ;  /* 0x000000ffff047224 */ /* 0x008fe200078e0008 */
[----:B------:R-:W-:-:S07]  /*2860*/  ISETP.GE.AND P3, PT, R10, 0x81, PT ;  /* 0x000000810a00780c */ /* 0x000fce0003f66270 */
[----:B------:R-:W-:Y:S06]  /*2870*/  @!P0 BRA `(.L_x_361) ;  /* 0x00000000005c8947 */ /* 0x000fec0003800000 */
[----:B------:R-:W0:Y:S01]  /*2880*/  S2UR UR5, SR_CgaCtaId ;  /* 0x00000000000579c3 */ /* 0x000e220000008800 */
[----:B------:R-:W-:Y:S01]  /*2890*/  UMOV UR4, 0x400 ;  /* 0x0000040000047882 */ /* 0x000fe20000000000 */
[----:B------:R-:W-:Y:S01]  /*28a0*/  BSSY.RECONVERGENT B1, `(.L_x_361) ;  /* 0x0000014000017945 */ /* 0x000fe20003800200 */
        /* <DEDUP_REMOVED lines=19> */
.L_x_362:
[----:B------:R-:W-:Y:S05]  /*29e0*/  BSYNC.RECONVERGENT B1 ;  /* 0x0000000000017941 */ /* 0x000fea0003800200 */
.L_x_361:
[----:B------:R-:W-:Y:S02]  /*29f0*/  IMAD.MOV.U32 R3, RZ, RZ, R2 ;  /* 0x000000ffff037224 */ /* 0x000fe400078e0002 */
[----:B------:R-:W-:Y:S02]  /*2a00*/  IMAD.MOV.U32 R9, RZ, RZ, R11 ;  /* 0x000000ffff097224 */ /* 0x000fe400078e000b */
[----:B------:R-:W-:Y:S01]  /*2a10*/  IMAD.MOV.U32 R8, RZ, RZ, R4 ;  /* 0x000000ffff087224 */ /* 0x000fe200078e0004 */
[----:B------:R-:W-:Y:S06]  /*2a20*/  @!P5 BRA `(.L_x_363) ;  /* 0x00000000005cd947 */ /* 0x000fec0003800000 */
[----:B------:R-:W0:Y:S01]  /*2a30*/  S2UR UR5, SR_CgaCtaId ;  /* 0x00000000000579c3 */ /* 0x000e220000008800 */
[----:B------:R-:W-:Y:S01]  /*2a40*/  UMOV UR4, 0x400 ;  /* 0x0000040000047882 */ /* 0x000fe20000000000 */
[----:B------:R-:W-:Y:S01]  /*2a50*/  BSSY.RECONVERGENT B1, `(.L_x_363) ;  /* 0x0000014000017945 */ /* 0x000fe20003800200 */
[----:B0-----:R-:W-:-:S09]  /*2a60*/  ULEA UR4, UR5, UR4, 0x18 ;  /* 0x0000000405047291 */ /* 0x001fd2000f8ec0ff */
[----:B----4-:R-:W0:Y:S04]  /*2a70*/  LDS R5, [UR4+0x28] ;  /* 0x00002804ff057984 */ /* 0x010e280008000800 */
        /* <DEDUP_REMOVED lines=17> */
.L_x_364:
[----:B------:R-:W-:Y:S05]  /*2b90*/  BSYNC.RECONVERGENT B1 ;  /* 0x0000000000017941 */ /* 0x000fea0003800200 */
.L_x_363:
[C---:B------:R-:W-:Y:S01]  /*2ba0*/  ISETP.GE.AND P1, PT, R10.reuse, 0xa1, PT ;  /* 0x000000a10a00780c */ /* 0x040fe20003f26270 */
[----:B------:R-:W-:Y:S01]  /*2bb0*/  IMAD.MOV.U32 R2, RZ, RZ, R3 ;  /* 0x000000ffff027224 */ /* 0x000fe200078e0003 */
[C---:B------:R-:W-:Y:S01]  /*2bc0*/  ISETP.GE.AND P5, PT, R10.reuse, 0xc1, PT ;  /* 0x000000c10a00780c */ /* 0x040fe20003fa6270 */
[----:B------:R-:W-:Y:S01]  /*2bd0*/  IMAD.MOV.U32 R7, RZ, RZ, R9 ;  /* 0x000000ffff077224 */ /* 0x000fe200078e0009 */
[----:B------:R-:W-:Y:S01]  /*2be0*/  ISETP.GE.AND P6, PT, R10, 0xe1, PT ;  /* 0x000000e10a00780c */ /* 0x000fe20003fc6270 */
[----:B------:R-:W-:Y:S01]  /*2bf0*/  IMAD.MOV.U32 R6, RZ, RZ, R8 ;  /* 0x000000ffff067224 */ /* 0x000fe200078e0008 */
[----:B------:R-:W-:Y:S11]  /*2c00*/  @!P4 BRA `(.L_x_365) ;  /* 0x00000000005cc947 */ /* 0x000ff60003800000 */
        /* <DEDUP_REMOVED lines=22> */
.L_x_366:
[----:B------:R-:W-:Y:S05]  /*2d70*/  BSYNC.RECONVERGENT B1 ;  /* 0x0000000000017941 */ /* 0x000fea0003800200 */
.L_x_365:
        /* <DEDUP_REMOVED lines=26> */
.L_x_368:
[----:B------:R-:W-:Y:S05]  /*2f20*/  BSYNC.RECONVERGENT B1 ;  /* 0x0000000000017941 */ /* 0x000fea0003800200 */
.L_x_367:
        /* <DEDUP_REMOVED lines=26> */
.L_x_370:
[----:B------:R-:W-:Y:S05]  /*30d0*/  BSYNC.RECONVERGENT B1 ;  /* 0x0000000000017941 */ /* 0x000fea0003800200 */
.L_x_369:
        /* <DEDUP_REMOVED lines=26> */
.L_x_372:
[----:B------:R-:W-:Y:S05]  /*3280*/  BSYNC.RECONVERGENT B1 ;  /* 0x0000000000017941 */ /* 0x000fea0003800200 */
.L_x_371:
[----:B------:R-:W-:Y:S02]  /*3290*/  IMAD.MOV.U32 R6, RZ, RZ, R3 ;  /* 0x000000ffff067224 */ /* 0x000fe400078e0003 */
[----:B------:R-:W-:Y:S02]  /*32a0*/  IMAD.MOV.U32 R7, RZ, RZ, R9 ;  /* 0x000000ffff077224 */ /* 0x000fe400078e0009 */
[----:B------:R-:W-:Y:S01]  /*32b0*/  IMAD.MOV.U32 R8, RZ, RZ, R4 ;  /* 0x000000ffff087224 */ /* 0x000fe200078e0004 */
[----:B------:R-:W-:Y:S06]  /*32c0*/  @!P6 BRA `(.L_x_336) ;  /* 0x0000002400ece947 */ /* 0x000fec0003800000 */
[----:B------:R-:W0:Y:S01]  /*32d0*/  S2UR UR5, SR_CgaCtaId ;  /* 0x00000000000579c3 */ /* 0x000e220000008800 */
[----:B------:R-:W-:Y:S02]  /*32e0*/  UMOV UR4, 0x400 ;  /* 0x0000040000047882 */ /* 0x000fe40000000000 */
        /* <DEDUP_REMOVED lines=21> */
.L_x_304:
[----:B------:R-:W0:Y:S01]  /*3440*/  S2R R11, SR_TID.X ;  /* 0x00000000000b7919 */ /* 0x000e220000002100 */
[----:B------:R-:W1:Y:S02]  /*3450*/  LDCU.128 UR12, c[0x0][0x380] ;  /* 0x00007000ff0c77ac */ /* 0x000e640008000c00 */
[----:B-1----:R-:W-:Y:S02]  /*3460*/  IMAD.U32 R12, RZ, RZ, UR12 ;  /* 0x0000000cff0c7e24 */ /* 0x002fe4000f8e00ff */
[----:B------:R-:W-:Y:S01]  /*3470*/  IMAD.U32 R13, RZ, RZ, UR13 ;  /* 0x0000000dff0d7e24 */ /* 0x000fe2000f8e00ff */
[----:B0-----:R-:W-:-:S05]  /*3480*/  IADD3 R3, P0, PT, R6, R11, RZ ;  /* 0x0000000b06037210 */ /* 0x001fca0007f1e0ff */
[----:B------:R-:W-:Y:S01]  /*3490*/  IMAD.X R4, RZ, RZ, RZ, P0 ;  /* 0x000000ffff047224 */ /* 0x000fe200000e06ff */
[----:B------:R-:W-:-:S04]  /*34a0*/  LEA R2, P0, R3, R12, 0x2 ;  /* 0x0000000c03027211 */ /* 0x000fc800078010ff */
[----:B------:R-:W-:-:S05]  /*34b0*/  LEA.HI.X R3, R3, R13, R4, 0x2, P0 ;  /* 0x0000000d03037211 */ /* 0x000fca00000f1404 */
[----:B------:R-:W2:Y:S04]  /*34c0*/  LDG.E R4, desc[UR10][R2.64] ;  /* 0x0000000a02047981 */ /* 0x000ea8000c1e1900 */
[----:B------:R-:W2:Y:S04]  /*34d0*/  LDG.E R5, desc[UR10][R2.64+0x400] ;  /* 0x0004000a02057981 */ /* 0x000ea8000c1e1900 */
[----:B------:R-:W3:Y:S04]  /*34e0*/  LDG.E R8, desc[UR10][R2.64+0x800] ;  /* 0x0008000a02087981 */ /* 0x000ee8000c1e1900 */
[----:B------:R-:W4:Y:S04]  /*34f0*/  LDG.E R9, desc[UR10][R2.64+0xc00] ;  /* 0x000c000a02097981 */ /* 0x000f28000c1e1900 */
[----:B------:R-:W5:Y:S01]  /*3500*/  LDG.E R10, desc[UR10][R2.64+0x1000] ;  /* 0x0010000a020a7981 */ /* 0x000f62000c1e1900 */
[----:B--2---:R-:W-:-:S02]  /*3510*/  VIMNMX R15, PT, PT, R4, R5, !PT ;  /* 0x00000005040f7248 */ /* 0x004fc40007fe0100 */
[----:B------:R-:W-:Y:S01]  /*3520*/  ISETP.GE.AND P0, PT, R4, R5, PT ;  /* 0x000000050400720c */ /* 0x000fe20003f06270 */
[----:B------:R-:W-:Y:S01]  /*3530*/  VIADD R4, R11, 0x200 ;  /* 0x000002000b047836 */ /* 0x000fe20000000000 */
[----:B---3--:R-:W-:Y:S02]  /*3540*/  VIMNMX R14, PT, PT, R8, R15, !PT ;  /* 0x0000000f080e7248 */ /* 0x008fe40007fe0100 */
[----:B------:R-:W-:Y:S01]  /*3550*/  ISETP.GE.AND P1, PT, R15, R8, PT ;  /* 0x000000080f00720c */ /* 0x000fe20003f26270 */
[----:B------:R-:W-:Y:S01]  /*3560*/  VIADD R8, R11, 0x100 ;  /* 0x000001000b087836 */ /* 0x000fe20000000000 */
[----:B----4-:R-:W-:Y:S01]  /*3570*/  ISETP.GE.AND P3, PT, R14, R9, PT ;  /* 0x000000090e00720c */ /* 0x010fe20003f66270 */
[----:B------:R-:W-:Y:S01]  /*3580*/  IMAD.U32 R15, RZ, RZ, UR15 ;  /* 0x0000000fff0f7e24 */ /* 0x000fe2000f8e00ff */
[----:B------:R-:W-:Y:S01]  /*3590*/  VIMNMX R17, PT, PT, R9, R14, !PT ;  /* 0x0000000e09117248 */ /* 0x000fe20007fe0100 */
[----:B------:R-:W-:Y:S01]  /*35a0*/  IMAD.U32 R14, RZ, RZ, UR14 ;  /* 0x0000000eff0e7e24 */ /* 0x000fe2000f8e00ff */
[----:B------:R-:W-:-:S02]  /*35b0*/  LOP3.LUT R9, R11, 0x400, RZ, 0xfc, !PT ;  /* 0x000004000b097812 */ /* 0x000fc400078efcff */
[----:B-----5:R-:W-:Y:S02]  /*35c0*/  ISETP.GE.AND P2, PT, R17, R10, PT ;  /* 0x0000000a1100720c */ /* 0x020fe40003f46270 */
[----:B------:R-:W-:-:S03]  /*35d0*/  IADD3 R2, P4, PT, R6, R14, RZ ;  /* 0x0000000e06027210 */ /* 0x000fc60007f9e0ff */
[----:B------:R-:W-:Y:S02]  /*35e0*/  @P1 SEL R4, R8, R11, !P0 ;  /* 0x0000000b08041207 */ /* 0x000fe40004000000 */
[----:B------:R-:W-:Y:S01]  /*35f0*/  ISETP.LE.U32.AND P1, PT, R7, UR6, PT ;  /* 0x0000000607007c0c */ /* 0x000fe2000bf23070 */
[----:B------:R-:W-:Y:S02]  /*3600*/  @!P3 VIADD R4, R11, 0x300 ;  /* 0x000003000b04b836 */ /* 0x000fe40000000000 */
[----:B------:R-:W-:Y:S01]  /*3610*/  IMAD.X R3, RZ, RZ, R15, P4 ;  /* 0x000000ffff037224 */ /* 0x000fe200020e060f */
[----:B------:R-:W-:Y:S02]  /*3620*/  ISETP.GE.U32.AND.EX P1, PT, RZ, R18, PT, P1 ;  /* 0x00000012ff00720c */ /* 0x000fe40003f26110 */
[----:B------:R-:W-:Y:S02]  /*3630*/  @P2 ISETP.GE.U32.AND P0, PT, R4, R9, PT ;  /* 0x000000090400220c */ /* 0x000fe40003f06070 */
[----:B------:R-:W-:-:S02]  /*3640*/  IADD3 R9, P3, PT, R9, R2, RZ ;  /* 0x0000000209097210 */ /* 0x000fc40007f7e0ff */
[----:B------:R-:W-:Y:S02]  /*3650*/  @P2 IADD3 R2, P4, PT, R4, R2, RZ ;  /* 0x0000000204022210 */ /* 0x000fe40007f9e0ff */
[----:B------:R-:W-:Y:S01]  /*3660*/  @P2 ISETP.GE.U32.AND.EX P0, PT, RZ, RZ, PT, P0 ;  /* 0x000000ffff00220c */ /* 0x000fe20003f06100 */
[--C-:B------:R-:W-:Y:S02]  /*3670*/  IMAD.X R8, RZ, RZ, R3.reuse, P3 ;  /* 0x000000ffff087224 */ /* 0x100fe400018e0603 */
[----:B------:R-:W-:Y:S01]  /*3680*/  @P2 IMAD.X R3, RZ, RZ, R3, P4 ;  /* 0x000000ffff032224 */ /* 0x000fe200020e0603 */
[----:B------:R-:W-:-:S04]  /*3690*/  @P2 ISETP.LT.OR P0, PT, R10, R17, !P0 ;  /* 0x000000110a00220c */ /* 0x000fc80004701670 */
[----:B------:R-:W-:Y:S02]  /*36a0*/  @P2 SEL R10, R17, R10, P0 ;  /* 0x0000000a110a2207 */ /* 0x000fe40000000000 */
[----:B------:R-:W-:Y:S02]  /*36b0*/  @P2 SEL R9, R2, R9, P0 ;  /* 0x0000000902092207 */ /* 0x000fe40000000000 */
[----:B------:R-:W-:Y:S01]  /*36c0*/  @P2 SEL R8, R3, R8, P0 ;  /* 0x0000000803082207 */ /* 0x000fe20000000000 */
[----:B------:R-:W-:Y:S06]  /*36d0*/  @P1 BRA `(.L_x_373) ;  /* 0x0000001000641947 */ /* 0x000fec0003800000 */
[----:B------:R-:W0:Y:S01]  /*36e0*/  LDCU.64 UR8, c[0x0][0x3e8] ;  /* 0x00007d00ff0877ac */ /* 0x000e220008000a00 */
[----:B------:R-:W-:Y:S01]  /*36f0*/  ISETP.NE.AND P0, PT, R11, RZ, PT ;  /* 0x000000ff0b00720c */ /* 0x000fe20003f05270 */
[----:B------:R-:W-:Y:S01]  /*3700*/  BSSY.RECONVERGENT B1, `(.L_x_374) ;  /* 0x0000012000017945 */ /* 0x000fe20003800200 */
[----:B------:R-:W-:Y:S01]  /*3710*/  UMOV UR4, 0x8 ;  /* 0x0000000800047882 */ /* 0x000fe20000000000 */
[----:B------:R-:W-:Y:S02]  /*3720*/  UMOV UR5, 0x0 ;  /* 0x0000000000057882 */ /* 0x000fe40000000000 */
[----:B0-----:R-:W-:-:S04]  /*3730*/  UIMAD.WIDE.U32 UR4, UR8, 0x1, UR4 ;  /* 0x00000001080478a5 */ /* 0x001fc8000f8e0004 */
[----:B------:R-:W-:Y:S02]  /*3740*/  UIADD3 UR7, UPT, UPT, UR5, UR9, URZ ;  /* 0x0000000905077290 */ /* 0x000fe4000fffe0ff */
[----:B------:R-:W-:Y:S02]  /*3750*/  IMAD.U32 R3, RZ, RZ, UR5 ;  /* 0x00000005ff037e24 */ /* 0x000fe4000f8e00ff */
[----:B------:R-:W-:Y:S02]  /*3760*/  IMAD.U32 R2, RZ, RZ, UR4 ;  /* 0x00000004ff027e24 */ /* 0x000fe4000f8e00ff */
[----:B------:R-:W-:Y:S01]  /*3770*/  IMAD.U32 R3, RZ, RZ, UR7 ;  /* 0x00000007ff037e24 */ /* 0x000fe2000f8e00ff */
[----:B------:R-:W-:Y:S06]  /*3780*/  @P0 BRA `(.L_x_375) ;  /* 0x0000000000240947 */ /* 0x000fec0003800000 */
[----:B------:R-:W-:Y:S02]  /*3790*/  IMAD.MOV.U32 R16, RZ, RZ, 0x500 ;  /* 0x00000500ff107424 */ /* 0x000fe400078e00ff */
[----:B------:R-:W-:-:S05]  /*37a0*/  IMAD.MOV.U32 R17, RZ, RZ, 0x0 ;  /* 0x00000000ff117424 */ /* 0x000fca00078e00ff */
[----:B------:R-:W2:Y:S01]  /*37b0*/  ATOMG.E.ADD.64.STRONG.GPU PT, R4, desc[UR10][R2.64], R16 ;  /* 0x80000010020479a8 */ /* 0x000ea200081ef50a */
[----:B------:R-:W0:Y:S01]  /*37c0*/  S2UR UR5, SR_CgaCtaId ;  /* 0x00000000000579c3 */ /* 0x000e220000008800 */
[----:B------:R-:W-:Y:S02]  /*37d0*/  UMOV UR4, 0x400 ;  /* 0x0000040000047882 */ /* 0x000fe40000000000 */
[----:B0-----:R-:W-:Y:S01]  /*37e0*/  ULEA UR4, UR5, UR4, 0x18 ;  /* 0x0000000405047291 */ /* 0x001fe2000f8ec0ff */
[----:B--2---:R-:W-:-:S05]  /*37f0*/  IADD3 R4, P0, PT, R4, UR6, RZ ;  /* 0x0000000604047c10 */ /* 0x004fca000ff1e0ff */
[----:B------:R-:W-:-:S05]  /*3800*/  IMAD.X R5, RZ, RZ, R5, P0 ;  /* 0x000000ffff057224 */ /* 0x000fca00000e0605 */
[----:B------:R0:W-:Y:S03]  /*3810*/  STS.64 [UR4+0x98], R4 ;  /* 0x00009804ff007988 */ /* 0x0001e60008000a04 */
.L_x_375:
[----:B------:R-:W-:Y:S05]  /*3820*/  BSYNC.RECONVERGENT B1 ;  /* 0x0000000000017941 */ /* 0x000fea0003800200 */
.L_x_374:
[----:B------:R-:W1:Y:S08]  /*3830*/  S2UR UR5, SR_CgaCtaId ;  /* 0x00000000000579c3 */ /* 0x000e700000008800 */
[----:B------:R-:W-:Y:S06]  /*3840*/  BAR.SYNC.DEFER_BLOCKING 0x0 ;  /* 0x0000000000007b1d */ /* 0x000fec0000010000 */
[----:B------:R-:W-:-:S02]  /*3850*/  UMOV UR4, 0x400 ;  /* 0x0000040000047882 */ /* 0x000fc40000000000 */
[----:B-1----:R-:W-:-:S06]  /*3860*/  ULEA UR4, UR5, UR4, 0x18 ;  /* 0x0000000405047291 */ /* 0x002fcc000f8ec0ff */
[----:B------:R-:W-:-:S05]  /*3870*/  IMAD.U32 R23, RZ, RZ, UR4 ;  /* 0x00000004ff177e24 */ /* 0x000fca000f8e00ff */
[----:B0-----:R-:W0:Y:S02]  /*3880*/  LDS.64 R4, [R23+0x98] ;  /* 0x0000980017047984 */ /* 0x001e240000000a00 */
[----:B0-----:R-:W-:-:S04]  /*3890*/  IADD3 R6, P1, PT, R4, 0x500, RZ ;  /* 0x0000050004067810 */ /* 0x001fc80007f3e0ff */
[----:B------:R-:W-:Y:S01]  /*38a0*/  ISETP.GT.U32.AND P0, PT, R6, R7, PT ;  /* 0x000000070600720c */ /* 0x000fe20003f04070 */
[----:B------:R-:W-:-:S05]  /*38b0*/  IMAD.X R17, RZ, RZ, R5, P1 ;  /* 0x000000ffff117224 */ /* 0x000fca00008e0605 */
[----:B------:R-:W-:-:S13]  /*38c0*/  ISETP.GT.AND.EX P0, PT, R17, R18, PT, P0 ;  /* 0x000000121100720c */ /* 0x000fda0003f04300 */
[----:B------:R-:W-:Y:S05]  /*38d0*/  @P0 BRA `(.L_x_376) ;  /* 0x0000000400700947 */ /* 0x000fea0003800000 */
[----:B------:R-:W-:Y:S01]  /*38e0*/  BSSY.RECONVERGENT B1, `(.L_x_376) ;  /* 0x000005b000017945 */ /* 0x000fe20003800200 */
[----:B------:R-:W-:Y:S01]  /*38f0*/  IMAD.MOV.U32 R16, RZ, RZ, R10 ;  /* 0x000000ffff107224 */ /* 0x000fe200078e000a */
[----:B------:R-:W0:Y:S01]  /*3900*/  LDCU.64 UR8, c[0x0][0x398] ;  /* 0x00007300ff0877ac */ /* 0x000e220008000a00 */
[----:B------:R-:W-:Y:S02]  /*3910*/  IMAD.MOV.U32 R19, RZ, RZ, R9 ;  /* 0x000000ffff137224 */ /* 0x000fe400078e0009 */
[----:B------:R-:W-:Y:S01]  /*3920*/  IMAD.MOV.U32 R6, RZ, RZ, R8 ;  /* 0x000000ffff067224 */ /* 0x000fe200078e0008 */
[----:B------:R-:W1:Y:S06]  /*3930*/  LDCU.128 UR12, c[0x0][0x380] ;  /* 0x00007000ff0c77ac */ /* 0x000e6c0008000c00 */
.L_x_379:
[----:B------:R-:W-:Y:S01]  /*3940*/  IADD3 R9, P0, PT, R11, R4, RZ ;  /* 0x000000040b097210 */ /* 0x000fe20007f1e0ff */
[----:B-1----:R-:W-:Y:S02]  /*3950*/  IMAD.U32 R12, RZ, RZ, UR12 ;  /* 0x0000000cff0c7e24 */ /* 0x002fe4000f8e00ff */
[----:B------:R-:W-:Y:S02]  /*3960*/  IMAD.U32 R13, RZ, RZ, UR13 ;  /* 0x0000000dff0d7e24 */ /* 0x000fe4000f8e00ff */
[----:B------:R-:W-:Y:S01]  /*3970*/  IMAD.X R8, RZ, RZ, R5, P0 ;  /* 0x000000ffff087224 */ /* 0x000fe200000e0605 */
[----:B------:R-:W-:-:S04]  /*3980*/  LEA R4, P0, R9, R12, 0x2 ;  /* 0x0000000c09047211 */ /* 0x000fc800078010ff */
[----:B------:R-:W-:-:S05]  /*3990*/  LEA.HI.X R5, R9, R13, R8, 0x2, P0 ;  /* 0x0000000d09057211 */ /* 0x000fca00000f1408 */
[----:B------:R-:W2:Y:S04]  /*39a0*/  LDG.E R7, desc[UR10][R4.64] ;  /* 0x0000000a04077981 */ /* 0x000ea8000c1e1900 */
[----:B------:R-:W3:Y:S04]  /*39b0*/  LDG.E R24, desc[UR10][R4.64+0x400] ;  /* 0x0004000a04187981 */ /* 0x000ee8000c1e1900 */
[----:B------:R-:W4:Y:S04]  /*39c0*/  LDG.E R18, desc[UR10][R4.64+0x800] ;  /* 0x0008000a04127981 */ /* 0x000f28000c1e1900 */
[----:B------:R-:W4:Y:S01]  /*39d0*/  LDG.E R17, desc[UR10][R4.64+0xc00] ;  /* 0x000c000a04117981 */ /* 0x000f22000c1e1900 */
[----:B------:R-:W-:-:S02]  /*39e0*/  IMAD.U32 R14, RZ, RZ, UR14 ;  /* 0x0000000eff0e7e24 */ /* 0x000fc4000f8e00ff */
[----:B------:R-:W-:Y:S01]  /*39f0*/  IMAD.U32 R15, RZ, RZ, UR15 ;  /* 0x0000000fff0f7e24 */ /* 0x000fe2000f8e00ff */
[----:B------:R1:W5:Y:S01]  /*3a00*/  LDG.E R10, desc[UR10][R4.64+0x1000] ;  /* 0x0010000a040a7981 */ /* 0x000362000c1e1900 */
[----:B------:R-:W-:Y:S01]  /*3a10*/  BSSY.RECONVERGENT B2, `(.L_x_377) ;  /* 0x000002c000027945 */ /* 0x000fe20003800200 */
[----:B------:R-:W-:Y:S01]  /*3a20*/  BAR.SYNC.DEFER_BLOCKING 0x0 ;  /* 0x0000000000007b1d */ /* 0x000fe20000010000 */
[----:B------:R-:W-:-:S04]  /*3a30*/  IADD3 R26, P0, PT, R9, R14, RZ ;  /* 0x0000000e091a7210 */ /* 0x000fc80007f1e0ff */
[----:B------:R-:W-:Y:S01]  /*3a40*/  IADD3 R20, P3, PT, R26, 0x100, RZ ;  /* 0x000001001a147810 */ /* 0x000fe20007f7e0ff */
[----:B------:R-:W-:Y:S01]  /*3a50*/  IMAD.X R27, R8, 0x1, R15, P0 ;  /* 0x00000001081b7824 */ /* 0x000fe200000e060f */
[C---:B------:R-:W-:Y:S02]  /*3a60*/  IADD3 R21, P4, PT, R26.reuse, 0x200, RZ ;  /* 0x000002001a157810 */ /* 0x040fe40007f9e0ff */
[----:B------:R-:W-:Y:S01]  /*3a70*/  IADD3 R9, P6, PT, R26, 0x400, RZ ;  /* 0x000004001a097810 */ /* 0x000fe20007fde0ff */
[--C-:B------:R-:W-:Y:S01]  /*3a80*/  IMAD.X R25, RZ, RZ, R27.reuse, P3 ;  /* 0x000000ffff197224 */ /* 0x100fe200018e061b */
[----:B------:R-:W-:Y:S01]  /*3a90*/  ISETP.NE.AND P3, PT, R11, RZ, PT ;  /* 0x000000ff0b00720c */ /* 0x000fe20003f65270 */
[--C-:B------:R-:W-:Y:S02]  /*3aa0*/  IMAD.X R22, RZ, RZ, R27.reuse, P4 ;  /* 0x000000ffff167224 */ /* 0x100fe400020e061b */
[----:B------:R-:W-:Y:S01]  /*3ab0*/  IMAD.X R8, RZ, RZ, R27, P6 ;  /* 0x000000ffff087224 */ /* 0x000fe200030e061b */
[----:B--2---:R-:W-:-:S13]  /*3ac0*/  ISETP.GE.AND P2, PT, R16, R7, PT ;  /* 0x000000071000720c */ /* 0x004fda0003f46270 */
[----:B------:R-:W-:-:S04]  /*3ad0*/  @P2 ISETP.GE.U32.AND P0, PT, R19, R26, PT ;  /* 0x0000001a1300220c */ /* 0x000fc80003f06070 */
[----:B------:R-:W-:-:S04]  /*3ae0*/  @P2 ISETP.GE.AND.EX P0, PT, R6, R27, PT, P0 ;  /* 0x0000001b0600220c */ /* 0x000fc80003f06300 */
[----:B------:R-:W-:-:S04]  /*3af0*/  @P2 ISETP.LT.OR P0, PT, R7, R16, !P0 ;  /* 0x000000100700220c */ /* 0x000fc80004701670 */
[----:B------:R-:W-:Y:S02]  /*3b00*/  @P2 SEL R7, R16, R7, P0 ;  /* 0x0000000710072207 */ /* 0x000fe40000000000 */
[----:B------:R-:W-:Y:S02]  /*3b10*/  IADD3 R16, P5, PT, R26, 0x300, RZ ;  /* 0x000003001a107810 */ /* 0x000fe40007fbe0ff */
[----:B---3--:R-:W-:Y:S02]  /*3b20*/  ISETP.GE.AND P1, PT, R7, R24, PT ;  /* 0x000000180700720c */ /* 0x008fe40003f26270 */
[----:B------:R-:W-:Y:S01]  /*3b30*/  @P2 SEL R26, R19, R26, P0 ;  /* 0x0000001a131a2207 */ /* 0x000fe20000000000 */
[----:B------:R-:W-:Y:S01]  /*3b40*/  IMAD.X R19, RZ, RZ, R27, P5 ;  /* 0x000000ffff137224 */ /* 0x000fe200028e061b */
[----:B------:R-:W-:-:S09]  /*3b50*/  @P2 SEL R27, R6, R27, P0 ;  /* 0x0000001b061b2207 */ /* 0x000fd20000000000 */
[----:B------:R-:W-:-:S04]  /*3b60*/  @P1 ISETP.GE.U32.AND P0, PT, R26, R20, PT ;  /* 0x000000141a00120c */ /* 0x000fc80003f06070 */
[----:B------:R-:W-:-:S04]  /*3b70*/  @P1 ISETP.GE.AND.EX P0, PT, R27, R25, PT, P0 ;  /* 0x000000191b00120c */ /* 0x000fc80003f06300 */
[----:B------:R-:W-:-:S04]  /*3b80*/  @P1 ISETP.LT.OR P0, PT, R24, R7, !P0 ;  /* 0x000000071800120c */ /* 0x000fc80004701670 */
[----:B------:R-:W-:Y:S02]  /*3b90*/  @P1 SEL R24, R7, R24, P0 ;  /* 0x0000001807181207 */ /* 0x000fe40000000000 */
[----:B------:R-:W-:Y:S02]  /*3ba0*/  @P1 SEL R20, R26, R20, P0 ;  /* 0x000000141a141207 */ /* 0x000fe40000000000 */
[----:B----4-:R-:W-:Y:S02]  /*3bb0*/  ISETP.GE.AND P2, PT, R24, R18, PT ;  /* 0x000000121800720c */ /* 0x010fe40003f46270 */
[----:B------:R-:W-:-:S11]  /*3bc0*/  @P1 SEL R25, R27, R25, P0 ;  /* 0x000000191b191207 */ /* 0x000fd60000000000 */
[----:B------:R-:W-:-:S04]  /*3bd0*/  @P2 ISETP.GE.U32.AND P0, PT, R20, R21, PT ;  /* 0x000000151400220c */ /* 0x000fc80003f06070 */
[----:B------:R-:W-:-:S04]  /*3be0*/  @P2 ISETP.GE.AND.EX P0, PT, R25, R22, PT, P0 ;  /* 0x000000161900220c */ /* 0x000fc80003f06300 */
[----:B------:R-:W-:-:S04]  /*3bf0*/  @P2 ISETP.LT.OR P0, PT, R18, R24, !P0 ;  /* 0x000000181200220c */ /* 0x000fc80004701670 */
[----:B------:R-:W-:-:S04]  /*3c00*/  @P2 SEL R18, R24, R18, P0 ;  /* 0x0000001218122207 */ /* 0x000fc80000000000 */
[----:B------:R-:W-:Y:S01]  /*3c10*/  ISETP.GE.AND P1, PT, R18, R17, PT ;  /* 0x000000111200720c */ /* 0x000fe20003f26270 */
[----:B-1----:R-:W-:-:S12]  /*3c20*/  @P3 BRA `(.L_x_378) ;  /* 0x0000000000283947 */ /* 0x002fd80003800000 */
[----:B------:R-:W-:Y:S02]  /*3c30*/  IMAD.MOV.U32 R4, RZ, RZ, 0x500 ;  /* 0x00000500ff047424 */ /* 0x000fe400078e00ff */
[----:B------:R-:W-:-:S06]  /*3c40*/  IMAD.MOV.U32 R5, RZ, RZ, 0x0 ;  /* 0x00000000ff057424 */ /* 0x000fcc00078e00ff */
[----:B------:R-:W2:Y:S01]  /*3c50*/  ATOMG.E.ADD.64.STRONG.GPU PT, R4, desc[UR10][R2.64], R4 ;  /* 0x80000004020479a8 */ /* 0x000ea200081ef50a */
[----:B------:R-:W1:Y:S01]  /*3c60*/  S2UR UR5, SR_CgaCtaId ;  /* 0x00000000000579c3 */ /* 0x000e620000008800 */
[----:B------:R-:W-:Y:S02]  /*3c70*/  UMOV UR4, 0x400 ;  /* 0x0000040000047882 */ /* 0x000fe40000000000 */
[----:B-1----:R-:W-:-:S06]  /*3c80*/  ULEA UR4, UR5, UR4, 0x18 ;  /* 0x0000000405047291 */ /* 0x002fcc000f8ec0ff */
[----:B------:R-:W-:Y:S01]  /*3c90*/  IMAD.U32 R23, RZ, RZ, UR4 ;  /* 0x00000004ff177e24 */ /* 0x000fe2000f8e00ff */
[----:B--2---:R-:W-:-:S05]  /*3ca0*/  IADD3 R6, P3, PT, R4, UR6, RZ ;  /* 0x0000000604067c10 */ /* 0x004fca000ff7e0ff */
[----:B------:R-:W-:-:S05]  /*3cb0*/  IMAD.X R7, RZ, RZ, R5, P3 ;  /* 0x000000ffff077224 */ /* 0x000fca00018e0605 */
[----:B------:R1:W-:Y:S03]  /*3cc0*/  STS.64 [R23+0x98], R6 ;  /* 0x0000980617007388 */ /* 0x0003e60000000a00 */
.L_x_378:
[----:B0-----:R-:W-:Y:S05]  /*3cd0*/  BSYNC.RECONVERGENT B2 ;  /* 0x0000000000027941 */ /* 0x001fea0003800200 */
.L_x_377:
[----:B------:R-:W-:Y:S01]  /*3ce0*/  BAR.SYNC.DEFER_BLOCKING 0x0 ;  /* 0x0000000000007b1d */ /* 0x000fe20000010000 */
[----:B------:R-:W-:Y:S01]  /*3cf0*/  @P2 SEL R21, R20, R21, P0 ;  /* 0x0000001514152207 */ /* 0x000fe20000000000 */
[----:B-1----:R-:W-:Y:S01]  /*3d00*/  IMAD.U32 R7, RZ, RZ, UR8 ;  /* 0x00000008ff077e24 */ /* 0x002fe2000f8e00ff */
[----:B------:R-:W-:Y:S02]  /*3d10*/  @P2 SEL R22, R25, R22, P0 ;  /* 0x0000001619162207 */ /* 0x000fe40000000000 */
[----:B------:R-:W-:-:S04]  /*3d20*/  @P1 ISETP.GE.U32.AND P0, PT, R21, R16, PT ;  /* 0x000000101500120c */ /* 0x000fc80003f06070 */
[----:B------:R-:W-:-:S04]  /*3d30*/  @P1 ISETP.GE.AND.EX P0, PT, R22, R19, PT, P0 ;  /* 0x000000131600120c */ /* 0x000fc80003f06300 */
[----:B------:R-:W-:-:S04]  /*3d40*/  @P1 ISETP.LT.OR P0, PT, R17, R18, !P0 ;  /* 0x000000121100120c */ /* 0x000fc80004701670 */
[----:B------:R-:W-:Y:S01]  /*3d50*/  @P1 SEL R17, R18, R17, P0 ;  /* 0x0000001112111207 */ /* 0x000fe20000000000 */
[----:B------:R-:W-:Y:S01]  /*3d60*/  IMAD.U32 R18, RZ, RZ, UR9 ;  /* 0x00000009ff127e24 */ /* 0x000fe2000f8e00ff */
[----:B------:R-:W-:Y:S02]  /*3d70*/  @P1 SEL R16, R21, R16, P0 ;  /* 0x0000001015101207 */ /* 0x000fe40000000000 */
[----:B-----5:R-:W-:Y:S02]  /*3d80*/  ISETP.GE.AND P2, PT, R17, R10, PT ;  /* 0x0000000a1100720c */ /* 0x020fe40003f46270 */
[----:B------:R-:W-:Y:S01]  /*3d90*/  @P1 SEL R19, R22, R19, P0 ;  /* 0x0000001316131207 */ /* 0x000fe20000000000 */
[----:B------:R-:W0:Y:S10]  /*3da0*/  LDS.64 R4, [R23+0x98] ;  /* 0x0000980017047984 */ /* 0x000e340000000a00 */
[----:B------:R-:W-:-:S04]  /*3db0*/  @P2 ISETP.GE.U32.AND P0, PT, R16, R9, PT ;  /* 0x000000091000220c */ /* 0x000fc80003f06070 */
[----:B------:R-:W-:-:S04]  /*3dc0*/  @P2 ISETP.GE.AND.EX P0, PT, R19, R8, PT, P0 ;  /* 0x000000081300220c */ /* 0x000fc80003f06300 */
[----:B------:R-:W-:-:S04]  /*3dd0*/  @P2 ISETP.LT.OR P0, PT, R10, R17, !P0 ;  /* 0x000000110a00220c */ /* 0x000fc80004701670 */
[----:B------:R-:W-:Y:S02]  /*3de0*/  @P2 SEL R10, R17, R10, P0 ;  /* 0x0000000a110a2207 */ /* 0x000fe40000000000 */
[----:B------:R-:W-:Y:S02]  /*3df0*/  @P2 SEL R9, R16, R9, P0 ;  /* 0x0000000910092207 */ /* 0x000fe40000000000 */
[----:B------:R-:W-:Y:S01]  /*3e00*/  @P2 SEL R8, R19, R8, P0 ;  /* 0x0000000813082207 */ /* 0x000fe20000000000 */
[----:B------:R-:W-:Y:S02]  /*3e10*/  IMAD.MOV.U32 R16, RZ, RZ, R10 ;  /* 0x000000ffff107224 */ /* 0x000fe400078e000a */
[----:B------:R-:W-:Y:S01]  /*3e20*/  IMAD.MOV.U32 R19, RZ, RZ, R9 ;  /* 0x000000ffff137224 */ /* 0x000fe200078e0009 */
[----:B0-----:R-:W-:-:S04]  /*3e30*/  IADD3 R6, P3, PT, R4, 0x500, RZ ;  /* 0x0000050004067810 */ /* 0x001fc80007f7e0ff */
[----:B------:R-:W-:Y:S01]  /*3e40*/  ISETP.GT.U32.AND P1, PT, R6, R7, PT ;  /* 0x000000070600720c */ /* 0x000fe20003f24070 */
[----:B------:R-:W-:Y:S02]  /*3e50*/  IMAD.X R21, RZ, RZ, R5, P3 ;  /* 0x000000ffff157224 */ /* 0x000fe400018e0605 */
[----:B------:R-:W-:-:S03]  /*3e60*/  IMAD.MOV.U32 R6, RZ, RZ, R8 ;  /* 0x000000ffff067224 */ /* 0x000fc600078e0008 */
[----:B------:R-:W-:-:S13]  /*3e70*/  ISETP.GT.AND.EX P0, PT, R21, R18, PT, P1 ;  /* 0x000000121500720c */ /* 0x000fda0003f04310 */
[----:B------:R-:W-:Y:S05]  /*3e80*/  @!P0 BRA `(.L_x_379) ;  /* 0xfffffff800ac8947 */ /* 0x000fea000383ffff */
[----:B------:R-:W-:Y:S05]  /*3e90*/  BSYNC.RECONVERGENT B1 ;  /* 0x0000000000017941 */ /* 0x000fea0003800200 */
.L_x_376:
[----:B------:R-:W-:Y:S01]  /*3ea0*/  ISETP.GE.U32.AND P0, PT, R4, R7, PT ;  /* 0x000000070400720c */ /* 0x000fe20003f06070 */
[----:B------:R-:W-:Y:S03]  /*3eb0*/  BSSY.RECONVERGENT B1, `(.L_x_373) ;  /* 0x000009b000017945 */ /* 0x000fe60003800200 */
[----:B------:R-:W-:-:S13]  /*3ec0*/  ISETP.GE.AND.EX P0, PT, R5, R18, PT, P0 ;  /* 0x000000120500720c */ /* 0x000fda0003f06300 */
[----:B------:R-:W-:Y:S05]  /*3ed0*/  @P0 BRA `(.L_x_380) ;  /* 0x0000000800600947 */ /* 0x000fea0003800000 */
[----:B------:R-:W-:-:S05]  /*3ee0*/  IMAD.IADD R16, R7, 0x1, -R4 ;  /* 0x0000000107107824 */ /* 0x000fca00078e0a04 */
[----:B------:R-:W-:-:S13]  /*3ef0*/  ISETP.GE.AND P0, PT, R11, R16, PT ;  /* 0x000000100b00720c */ /* 0x000fda0003f06270 */
[----:B------:R-:W-:Y:S05]  /*3f00*/  @P0 BRA `(.L_x_380) ;  /* 0x0000000800540947 */ /* 0x000fea0003800000 */
[----:B------:R-:W-:Y:S01]  /*3f10*/  LOP3.LUT R2, RZ, R11, RZ, 0x33, !PT ;  /* 0x0000000bff027212 */ /* 0x000fe200078e33ff */
[----:B------:R-:W-:Y:S01]  /*3f20*/  BSSY.RECONVERGENT B2, `(.L_x_381) ;  /* 0x000002f000027945 */ /* 0x000fe20003800200 */
[----:B------:R-:W-:Y:S02]  /*3f30*/  IMAD.MOV.U32 R17, RZ, RZ, R11 ;  /* 0x000000ffff117224 */ /* 0x000fe400078e000b */
[----:B------:R-:W-:-:S04]  /*3f40*/  IADD3 R7, PT, PT, -R4, R7, R2 ;  /* 0x0000000704077210 */ /* 0x000fc80007ffe102 */
[----:B------:R-:W-:-:S04]  /*3f50*/  LOP3.LUT R2, R7, 0x300, RZ, 0xc0, !PT ;  /* 0x0000030007027812 */ /* 0x000fc800078ec0ff */
[----:B------:R-:W-:-:S13]  /*3f60*/  ISETP.NE.AND P0, PT, R2, 0x300, PT ;  /* 0x000003000200780c */ /* 0x000fda0003f05270 */
[----:B------:R-:W-:Y:S05]  /*3f70*/  @!P0 BRA `(.L_x_382) ;  /* 0x0000000000a48947 */ /* 0x000fea0003800000 */
[----:B------:R-:W-:Y:S01]  /*3f80*/  IADD3 R3, P0, PT, R11, R4, RZ ;  /* 0x000000040b037210 */ /* 0x000fe20007f1e0ff */
[----:B------:R-:W-:Y:S01]  /*3f90*/  IMAD.MOV.U32 R17, RZ, RZ, R11 ;  /* 0x000000ffff117224 */ /* 0x000fe200078e000b */
[----:B------:R-:W-:Y:S02]  /*3fa0*/  LEA.HI R2, R7, 0x1, RZ, 0x18 ;  /* 0x0000000107027811 */ /* 0x000fe400078fc0ff */
[C---:B------:R-:W-:Y:S01]  /*3fb0*/  LEA R12, P1, R3.reuse, R12, 0x2 ;  /* 0x0000000c030c7211 */ /* 0x040fe200078210ff */
[----:B------:R-:W-:Y:S01]  /*3fc0*/  IMAD.X R6, RZ, RZ, R5, P0 ;  /* 0x000000ffff067224 */ /* 0x000fe200000e0605 */
[C---:B------:R-:W-:Y:S02]  /*3fd0*/  IADD3 R14, P0, PT, R3.reuse, R14, RZ ;  /* 0x0000000e030e7210 */ /* 0x040fe40007f1e0ff */
[----:B------:R-:W-:Y:S02]  /*3fe0*/  LOP3.LUT R2, R2, 0x3, RZ, 0xc0, !PT ;  /* 0x0000000302027812 */ /* 0x000fe400078ec0ff */
[----:B------:R-:W-:Y:S01]  /*3ff0*/  LEA.HI.X R3, R3, R13, R6, 0x2, P1 ;  /* 0x0000000d03037211 */ /* 0x000fe200008f1406 */
[----:B------:R-:W-:-:S02]  /*4000*/  IMAD.X R15, R6, 0x1, R15, P0 ;  /* 0x00000001060f7824 */ /* 0x000fc400000e060f */
[----:B------:R-:W-:-:S07]  /*4010*/  IMAD.MOV R6, RZ, RZ, -R2 ;  /* 0x000000ffff067224 */ /* 0x000fce00078e0a02 */
.L_x_385:
[----:B------:R-:W-:-:S06]  /*4020*/  IMAD.MOV.U32 R2, RZ, RZ, R12 ;  /* 0x000000ffff027224 */ /* 0x000fcc00078e000c */
[----:B------:R-:W2:Y:S01]  /*4030*/  LDG.E R2, desc[UR10][R2.64] ;  /* 0x0000000a02027981 */ /* 0x000ea2000c1e1900 */
[----:B------:R-:W-:Y:S01]  /*4040*/  VIADD R6, R6, 0x1 ;  /* 0x0000000106067836 */ /* 0x000fe20000000000 */
[----:B------:R-:W-:Y:S01]  /*4050*/  BSSY.RECONVERGENT B3, `(.L_x_383) ;  /* 0x0000016000037945 */ /* 0x000fe20003800200 */
[----:B------:R-:W-:Y:S01]  /*4060*/  IMAD.MOV.U32 R13, RZ, RZ, R9 ;  /* 0x000000ffff0d7224 */ /* 0x000fe200078e0009 */
[----:B------:R-:W-:Y:S01]  /*4070*/  IADD3 R12, P3, PT, R12, 0x400, RZ ;  /* 0x000004000c0c7810 */ /* 0x000fe20007f7e0ff */
[----:B------:R-:W-:Y:S01]  /*4080*/  IMAD.MOV.U32 R18, RZ, RZ, R8 ;  /* 0x000000ffff127224 */ /* 0x000fe200078e0008 */
[----:B------:R-:W-:Y:S01]  /*4090*/  ISETP.NE.AND P2, PT, R6, RZ, PT ;  /* 0x000000ff0600720c */ /* 0x000fe20003f45270 */
[----:B------:R-:W-:Y:S02]  /*40a0*/  IMAD.MOV.U32 R19, RZ, RZ, R10 ;  /* 0x000000ffff137224 */ /* 0x000fe400078e000a */
        /* <DEDUP_REMOVED lines=16> */
.L_x_384:
[----:B------:R-:W-:Y:S05]  /*41b0*/  BSYNC.RECONVERGENT B3 ;  /* 0x0000000000037941 */ /* 0x000fea0003800200 */
.L_x_383:
[----:B------:R-:W-:Y:S01]  /*41c0*/  IADD3 R14, P0, PT, R14, 0x100, RZ ;  /* 0x000001000e0e7810 */ /* 0x000fe20007f1e0ff */
[----:B------:R-:W-:Y:S02]  /*41d0*/  VIADD R17, R17, 0x100 ;  /* 0x0000010011117836 */ /* 0x000fe40000000000 */
[----:B------:R-:W-:Y:S02]  /*41e0*/  IMAD.X R3, RZ, RZ, R3, P3 ;  /* 0x000000ffff037224 */ /* 0x000fe400018e0603 */
[----:B------:R-:W-:Y:S01]  /*41f0*/  IMAD.X R15, RZ, RZ, R15, P0 ;  /* 0x000000ffff0f7224 */ /* 0x000fe200000e060f */
[----:B------:R-:W-:Y:S07]  /*4200*/  @P2 BRA `(.L_x_385) ;  /* 0xfffffffc00842947 */ /* 0x000fee000383ffff */
.L_x_382:
[----:B------:R-:W-:Y:S05]  /*4210*/  BSYNC.RECONVERGENT B2 ;  /* 0x0000000000027941 */ /* 0x000fea0003800200 */
.L_x_381:
[----:B------:R-:W-:-:S13]  /*4220*/  ISETP.GE.U32.AND P0, PT, R7, 0x300, PT ;  /* 0x000003000700780c */ /* 0x000fda0003f06070 */
[----:B------:R-:W-:Y:S05]  /*4230*/  @!P0 BRA `(.L_x_380) ;  /* 0x0000000400888947 */ /* 0x000fea0003800000 */
[----:B------:R-:W0:Y:S01]  /*4240*/  LDC.64 R6, c[0x0][0x380] ;  /* 0x0000e000ff067b82 */ /* 0x000e220000000a00 */
[----:B------:R-:W-:-:S07]  /*4250*/  VIADD R13, R17, 0x200 ;  /* 0x00000200110d7836 */ /* 0x000fce0000000000 */
[----:B------:R-:W1:Y:S02]  /*4260*/  LDC.64 R2, c[0x0][0x388] ;  /* 0x0000e200ff027b82 */ /* 0x000e640000000a00 */
.L_x_394:
[----:B------:R-:W-:-:S05]  /*4270*/  VIADD R15, R13, 0xfffffe00 ;  /* 0xfffffe000d0f7836 */ /* 0x000fca0000000000 */
[----:B------:R-:W-:-:S05]  /*4280*/  IADD3 R19, P0, PT, R15, R4, RZ ;  /* 0x000000040f137210 */ /* 0x000fca0007f1e0ff */
[----:B------:R-:W-:Y:S01]  /*4290*/  IMAD.X R20, RZ, RZ, R5, P0 ;  /* 0x000000ffff147224 */ /* 0x000fe200000e0605 */
[----:B0-----:R-:W-:-:S04]  /*42a0*/  LEA R14, P0, R19, R6, 0x2 ;  /* 0x00000006130e7211 */ /* 0x001fc800078010ff */
[----:B------:R-:W-:-:S05]  /*42b0*/  LEA.HI.X R15, R19, R7, R20, 0x2, P0 ;  /* 0x00000007130f7211 */ /* 0x000fca00000f1414 */
[----:B------:R-:W2:Y:S04]  /*42c0*/  LDG.E R25, desc[UR10][R14.64] ;  /* 0x0000000a0e197981 */ /* 0x000ea8000c1e1900 */
[----:B------:R0:W5:Y:S04]  /*42d0*/  LDG.E R18, desc[UR10][R14.64+0x400] ;  /* 0x0004000a0e127981 */ /* 0x000168000c1e1900 */
        /* <DEDUP_REMOVED lines=22> */
.L_x_387:
[----:B------:R-:W-:Y:S05]  /*4440*/  BSYNC.RECONVERGENT B2 ;  /* 0x0000000000027941 */ /* 0x000fea0003800200 */
.L_x_386:
[----:B-----5:R-:W-:Y:S01]  /*4450*/  ISETP.GE.AND P0, PT, R19, R18, PT ;  /* 0x000000121300720c */ /* 0x020fe20003f06270 */
[----:B------:R-:W-:Y:S01]  /*4460*/  BSSY.RECONVERGENT B2, `(.L_x_388) ;  /* 0x0000013000027945 */ /* 0x000fe20003800200 */
[----:B------:R-:W-:Y:S01]  /*4470*/  IADD3 R21, P1, P2, R4, R2, R21 ;  /* 0x0000000204157210 */ /* 0x000fe20007a3e015 */
[----:B------:R-:W-:Y:S02]  /*4480*/  VIADD R15, R13, 0x100 ;  /* 0x000001000d0f7836 */ /* 0x000fe40000000000 */
[----:B------:R-:W-:Y:S01]  /*4490*/  IMAD.MOV.U32 R9, RZ, RZ, R18 ;  /* 0x000000ffff097224 */ /* 0x000fe200078e0012 */
[----:B------:R-:W-:Y:S01]  /*44a0*/  IADD3.X R23, PT, PT, R5, R3, RZ, P1, P2 ;  /* 0x0000000305177210 */ /* 0x000fe20000fe44ff */
[----:B------:R-:W-:-:S04]  /*44b0*/  IMAD.MOV.U32 R8, RZ, RZ, R21 ;  /* 0x000000ffff087224 */ /* 0x000fc800078e0015 */
[----:B------:R-:W-:Y:S02]  /*44c0*/  IMAD.MOV.U32 R10, RZ, RZ, R23 ;  /* 0x000000ffff0a7224 */ /* 0x000fe400078e0017 */
        /* <DEDUP_REMOVED lines=12> */
.L_x_389:
[----:B------:R-:W-:Y:S05]  /*4590*/  BSYNC.RECONVERGENT B2 ;  /* 0x0000000000027941 */ /* 0x000fea0003800200 */
.L_x_388:
[----:B------:R-:W-:Y:S01]  /*45a0*/  ISETP.GE.AND P0, PT, R9, R12, PT ;  /* 0x0000000c0900720c */ /* 0x000fe20003f06270 */
[----:B------:R-:W-:Y:S01]  /*45b0*/  BSSY.RECONVERGENT B2, `(.L_x_390) ;  /* 0x0000013000027945 */ /* 0x000fe20003800200 */
[CC--:B------:R-:W-:Y:S01]  /*45c0*/  IADD3 R19, P1, P4, R4.reuse, R2.reuse, R13 ;  /* 0x0000000204137210 */ /* 0x0c0fe20007c3e00d */
[----:B------:R-:W-:Y:S01]  /*45d0*/  IMAD.MOV.U32 R14, RZ, RZ, R12 ;  /* 0x000000ffff0e7224 */ /* 0x000fe200078e000c */
[----:B------:R-:W-:Y:S02]  /*45e0*/  IADD3 R20, P2, P3, R4, R2, R15 ;  /* 0x0000000204147210 */ /* 0x000fe40007b5e00f */
        /* <DEDUP_REMOVED lines=15> */
.L_x_391:
[----:B------:R-:W-:Y:S05]  /*46e0*/  BSYNC.RECONVERGENT B2 ;  /* 0x0000000000027941 */ /* 0x000fea0003800200 */
.L_x_390:
        /* <DEDUP_REMOVED lines=18> */
.L_x_393:
[----:B------:R-:W-:Y:S05]  /*4810*/  BSYNC.RECONVERGENT B2 ;  /* 0x0000000000027941 */ /* 0x000fea0003800200 */
.L_x_392:
[C---:B------:R-:W-:Y:S02]  /*4820*/  VIADD R15, R13.reuse, 0x200 ;  /* 0x000002000d0f7836 */ /* 0x040fe40000000000 */
[----:B------:R-:W-:-:S03]  /*4830*/  VIADD R13, R13, 0x400 ;  /* 0x000004000d0d7836 */ /* 0x000fc60000000000 */
[----:B------:R-:W-:-:S13]  /*4840*/  ISETP.GE.AND P0, PT, R15, R16, PT ;  /* 0x000000100f00720c */ /* 0x000fda0003f06270 */
[----:B------:R-:W-:Y:S05]  /*4850*/  @!P0 BRA `(.L_x_394) ;  /* 0xfffffff800848947 */ /* 0x000fea000383ffff */
.L_x_380:
[----:B------:R-:W-:Y:S05]  /*4860*/  BSYNC.RECONVERGENT B1 ;  /* 0x0000000000017941 */ /* 0x000fea0003800200 */
.L_x_373:
        /* <DEDUP_REMOVED lines=31> */
.L_x_396:
[----:B------:R-:W-:Y:S05]  /*4a60*/  BSYNC.RECONVERGENT B1 ;  /* 0x0000000000017941 */ /* 0x000fea0003800200 */
.L_x_395:
        /* <DEDUP_REMOVED lines=24> */
.L_x_398:
[----:B------:R-:W-:Y:S05]  /*4bf0*/  BSYNC.RECONVERGENT B1 ;  /* 0x0000000000017941 */ /* 0x000fea0003800200 */
.L_x_397:
        /* <DEDUP_REMOVED lines=24> */
.L_x_400:
[----:B------:R-:W-:Y:S05]  /*4d80*/  BSYNC.RECONVERGENT B1 ;  /* 0x0000000000017941 */ /* 0x000fea0003800200 */
.L_x_399:
        /* <DEDUP_REMOVED lines=24> */
.L_x_402:
[----:B------:R-:W-:Y:S05]  /*4f10*/  BSYNC.RECONVERGENT B1 ;  /* 0x0000000000017941 */ /* 0x000fea0003800200 */
.L_x_401:
[----:B0-----:R0:W0:Y:S01]  /*4f20*/  SHFL.DOWN PT, R2, R3, 0x10, 0x1f ;  /* 0x0a001f0003027f89 */ /* 0x00102200000e0000 */
[----:B------:R-:W-:Y:S01]  /*4f30*/  BSSY.RECONVERGENT B1, `(.L_x_403) ;  /* 0x0000017000017945 */ /* 0x000fe20003800200 */
[----:B--2---:R-:W-:Y:S02]  /*4f40*/  IMAD.MOV.U32 R6, RZ, RZ, R3 ;  /* 0x000000ffff067224 */ /* 0x004fe400078e0003 */
[----:B------:R2:W0:Y:S01]  /*4f50*/  SHFL.DOWN PT, R9, R4, 0x10, 0x1f ;  /* 0x0a001f0004097f89 */ /* 0x00042200000e0000 */
[----:B------:R-:W-:Y:S02]  /*4f60*/  IMAD.MOV.U32 R7, RZ, RZ, R4 ;  /* 0x000000ffff077224 */ /* 0x000fe400078e0004 */
[----:B----4-:R-:W-:Y:S01]  /*4f70*/  IMAD.MOV.U32 R8, RZ, RZ, R5 ;  /* 0x000000ffff087224 */ /* 0x010fe200078e0005 */
        /* <DEDUP_REMOVED lines=18> */
.L_x_404:
[----:B------:R-:W-:Y:S05]  /*50a0*/  BSYNC.RECONVERGENT B1 ;  /* 0x0000000000017941 */ /* 0x000fea0003800200 */
.L_x_403:
        /* <DEDUP_REMOVED lines=12> */
.L_x_406:
[----:B------:R-:W-:Y:S05]  /*5170*/  BSYNC.RECONVERGENT B1 ;  /* 0x0000000000017941 */ /* 0x000fea0003800200 */
.L_x_405:
[----:B------:R-:W-:Y:S01]  /*5180*/  BAR.SYNC.DEFER_BLOCKING 0x0 ;  /* 0x0000000000007b1d */ /* 0x000fe20000010000 */
[----:B------:R-:W-:-:S13]  /*5190*/  ISETP.NE.AND P2, PT, R11, RZ, PT ;  /* 0x000000ff0b00720c */ /* 0x000fda0003f45270 */
[----:B------:R-:W-:Y:S05]  /*51a0*/  @P2 BRA `(.L_x_336) ;  /* 0x0000000800342947 */ /* 0x000fea0003800000 */
[----:B0---4-:R-:W0:Y:S01]  /*51b0*/  S2R R3, SR_CgaCtaId ;  /* 0x0000000000037919 */ /* 0x011e220000008800 */
[----:B------:R-:W-:Y:S01]  /*51c0*/  MOV R2, 0x400 ;  /* 0x0000040000027802 */ /* 0x000fe20000000f00 */
[----:B------:R-:W-:Y:S03]  /*51d0*/  BSSY.RECONVERGENT B1, `(.L_x_407) ;  /* 0x0000016000017945 */ /* 0x000fe60003800200 */
[----:B0-----:R-:W-:-:S05]  /*51e0*/  LEA R25, R3, R2, 0x18 ;  /* 0x0000000203197211 */ /* 0x001fca00078ec0ff */
[----:B------:R-:W0:Y:S04]  /*51f0*/  LDS R3, [R25+0x18] ;  /* 0x0000180019037984 */ /* 0x000e280000000800 */
[----:B--2---:R-:W2:Y:S04]  /*5200*/  LDS.64 R4, [R25+0x20] ;  /* 0x0000200019047984 */ /* 0x004ea80000000a00 */
        /* <DEDUP_REMOVED lines=18> */
.L_x_408:
[----:B------:R-:W-:Y:S05]  /*5330*/  BSYNC.RECONVERGENT B1 ;  /* 0x0000000000017941 */ /* 0x000fea0003800200 */
.L_x_407:
        /* <DEDUP_REMOVED lines=10> */
[----:B------:R0:W1:Y:S04]  /*53e0*/  LDS.64 R10, [R25+0x60] ;  /* 0x00006000190a7984 */ /* 0x0000680000000a00 */
[----:B---3--:R3:W1:Y:S04]  /*53f0*/  LDS.64 R12, [R25+0x70] ;  /* 0x00007000190c7984 */ /* 0x0086680000000a00 */
        /* <DEDUP_REMOVED lines=15> */
.L_x_410:
[----:B------:R-:W-:Y:S05]  /*54f0*/  BSYNC.RECONVERGENT B1 ;  /* 0x0000000000017941 */ /* 0x000fea0003800200 */
.L_x_409:
        /* <DEDUP_REMOVED lines=17> */
.L_x_412:
[----:B------:R-:W-:Y:S05]  /*5610*/  BSYNC.RECONVERGENT B1 ;  /* 0x0000000000017941 */ /* 0x000fea0003800200 */
.L_x_411:
        /* <DEDUP_REMOVED lines=17> */
.L_x_414:
[----:B------:R-:W-:Y:S05]  /*5730*/  BSYNC.RECONVERGENT B1 ;  /* 0x0000000000017941 */ /* 0x000fea0003800200 */
.L_x_413:
        /* <DEDUP_REMOVED lines=17> */
.L_x_416:
[----:B------:R-:W-:Y:S05]  /*5850*/  BSYNC.RECONVERGENT B1 ;  /* 0x0000000000017941 */ /* 0x000fea0003800200 */
.L_x_415:
        /* <DEDUP_REMOVED lines=17> */
.L_x_418:
[----:B------:R-:W-:Y:S05]  /*5970*/  BSYNC.RECONVERGENT B1 ;  /* 0x0000000000017941 */ /* 0x000fea0003800200 */
.L_x_417:
        /* <DEDUP_REMOVED lines=16> */
.L_x_336:
[----:B------:R-:W-:Y:S05]  /*5a80*/  BSYNC.RECONVERGENT B0 ;  /* 0x0000000000007941 */ /* 0x000fea0003800200 */
.L_x_303:
[----:B------:R-:W-:Y:S05]  /*5a90*/  @P2 EXIT ;  /* 0x000000000000294d */ /* 0x000fea0003800000 */
[----:B0-234-:R-:W0:Y:S01]  /*5aa0*/  LDC.64 R2, c[0x0][0x390] ;  /* 0x0000e400ff027b82 */ /* 0x01de220000000a00 */
[----:B------:R-:W-:Y:S02]  /*5ab0*/  IMAD.MOV.U32 R9, RZ, RZ, R8 ;  /* 0x000000ffff097224 */ /* 0x000fe400078e0008 */
[----:B------:R-:W-:Y:S02]  /*5ac0*/  IMAD.MOV.U32 R8, RZ, RZ, R7 ;  /* 0x000000ffff087224 */ /* 0x000fe400078e0007 */
[----:B0-----:R-:W-:-:S05]  /*5ad0*/  IMAD.WIDE.U32 R2, R0, 0x10, R2 ;  /* 0x0000001000027825 */ /* 0x001fca00078e0002 */
[----:B------:R-:W-:Y:S04]  /*5ae0*/  STG.E.64 desc[UR10][R2.64+0x8], R8 ;  /* 0x0000080802007986 */ /* 0x000fe8000c101b0a */
[----:B------:R-:W-:Y:S01]  /*5af0*/  STG.E desc[UR10][R2.64], R6 ;  /* 0x0000000602007986 */ /* 0x000fe2000c10190a */
[----:B------:R-:W-:Y:S05]  /*5b00*/  EXIT ;  /* 0x000000000000794d */ /* 0x000fea0003800000 */
.L_x_419:
        /* <DEDUP_REMOVED lines=15> */
.L_x_912:


//--------------------- .text._ZN6thrust24THRUST_300001_SM_1000_NS8cuda_cub4core6detail13_kernel_agentINS1_8__reduce11ReduceAgentINS0_12zip_iteratorIN4cuda3std3__45tupleIJNS0_10device_ptrIiEENS0_17counting_iteratorIlNS0_11use_defaultESF_SF_EEEEEEEPNSB_IJilEEESJ_lNS1_9__extrema9arg_max_fIilNSA_4lessIiEEEEEEJSI_SK_lSP_EEEvDpT0_ --------------------------
	.section	.text._ZN6thrust24THRUST_300001_SM_1000_NS8cuda_cub4core6detail13_kernel_agentINS1_8__reduce11ReduceAgentINS0_12zip_iteratorIN4cuda3std3__45tupleIJNS0_10device_ptrIiEENS0_17counting_iteratorIlNS0_11use_defaultESF_SF_EEEEEEEPNSB_IJilEEESJ_lNS1_9__extrema9arg_max_fIilNSA_4lessIiEEEEEEJSI_SK_lSP_EEEvDpT0_,"ax",@progbits
	.align	128
        .global         _ZN6thrust24THRUST_300001_SM_1000_NS8cuda_cub4core6detail13_kernel_agentINS1_8__reduce11ReduceAgentINS0_12zip_iteratorIN4cuda3std3__45tupleIJNS0_10device_ptrIiEENS0_17counting_iteratorIlNS0_11use_defaultESF_SF_EEEEEEEPNSB_IJilEEESJ_lNS1_9__extrema9arg_max_fIilNSA_4lessIiEEEEEEJSI_SK_lSP_EEEvDpT0_
        .type           _ZN6thrust24THRUST_300001_SM_1000_NS8cuda_cub4core6detail13_kernel_agentINS1_8__reduce11ReduceAgentINS0_12zip_iteratorIN4cuda3std3__45tupleIJNS0_10device_ptrIiEENS0_17counting_iteratorIlNS0_11use_defaultESF_SF_EEEEEEEPNSB_IJilEEESJ_lNS1_9__extrema9arg_max_fIilNSA_4lessIiEEEEEEJSI_SK_lSP_EEEvDpT0_,@function
        .size           _ZN6thrust24THRUST_300001_SM_1000_NS8cuda_cub4core6detail13_kernel_agentINS1_8__reduce11ReduceAgentINS0_12zip_iteratorIN4cuda3std3__45tupleIJNS0_10device_ptrIiEENS0_17counting_iteratorIlNS0_11use_defaultESF_SF_EEEEEEEPNSB_IJilEEESJ_lNS1_9__extrema9arg_max_fIilNSA_4lessIiEEEEEEJSI_SK_lSP_EEEvDpT0_,(.L_x_913 - _ZN6thrust24THRUST_300001_SM_1000_NS8cuda_cub4core6detail13_kernel_agentINS1_8__reduce11ReduceAgentINS0_12zip_iteratorIN4cuda3std3__45tupleIJNS0_10device_ptrIiEENS0_17counting_iteratorIlNS0_11use_defaultESF_SF_EEEEEEEPNSB_IJilEEESJ_lNS1_9__extrema9arg_max_fIilNSA_4lessIiEEEEEEJSI_SK_lSP_EEEvDpT0_)
        .other          _ZN6thrust24THRUST_300001_SM_1000_NS8cuda_cub4core6detail13_kernel_agentINS1_8__reduce11ReduceAgentINS0_12zip_iteratorIN4cuda3std3__45tupleIJNS0_10device_ptrIiEENS0_17counting_iteratorIlNS0_11use_defaultESF_SF_EEEEEEEPNSB_IJilEEESJ_lNS1_9__extrema9arg_max_fIilNSA_4lessIiEEEEEEJSI_SK_lSP_EEEvDpT0_,@"STO_CUDA_ENTRY STV_DEFAULT"
_ZN6thrust24THRUST_300001_SM_1000_NS8cuda_cub4core6detail13_kernel_agentINS1_8__reduce11ReduceAgentINS0_12zip_iteratorIN4cuda3std3__45tupleIJNS0_10device_ptrIiEENS0_17counting_iteratorIlNS0_11use_defaultESF_SF_EEEEEEEPNSB_IJilEEESJ_lNS1_9__extrema9arg_max_fIilNSA_4lessIiEEEEEEJSI_SK_lSP_EEEvDpT0_:
.text._ZN6thrust24THRUST_300001_SM_1000_NS8cuda_cub4core6detail13_kernel_agentINS1_8__reduce11ReduceAgentINS0_12zip_iteratorIN4cuda3std3__45tupleIJNS0_10device_ptrIiEENS0_17counting_iteratorIlNS0_11use_defaultESF_SF_EEEEEEEPNSB_IJilEEESJ_lNS1_9__extrema9arg_max_fIilNSA_4lessIiEEEEEEJSI_SK_lSP_EEEvDpT0_:
[----:B------:R-:W-:Y:S01]  /*0000*/  LDC R1, c[0x0][0x37c] ;  /* 0x0000df00ff017b82 */ /* 0x000fe20000000800 */
[----:B------:R-:W0:Y:S02]  /*0010*/  LDCU.64 UR4, c[0x0][0x398] ;  /* 0x00007300ff0477ac */ /* 0x000e240008000a00 */
[----:B0-----:R-:W-:-:S04]  /*0020*/  ISETP.NE.U32.AND P0, PT, RZ, UR4, PT ;  /* 0x00000004ff007c0c */ /* 0x001fc8000bf05070 */
[----:B------:R-:W-:-:S13]  /*0030*/  ISETP.NE.AND.EX P0, PT, RZ, UR5, PT, P0 ;  /* 0x00000005ff007c0c */ /* 0x000fda000bf05300 */
[----:B------:R-:W-:Y:S05]  /*0040*/  @!P0 EXIT ;  /* 0x000000000000894d */ /* 0x000fea0003800000 */
[----:B------:R-:W-:Y:S01]  /*0050*/  UISETP.GT.U32.AND UP0, UPT, UR4, 0x4ff, UPT ;  /* 0x000004ff0400788c */ /* 0x000fe2000bf04070 */
[----:B------:R-:W-:Y:S01]  /*0060*/  BSSY.RECONVERGENT B0, `(.L_x_420) ;  /* 0x0000558000007945 */ /* 0x000fe20003800200 */
[----:B------:R-:W0:Y:S02]  /*0070*/  LDCU.64 UR8, c[0x0][0x358] ;  /* 0x00006b00ff0877ac */ /* 0x000e240008000a00 */
[----:B------:R-:W-:-:S09]  /*0080*/  UISETP.GT.AND.EX UP0, UPT, UR5, URZ, UPT, UP0 ;  /* 0x000000ff0500728c */ /* 0x000fd2000bf04300 */
[----:B------:R-:W-:Y:S05]  /*0090*/  BRA.U UP0, `(.L_x_421) ;  /* 0x0000003100a87547 */ /* 0x000fea000b800000 */
[----:B------:R-:W1:Y:S01]  /*00a0*/  S2R R0, SR_TID.X ;  /* 0x0000000000007919 */ /* 0x000e620000002100 */
[----:B------:R-:W2:Y:S01]  /*00b0*/  LDCU UR5, c[0x0][0x398] ;  /* 0x00007300ff0577ac */ /* 0x000ea20008000800 */
[----:B------:R-:W-:Y:S01]  /*00c0*/  BSSY.RECONVERGENT B1, `(.L_x_422) ;  /* 0x000000d000017945 */ /* 0x000fe20003800200 */
[----:B------:R-:W-:Y:S01]  /*00d0*/  CS2R R6, SRZ ;  /* 0x0000000000067805 */ /* 0x000fe2000001ff00 */
[----:B------:R-:W-:Y:S01]  /*00e0*/  IMAD.MOV.U32 R8, RZ, RZ, RZ ;  /* 0x000000ffff087224 */ /* 0x000fe200078e00ff */
[----:B-1----:R-:W-:Y:S01]  /*00f0*/  ISETP.GE.AND P0, PT, R0, UR4, PT ;  /* 0x0000000400007c0c */ /* 0x002fe2000bf06270 */
[----:B------:R-:W-:-:S12]  /*0100*/  IMAD.MOV.U32 R9, RZ, RZ, R0 ;  /* 0x000000ffff097224 */ /* 0x000fd800078e0000 */
[----:B--2---:R-:W-:Y:S05]  /*0110*/  @P0 BRA `(.L_x_423) ;  /* 0x00000000001c0947 */ /* 0x004fea0003800000 */
[----:B------:R-:W1:Y:S01]  /*0120*/  LDC.64 R2, c[0x0][0x380] ;  /* 0x0000e000ff027b82 */ /* 0x000e620000000a00 */
[----:B------:R-:W2:Y:S01]  /*0130*/  LDCU.64 UR6, c[0x0][0x388] ;  /* 0x00007100ff0677ac */ /* 0x000ea20008000a00 */
[----:B-1----:R-:W-:-:S05]  /*0140*/  IMAD.WIDE.U32 R2, R0, 0x4, R2 ;  /* 0x0000000400027825 */ /* 0x002fca00078e0002 */
[----:B0-----:R1:W5:Y:S01]  /*0150*/  LDG.E R6, desc[UR8][R2.64] ;  /* 0x0000000802067981 */ /* 0x001362000c1e1900 */
[C---:B--2---:R-:W-:Y:S01]  /*0160*/  IADD3 R7, P0, PT, R0.reuse, UR6, RZ ;  /* 0x0000000600077c10 */ /* 0x044fe2000ff1e0ff */
[----:B------:R-:W-:-:S04]  /*0170*/  VIADD R9, R0, 0x100 ;  /* 0x0000010000097836 */ /* 0x000fc80000000000 */
[----:B------:R-:W-:-:S08]  /*0180*/  IMAD.X R8, RZ, RZ, UR7, P0 ;  /* 0x00000007ff087e24 */ /* 0x000fd000080e06ff */
.L_x_423:
[----:B0-----:R-:W-:Y:S05]  /*0190*/  BSYNC.RECONVERGENT B1 ;  /* 0x0000000000017941 */ /* 0x001fea0003800200 */
.L_x_422:
        /* <DEDUP_REMOVED lines=10> */
[----:B------:R-:W1:Y:S01]  /*0240*/  LDCU.64 UR6, c[0x0][0x388] ;  /* 0x00007100ff0677ac */ /* 0x000e620008000a00 */
[----:B------:R-:W-:-:S04]  /*0250*/  LEA.HI R4, R11, 0x1, RZ, 0x18 ;  /* 0x000000010b047811 */ /* 0x000fc800078fc0ff */
[----:B------:R-:W-:-:S05]  /*0260*/  LOP3.LUT R4, R4, 0x3, RZ, 0xc0, !PT ;  /* 0x0000000304047812 */ /* 0x000fca00078ec0ff */
[----:B------:R-:W-:Y:S01]  /*0270*/  IMAD.MOV R4, RZ, RZ, -R4 ;  /* 0x000000ffff047224 */ /* 0x000fe200078e0a04 */
[C---:B-1----:R-:W-:Y:S01]  /*0280*/  IADD3 R5, P0, PT, R9.reuse, UR6, RZ ;  /* 0x0000000609057c10 */ /* 0x042fe2000ff1e0ff */
[----:B0-----:R-:W-:-:S04]  /*0290*/  IMAD.WIDE.U32 R2, R9, 0x4, R2 ;  /* 0x0000000409027825 */ /* 0x001fc800078e0002 */
[----:B------:R-:W-:-:S08]  /*02a0*/  IMAD.X R10, RZ, RZ, UR7, P0 ;  /* 0x00000007ff0a7e24 */ /* 0x000fd000080e06ff */
.L_x_430:
[----:B------:R0:W2:Y:S01]  /*02b0*/  LDG.E R15, desc[UR8][R2.64] ;  /* 0x00000008020f7981 */ /* 0x0000a2000c1e1900 */
[----:B------:R-:W-:Y:S01]  /*02c0*/  VIADD R4, R4, 0x1 ;  /* 0x0000000104047836 */ /* 0x000fe20000000000 */
[----:B------:R-:W-:Y:S01]  /*02d0*/  BSSY.RECONVERGENT B3, `(.L_x_428) ;  /* 0x0000016000037945 */ /* 0x000fe20003800200 */
[----:B------:R-:W-:Y:S02]  /*02e0*/  IMAD.MOV.U32 R14, RZ, RZ, R7 ;  /* 0x000000ffff0e7224 */ /* 0x000fe400078e0007 */
[----:B------:R-:W-:Y:S01]  /*02f0*/  IMAD.MOV.U32 R13, RZ, RZ, R8 ;  /* 0x000000ffff0d7224 */ /* 0x000fe200078e0008 */
[----:B------:R-:W-:Y:S01]  /*0300*/  ISETP.NE.AND P2, PT, R4, RZ, PT ;  /* 0x000000ff0400720c */ /* 0x000fe20003f45270 */
[----:B-----5:R-:W-:Y:S02]  /*0310*/  IMAD.MOV.U32 R12, RZ, RZ, R6 ;  /* 0x000000ffff0c7224 */ /* 0x020fe400078e0006 */
[----:B------:R-:W-:Y:S01]  /*0320*/  IMAD.MOV.U32 R7, RZ, RZ, R5 ;  /* 0x000000ffff077224 */ /* 0x000fe200078e0005 */
[----:B0-----:R-:W-:Y:S01]  /*0330*/  IADD3 R2, P3, PT, R2, 0x400, RZ ;  /* 0x0000040002027810 */ /* 0x001fe20007f7e0ff */
        /* <DEDUP_REMOVED lines=15> */
.L_x_429:
[----:B------:R-:W-:Y:S05]  /*0430*/  BSYNC.RECONVERGENT B3 ;  /* 0x0000000000037941 */ /* 0x000fea0003800200 */
.L_x_428:
[----:B------:R-:W-:Y:S01]  /*0440*/  IADD3 R5, P0, PT, R5, 0x100, RZ ;  /* 0x0000010005057810 */ /* 0x000fe20007f1e0ff */
[----:B------:R-:W-:Y:S02]  /*0450*/  VIADD R9, R9, 0x100 ;  /* 0x0000010009097836 */ /* 0x000fe40000000000 */
[----:B------:R-:W-:Y:S02]  /*0460*/  IMAD.X R3, RZ, RZ, R3, P3 ;  /* 0x000000ffff037224 */ /* 0x000fe400018e0603 */
[----:B------:R-:W-:Y:S01]  /*0470*/  IMAD.X R10, RZ, RZ, R10, P0 ;  /* 0x000000ffff0a7224 */ /* 0x000fe200000e060a */
[----:B------:R-:W-:Y:S07]  /*0480*/  @P2 BRA `(.L_x_430) ;  /* 0xfffffffc00882947 */ /* 0x000fee000383ffff */
.L_x_427:
[----:B------:R-:W-:Y:S05]  /*0490*/  BSYNC.RECONVERGENT B2 ;  /* 0x0000000000027941 */ /* 0x000fea0003800200 */
.L_x_426:
[----:B------:R-:W-:-:S13]  /*04a0*/  ISETP.GE.U32.AND P0, PT, R11, 0x300, PT ;  /* 0x000003000b00780c */ /* 0x000fda0003f06070 */
[----:B------:R-:W-:Y:S05]  /*04b0*/  @!P0 BRA `(.L_x_425) ;  /* 0x00000004007c8947 */ /* 0x000fea0003800000 */
[----:B------:R-:W0:Y:S01]  /*04c0*/  LDC.64 R4, c[0x0][0x380] ;  /* 0x0000e000ff047b82 */ /* 0x000e220000000a00 */
[----:B------:R-:W-:-:S07]  /*04d0*/  VIADD R10, R9, 0x200 ;  /* 0x00000200090a7836 */ /* 0x000fce0000000000 */
[----:B------:R-:W1:Y:S02]  /*04e0*/  LDC.64 R2, c[0x0][0x388] ;  /* 0x0000e200ff027b82 */ /* 0x000e640000000a00 */
.L_x_439:
[----:B------:R-:W-:-:S04]  /*04f0*/  VIADD R15, R10, 0xfffffe00 ;  /* 0xfffffe000a0f7836 */ /* 0x000fc80000000000 */
[----:B0-----:R-:W-:-:S05]  /*0500*/  IMAD.WIDE R12, R15, 0x4, R4 ;  /* 0x000000040f0c7825 */ /* 0x001fca00078e0204 */
[----:B------:R-:W2:Y:S04]  /*0510*/  LDG.E R21, desc[UR8][R12.64] ;  /* 0x000000080c157981 */ /* 0x000ea8000c1e1900 */
[----:B-----5:R0:W5:Y:S04]  /*0520*/  LDG.E R23, desc[UR8][R12.64+0x400] ;  /* 0x000400080c177981 */ /* 0x020168000c1e1900 */
[----:B------:R0:W5:Y:S04]  /*0530*/  LDG.E R9, desc[UR8][R12.64+0x800] ;  /* 0x000800080c097981 */ /* 0x000168000c1e1900 */
[----:B------:R0:W5:Y:S01]  /*0540*/  LDG.E R11, desc[UR8][R12.64+0xc00] ;  /* 0x000c00080c0b7981 */ /* 0x000162000c1e1900 */
[C---:B-1----:R-:W-:Y:S01]  /*0550*/  IADD3 R18, P1, PT, R15.reuse, R2, RZ ;  /* 0x000000020f127210 */ /* 0x042fe20007f3e0ff */
[----:B------:R-:W-:Y:S03]  /*0560*/  BSSY.RECONVERGENT B2, `(.L_x_431) ;  /* 0x0000013000027945 */ /* 0x000fe60003800200 */
[----:B------:R-:W-:Y:S01]  /*0570*/  LEA.HI.X.SX32 R19, R15, R3, 0x1, P1 ;  /* 0x000000030f137211 */ /* 0x000fe200008f0eff */
[----:B------:R-:W-:-:S02]  /*0580*/  VIADD R15, R10, 0xffffff00 ;  /* 0xffffff000a0f7836 */ /* 0x000fc40000000000 */
        /* <DEDUP_REMOVED lines=16> */
.L_x_432:
[----:B------:R-:W-:Y:S05]  /*0690*/  BSYNC.RECONVERGENT B2 ;  /* 0x0000000000027941 */ /* 0x000fea0003800200 */
.L_x_431:
[----:B-----5:R-:W-:Y:S01]  /*06a0*/  ISETP.GE.AND P0, PT, R14, R23, PT ;  /* 0x000000170e00720c */ /* 0x020fe20003f06270 */
[----:B------:R-:W-:Y:S01]  /*06b0*/  BSSY.RECONVERGENT B2, `(.L_x_433) ;  /* 0x0000013000027945 */ /* 0x000fe20003800200 */
[C---:B------:R-:W-:Y:S01]  /*06c0*/  IADD3 R13, P1, PT, R15.reuse, R2, RZ ;  /* 0x000000020f0d7210 */ /* 0x040fe20007f3e0ff */
[----:B------:R-:W-:Y:S02]  /*06d0*/  VIADD R7, R10, 0x100 ;  /* 0x000001000a077836 */ /* 0x000fe40000000000 */
[----:B------:R-:W-:Y:S01]  /*06e0*/  IMAD.MOV.U32 R6, RZ, RZ, R23 ;  /* 0x000000ffff067224 */ /* 0x000fe200078e0017 */
[----:B------:R-:W-:Y:S01]  /*06f0*/  LEA.HI.X.SX32 R12, R15, R3, 0x1, P1 ;  /* 0x000000030f0c7211 */ /* 0x000fe200008f0eff */
        /* <DEDUP_REMOVED lines=14> */
.L_x_434:
[----:B------:R-:W-:Y:S05]  /*07e0*/  BSYNC.RECONVERGENT B2 ;  /* 0x0000000000027941 */ /* 0x000fea0003800200 */
.L_x_433:
[----:B------:R-:W-:Y:S01]  /*07f0*/  ISETP.GE.AND P0, PT, R6, R9, PT ;  /* 0x000000090600720c */ /* 0x000fe20003f06270 */
[----:B------:R-:W-:Y:S01]  /*0800*/  BSSY.RECONVERGENT B2, `(.L_x_435) ;  /* 0x0000013000027945 */ /* 0x000fe20003800200 */
[CC--:B------:R-:W-:Y:S01]  /*0810*/  IADD3 R17, P1, PT, R10.reuse, R2.reuse, RZ ;  /* 0x000000020a117210 */ /* 0x0c0fe20007f3e0ff */
[----:B------:R-:W-:Y:S01]  /*0820*/  IMAD.MOV.U32 R12, RZ, RZ, R9 ;  /* 0x000000ffff0c7224 */ /* 0x000fe200078e0009 */
[----:B------:R-:W-:Y:S02]  /*0830*/  IADD3 R18, P2, PT, R7, R2, RZ ;  /* 0x0000000207127210 */ /* 0x000fe40007f5e0ff */
        /* <DEDUP_REMOVED lines=15> */
.L_x_436:
[----:B------:R-:W-:Y:S05]  /*0930*/  BSYNC.RECONVERGENT B2 ;  /* 0x0000000000027941 */ /* 0x000fea0003800200 */
.L_x_435:
[----:B------:R-:W-:Y:S01]  /*0940*/  ISETP.GE.AND P0, PT, R12, R11, PT ;  /* 0x0000000b0c00720c */ /* 0x000fe20003f06270 */
[----:B------:R-:W-:Y:S01]  /*0950*/  BSSY.RECONVERGENT B2, `(.L_x_437) ;  /* 0x0000011000027945 */ /* 0x000fe20003800200 */
[----:B------:R-:W-:Y:S01]  /*0960*/  LEA.HI.X.SX32 R9, R7, R3, 0x1, P2 ;  /* 0x0000000307097211 */ /* 0x000fe200010f0eff */
        /* <DEDUP_REMOVED lines=15> */
.L_x_438:
[----:B------:R-:W-:Y:S05]  /*0a60*/  BSYNC.RECONVERGENT B2 ;  /* 0x0000000000027941 */ /* 0x000fea0003800200 */
.L_x_437:
[C---:B------:R-:W-:Y:S02]  /*0a70*/  VIADD R9, R10.reuse, 0x200 ;  /* 0x000002000a097836 */ /* 0x040fe40000000000 */
[----:B------:R-:W-:-:S03]  /*0a80*/  VIADD R10, R10, 0x400 ;  /* 0x000004000a0a7836 */ /* 0x000fc60000000000 */
[----:B------:R-:W-:-:S13]  /*0a90*/  ISETP.GE.AND P0, PT, R9, UR5, PT ;  /* 0x0000000509007c0c */ /* 0x000fda000bf06270 */
[----:B------:R-:W-:Y:S05]  /*0aa0*/  @!P0 BRA `(.L_x_439) ;  /* 0xfffffff800908947 */ /* 0x000fea000383ffff */
.L_x_425:
[----:B------:R-:W-:Y:S05]  /*0ab0*/  BSYNC.RECONVERGENT B1 ;  /* 0x0000000000017941 */ /* 0x000fea0003800200 */
.L_x_424:
[----:B------:R-:W0:Y:S02]  /*0ac0*/  LDCU UR6, c[0x0][0x398] ;  /* 0x00007300ff0677ac */ /* 0x000e240008000800 */
[----:B0-----:R-:W-:-:S09]  /*0ad0*/  UISETP.GE.AND UP0, UPT, UR6, 0x100, UPT ;  /* 0x000001000600788c */ /* 0x001fd2000bf06270 */
[----:B------:R-:W-:Y:S05]  /*0ae0*/  BRA.U !UP0, `(.L_x_440) ;  /* 0x00000011088c7547 */ /* 0x000fea000b800000 */
[----:B------:R-:W0:Y:S01]  /*0af0*/  S2R R11, SR_LANEID ;  /* 0x00000000000b7919 */ /* 0x000e220000000000 */
[----:B------:R-:W-:Y:S01]  /*0b00*/  BSSY.RECONVERGENT B1, `(.L_x_441) ;  /* 0x000001b000017945 */ /* 0x000fe20003800200 */
[----:B------:R-:W-:Y:S01]  /*0b10*/  IMAD.MOV.U32 R9, RZ, RZ, R7 ;  /* 0x000000ffff097224 */ /* 0x000fe200078e0007 */
[----:B-1---5:R1:W2:Y:S01]  /*0b20*/  SHFL.DOWN PT, R3, R6, 0x1, 0x1f ;  /* 0x08201f0006037f89 */ /* 0x0222a200000e0000 */
        /* <DEDUP_REMOVED lines=24> */
.L_x_442:
[----:B------:R-:W-:Y:S05]  /*0cb0*/  BSYNC.RECONVERGENT B1 ;  /* 0x0000000000017941 */ /* 0x000fea0003800200 */
.L_x_441:
[C---:B------:R-:W-:Y:S01]  /*0cc0*/  ISETP.GT.AND P5, PT, R11.reuse, 0x17, PT ;  /* 0x000000170b00780c */ /* 0x040fe20003fa4270 */
[----:B------:R0:W1:Y:S01]  /*0cd0*/  SHFL.DOWN PT, R7, R2, 0x2, 0x1f ;  /* 0x08401f0002077f89 */ /* 0x00006200000e0000 */
[C---:B------:R-:W-:Y:S01]  /*0ce0*/  ISETP.GT.AND P4, PT, R11.reuse, 0xf, PT ;  /* 0x0000000f0b00780c */ /* 0x040fe20003f84270 */
[----:B------:R-:W-:Y:S01]  /*0cf0*/  BSSY.RECONVERGENT B1, `(.L_x_443) ;  /* 0x0000018000017945 */ /* 0x000fe20003800200 */
[----:B------:R-:W-:Y:S01]  /*0d00*/  ISETP.NE.AND P2, PT, R11, RZ, PT ;  /* 0x000000ff0b00720c */ /* 0x000fe20003f45270 */
[----:B------:R0:W2:Y:S01]  /*0d10*/  SHFL.DOWN PT, R6, R9, 0x2, 0x1f ;  /* 0x08401f0009067f89 */ /* 0x0000a200000e0000 */
[----:B------:R-:W-:Y:S02]  /*0d20*/  IMAD.MOV.U32 R4, RZ, RZ, R9 ;  /* 0x000000ffff047224 */ /* 0x000fe400078e0009 */
[----:B------:R-:W-:Y:S01]  /*0d30*/  IMAD.MOV.U32 R5, RZ, RZ, R10 ;  /* 0x000000ffff057224 */ /* 0x000fe200078e000a */
[----:B------:R0:W3:Y:S01]  /*0d40*/  SHFL.DOWN PT, R11, R10, 0x2, 0x1f ;  /* 0x08401f000a0b7f89 */ /* 0x0000e200000e0000 */
[----:B------:R-:W-:Y:S01]  /*0d50*/  IMAD.MOV.U32 R3, RZ, RZ, R2 ;  /* 0x000000ffff037224 */ /* 0x000fe200078e0002 */
[----:B------:R-:W-:Y:S06]  /*0d60*/  @P1 BRA `(.L_x_444) ;  /* 0x0000000000401947 */ /* 0x000fec0003800000 */
        /* <DEDUP_REMOVED lines=16> */
.L_x_444:
[----:B------:R-:W-:Y:S05]  /*0e70*/  BSYNC.RECONVERGENT B1 ;  /* 0x0000000000017941 */ /* 0x000fea0003800200 */
.L_x_443:
[----:B------:R4:W3:Y:S01]  /*0e80*/  SHFL.DOWN PT, R8, R3, 0x4, 0x1f ;  /* 0x08801f0003087f89 */ /* 0x0008e200000e0000 */
[----:B------:R-:W-:Y:S01]  /*0e90*/  BSSY.RECONVERGENT B1, `(.L_x_445) ;  /* 0x0000017000017945 */ /* 0x000fe20003800200 */
[----:B--2---:R-:W-:Y:S02]  /*0ea0*/  IMAD.MOV.U32 R6, RZ, RZ, R4 ;  /* 0x000000ffff067224 */ /* 0x004fe400078e0004 */
[----:B0-----:R4:W0:Y:S01]  /*0eb0*/  SHFL.DOWN PT, R9, R4, 0x4, 0x1f ;  /* 0x08801f0004097f89 */ /* 0x00182200000e0000 */
[----:B-1----:R-:W-:Y:S02]  /*0ec0*/  IMAD.MOV.U32 R7, RZ, RZ, R5 ;  /* 0x000000ffff077224 */ /* 0x002fe400078e0005 */
[----:B------:R-:W-:Y:S01]  /*0ed0*/  IMAD.MOV.U32 R2, RZ, RZ, R3 ;  /* 0x000000ffff027224 */ /* 0x000fe200078e0003 */
[----:B------:R4:W1:Y:S01]  /*0ee0*/  SHFL.DOWN PT, R10, R5, 0x4, 0x1f ;  /* 0x08801f00050a7f89 */ /* 0x00086200000e0000 */
[----:B------:R-:W-:Y:S05]  /*0ef0*/  @P3 BRA `(.L_x_446) ;  /* 0x0000000000403947 */ /* 0x000fea0003800000 */
[----:B---3--:R-:W-:Y:S01]  /*0f00*/  ISETP.GE.AND P0, PT, R3, R8, PT ;  /* 0x000000080300720c */ /* 0x008fe20003f06270 */
        /* <DEDUP_REMOVED lines=15> */
.L_x_446:
[----:B------:R-:W-:Y:S05]  /*1000*/  BSYNC.RECONVERGENT B1 ;  /* 0x0000000000017941 */ /* 0x000fea0003800200 */
.L_x_445:
[----:B0-----:R0:W2:Y:S01]  /*1010*/  SHFL.DOWN PT, R9, R2, 0x8, 0x1f ;  /* 0x09001f0002097f89 */ /* 0x0010a200000e0000 */
[----:B------:R-:W-:Y:S01]  /*1020*/  BSSY.RECONVERGENT B1, `(.L_x_447) ;  /* 0x0000017000017945 */ /* 0x000fe20003800200 */
[----:B----4-:R-:W-:Y:S02]  /*1030*/  IMAD.MOV.U32 R4, RZ, RZ, R6 ;  /* 0x000000ffff047224 */ /* 0x010fe400078e0006 */
[----:B---3--:R0:W3:Y:S01]  /*1040*/  SHFL.DOWN PT, R11, R6, 0x8, 0x1f ;  /* 0x09001f00060b7f89 */ /* 0x0080e200000e0000 */
[----:B------:R-:W-:Y:S02]  /*1050*/  IMAD.MOV.U32 R5, RZ, RZ, R7 ;  /* 0x000000ffff057224 */ /* 0x000fe400078e0007 */
[----:B------:R-:W-:Y:S01]  /*1060*/  IMAD.MOV.U32 R3, RZ, RZ, R2 ;  /* 0x000000ffff037224 */ /* 0x000fe200078e0002 */
[----:B------:R0:W4:Y:S01]  /*1070*/  SHFL.DOWN PT, R8, R7, 0x8, 0x1f ;  /* 0x09001f0007087f89 */ /* 0x00012200000e0000 */
[----:B------:R-:W-:Y:S05]  /*1080*/  @P5 BRA `(.L_x_448) ;  /* 0x0000000000405947 */ /* 0x000fea0003800000 */
[----:B--2---:R-:W-:Y:S01]  /*1090*/  ISETP.GE.AND P0, PT, R2, R9, PT ;  /* 0x000000090200720c */ /* 0x004fe20003f06270 */
        /* <DEDUP_REMOVED lines=15> */
.L_x_448:
[----:B------:R-:W-:Y:S05]  /*1190*/  BSYNC.RECONVERGENT B1 ;  /* 0x0000000000017941 */ /* 0x000fea0003800200 */
.L_x_447:
[----:B0-----:R0:W0:Y:S01]  /*11a0*/  SHFL.DOWN PT, R2, R3, 0x10, 0x1f ;  /* 0x0a001f0003027f89 */ /* 0x00102200000e0000 */
[----:B------:R-:W-:Y:S01]  /*11b0*/  BSSY.RECONVERGENT B1, `(.L_x_449) ;  /* 0x0000017000017945 */ /* 0x000fe20003800200 */
[----:B------:R-:W-:Y:S02]  /*11c0*/  IMAD.MOV.U32 R7, RZ, RZ, R4 ;  /* 0x000000ffff077224 */ /* 0x000fe400078e0004 */
[----:B--2---:R2:W0:Y:S01]  /*11d0*/  SHFL.DOWN PT, R9, R4, 0x10, 0x1f ;  /* 0x0a001f0004097f89 */ /* 0x00442200000e0000 */
[----:B------:R-:W-:Y:S02]  /*11e0*/  IMAD.MOV.U32 R6, RZ, RZ, R5 ;  /* 0x000000ffff067224 */ /* 0x000fe400078e0005 */
[----:B----4-:R-:W-:Y:S01]  /*11f0*/  IMAD.MOV.U32 R8, RZ, RZ, R3 ;  /* 0x000000ffff087224 */ /* 0x010fe200078e0003 */
        /* <DEDUP_REMOVED lines=18> */
.L_x_450:
[----:B------:R-:W-:Y:S05]  /*1320*/  BSYNC.RECONVERGENT B1 ;  /* 0x0000000000017941 */ /* 0x000fea0003800200 */
.L_x_449:
        /* <DEDUP_REMOVED lines=12> */
.L_x_452:
[----:B------:R-:W-:Y:S05]  /*13f0*/  BSYNC.RECONVERGENT B1 ;  /* 0x0000000000017941 */ /* 0x000fea0003800200 */
.L_x_451:
        /* <DEDUP_REMOVED lines=27> */
.L_x_455:
[----:B------:R-:W-:Y:S05]  /*15b0*/  BSYNC.RECONVERGENT B1 ;  /* 0x0000000000017941 */ /* 0x000fea0003800200 */
.L_x_454:
        /* <DEDUP_REMOVED lines=9> */
[----:B---3--:R3:W1:Y:S04]  /*1650*/  LDS.64 R10, [R24+0x50] ;  /* 0x00005000180a7984 */ /* 0x0086680000000a00 */
        /* <DEDUP_REMOVED lines=17> */
.L_x_457:
[----:B------:R-:W-:Y:S05]  /*1770*/  BSYNC.RECONVERGENT B1 ;  /* 0x0000000000017941 */ /* 0x000fea0003800200 */
.L_x_456:
        /* <DEDUP_REMOVED lines=17> */
.L_x_459:
[----:B------:R-:W-:Y:S05]  /*1890*/  BSYNC.RECONVERGENT B1 ;  /* 0x0000000000017941 */ /* 0x000fea0003800200 */
.L_x_458:
        /* <DEDUP_REMOVED lines=17> */
.L_x_461:
[----:B------:R-:W-:Y:S05]  /*19b0*/  BSYNC.RECONVERGENT B1 ;  /* 0x0000000000017941 */ /* 0x000fea0003800200 */
.L_x_460:
        /* <DEDUP_REMOVED lines=17> */
.L_x_463:
[----:B------:R-:W-:Y:S05]  /*1ad0*/  BSYNC.RECONVERGENT B1 ;  /* 0x0000000000017941 */ /* 0x000fea0003800200 */
.L_x_462:
        /* <DEDUP_REMOVED lines=17> */
.L_x_465:
[----:B------:R-:W-:Y:S05]  /*1bf0*/  BSYNC.RECONVERGENT B1 ;  /* 0x0000000000017941 */ /* 0x000fea0003800200 */
.L_x_464:
        /* <DEDUP_REMOVED lines=18> */
.L_x_440:
[----:B------:R-:W0:Y:S01]  /*1d20*/  S2R R12, SR_LANEID ;  /* 0x00000000000c7919 */ /* 0x000e220000000000 */
[----:B-1----:R-:W-:Y:S01]  /*1d30*/  LOP3.LUT R2, R0, 0x3e0, RZ, 0xc0, !PT ;  /* 0x000003e000027812 */ /* 0x002fe200078ec0ff */
[----:B------:R-:W-:Y:S01]  /*1d40*/  BSSY.RECONVERGENT B1, `(.L_x_466) ;  /* 0x0000027000017945 */ /* 0x000fe20003800200 */
[----:B------:R-:W-:Y:S02]  /*1d50*/  IMAD.MOV.U32 R14, RZ, RZ, R7 ;  /* 0x000000ffff0e7224 */ /* 0x000fe400078e0007 */
[----:B------:R-:W-:Y:S02]  /*1d60*/  IMAD.MOV.U32 R16, RZ, RZ, R8 ;  /* 0x000000ffff107224 */ /* 0x000fe400078e0008 */
[----:B------:R-:W-:Y:S01]  /*1d70*/  VIADD R3, R2, 0x20 ;  /* 0x0000002002037836 */ /* 0x000fe20000000000 */
[----:B------:R-:W-:-:S04]  /*1d80*/  LOP3.LUT R2, RZ, R2, RZ, 0x33, !PT ;  /* 0x00000002ff027212 */ /* 0x000fc800078e33ff */
[----:B------:R-:W-:Y:S01]  /*1d90*/  ISETP.GT.AND P0, PT, R3, UR6, PT ;  /* 0x0000000603007c0c */ /* 0x000fe2000bf04270 */
[----:B------:R-:W-:-:S05]  /*1da0*/  VIADD R2, R2, UR6 ;  /* 0x0000000602027c36 */ /* 0x000fca0008000000 */
[----:B------:R-:W-:-:S05]  /*1db0*/  SEL R3, R2, 0x1f, P0 ;  /* 0x0000001f02037807 */ /* 0x000fca0000000000 */
[----:B-----5:R1:W2:Y:S04]  /*1dc0*/  SHFL.DOWN PT, R5, R6, 0x1, R3 ;  /* 0x0820000006057989 */ /* 0x0202a800000e0003 */
[----:B------:R1:W3:Y:S01]  /*1dd0*/  SHFL.DOWN PT, R9, R8, 0x1, R3 ;  /* 0x0820000008097989 */ /* 0x0002e200000e0003 */
[CC--:B0-----:R-:W-:Y:S01]  /*1de0*/  ISETP.GE.AND P0, PT, R12.reuse, R3.reuse, PT ;  /* 0x000000030c00720c */ /* 0x0c1fe20003f06270 */
[C---:B------:R-:W-:Y:S01]  /*1df0*/  VIADD R4, R12.reuse, 0x4 ;  /* 0x000000040c047836 */ /* 0x040fe20000000000 */
[C---:B------:R-:W-:Y:S01]  /*1e00*/  ISETP.NE.AND P2, PT, R12.reuse, RZ, PT ;  /* 0x000000ff0c00720c */ /* 0x040fe20003f45270 */
[C---:B------:R-:W-:Y:S02]  /*1e10*/  VIADD R2, R12.reuse, 0x2 ;  /* 0x000000020c027836 */ /* 0x040fe40000000000 */
[----:B------:R-:W-:Y:S01]  /*1e20*/  VIADD R10, R12, 0x8 ;  /* 0x000000080c0a7836 */ /* 0x000fe20000000000 */
[-C--:B------:R-:W-:Y:S01]  /*1e30*/  ISETP.GT.AND P5, PT, R4, R3.reuse, PT ;  /* 0x000000030400720c */ /* 0x080fe20003fa4270 */
[----:B------:R-:W-:Y:S01]  /*1e40*/  VIADD R12, R12, 0x10 ;  /* 0x000000100c0c7836 */ /* 0x000fe20000000000 */
[----:B------:R1:W0:Y:S01]  /*1e50*/  SHFL.DOWN PT, R4, R7, 0x1, R3 ;  /* 0x0820000007047989 */ /* 0x00022200000e0003 */
[-C--:B------:R-:W-:Y:S01]  /*1e60*/  ISETP.GT.AND P1, PT, R2, R3.reuse, PT ;  /* 0x000000030200720c */ /* 0x080fe20003f24270 */
[----:B------:R-:W-:Y:S01]  /*1e70*/  IMAD.MOV.U32 R2, RZ, RZ, R6 ;  /* 0x000000ffff027224 */ /* 0x000fe200078e0006 */
[----:B------:R-:W-:-:S02]  /*1e80*/  ISETP.GT.AND P4, PT, R10, R3, PT ;  /* 0x000000030a00720c */ /* 0x000fc40003f84270 */
[----:B------:R-:W-:Y:S01]  /*1e90*/  ISETP.GT.AND P3, PT, R12, R3, PT ;  /* 0x000000030c00720c */ /* 0x000fe20003f64270 */
[----:B------:R-:W-:-:S12]  /*1ea0*/  @P0 BRA `(.L_x_467) ;  /* 0x0000000000400947 */ /* 0x000fd80003800000 */
[----:B--2---:R-:W-:Y:S01]  /*1eb0*/  ISETP.GE.AND P0, PT, R6, R5, PT ;  /* 0x000000050600720c */ /* 0x004fe20003f06270 */
[----:B------:R-:W-:Y:S02]  /*1ec0*/  IMAD.MOV.U32 R2, RZ, RZ, R5 ;  /* 0x000000ffff027224 */ /* 0x000fe400078e0005 */
[----:B0-----:R-:W-:Y:S02]  /*1ed0*/  IMAD.MOV.U32 R14, RZ, RZ, R4 ;  /* 0x000000ffff0e7224 */ /* 0x001fe400078e0004 */
        /* <DEDUP_REMOVED lines=13> */
.L_x_467:
[----:B------:R-:W-:Y:S05]  /*1fb0*/  BSYNC.RECONVERGENT B1 ;  /* 0x0000000000017941 */ /* 0x000fea0003800200 */
.L_x_466:
[----:B--2---:R2:W4:Y:S01]  /*1fc0*/  SHFL.DOWN PT, R5, R2, 0x2, R3 ;  /* 0x0840000002057989 */ /* 0x00452200000e0003 */
[----:B------:R-:W-:Y:S01]  /*1fd0*/  BSSY.RECONVERGENT B1, `(.L_x_468) ;  /* 0x0000017000017945 */ /* 0x000fe20003800200 */
[----:B0-----:R-:W-:Y:S02]  /*1fe0*/  IMAD.MOV.U32 R4, RZ, RZ, R2 ;  /* 0x000000ffff047224 */ /* 0x001fe400078e0002 */
[----:B-1----:R2:W0:Y:S01]  /*1ff0*/  SHFL.DOWN PT, R7, R14, 0x2, R3 ;  /* 0x084000000e077989 */ /* 0x00242200000e0003 */
[----:B------:R-:W-:Y:S02]  /*2000*/  IMAD.MOV.U32 R10, RZ, RZ, R14 ;  /* 0x000000ffff0a7224 */ /* 0x000fe400078e000e */
[----:B------:R-:W-:Y:S01]  /*2010*/  IMAD.MOV.U32 R12, RZ, RZ, R16 ;  /* 0x000000ffff0c7224 */ /* 0x000fe200078e0010 */
[----:B---3--:R2:W1:Y:S01]  /*2020*/  SHFL.DOWN PT, R9, R16, 0x2, R3 ;  /* 0x0840000010097989 */ /* 0x00846200000e0003 */
        /* <DEDUP_REMOVED lines=17> */
.L_x_469:
[----:B------:R-:W-:Y:S05]  /*2140*/  BSYNC.RECONVERGENT B1 ;  /* 0x0000000000017941 */ /* 0x000fea0003800200 */
.L_x_468:
[----:B----4-:R3:W4:Y:S01]  /*2150*/  SHFL.DOWN PT, R5, R4, 0x4, R3 ;  /* 0x0880000004057989 */ /* 0x01072200000e0003 */
[----:B------:R-:W-:Y:S01]  /*2160*/  BSSY.RECONVERGENT B1, `(.L_x_470) ;  /* 0x0000017000017945 */ /* 0x000fe20003800200 */
[----:B--2---:R-:W-:Y:S02]  /*2170*/  IMAD.MOV.U32 R2, RZ, RZ, R4 ;  /* 0x000000ffff027224 */ /* 0x004fe400078e0004 */
[----:B0-----:R3:W0:Y:S01]  /*2180*/  SHFL.DOWN PT, R7, R10, 0x4, R3 ;  /* 0x088000000a077989 */ /* 0x00162200000e0003 */
[----:B------:R-:W-:Y:S02]  /*2190*/  IMAD.MOV.U32 R6, RZ, RZ, R10 ;  /* 0x000000ffff067224 */ /* 0x000fe400078e000a */
[----:B------:R-:W-:Y:S01]  /*21a0*/  IMAD.MOV.U32 R8, RZ, RZ, R12 ;  /* 0x000000ffff087224 */ /* 0x000fe200078e000c */
[----:B-1----:R3:W1:Y:S01]  /*21b0*/  SHFL.DOWN PT, R9, R12, 0x4, R3 ;  /* 0x088000000c097989 */ /* 0x00266200000e0003 */
        /* <DEDUP_REMOVED lines=17> */
.L_x_471:
[----:B------:R-:W-:Y:S05]  /*22d0*/  BSYNC.RECONVERGENT B1 ;  /* 0x0000000000017941 */ /* 0x000fea0003800200 */
.L_x_470:
[----:B----4-:R2:W4:Y:S01]  /*22e0*/  SHFL.DOWN PT, R5, R2, 0x8, R3 ;  /* 0x0900000002057989 */ /* 0x01052200000e0003 */
[----:B------:R-:W-:Y:S01]  /*22f0*/  BSSY.RECONVERGENT B1, `(.L_x_472) ;  /* 0x0000017000017945 */ /* 0x000fe20003800200 */
[----:B---3--:R-:W-:Y:S02]  /*2300*/  IMAD.MOV.U32 R4, RZ, RZ, R2 ;  /* 0x000000ffff047224 */ /* 0x008fe400078e0002 */
        /* <DEDUP_REMOVED lines=21> */
.L_x_473:
[----:B------:R-:W-:Y:S05]  /*2460*/  BSYNC.RECONVERGENT B1 ;  /* 0x0000000000017941 */ /* 0x000fea0003800200 */
.L_x_472:
[----:B----4-:R3:W4:Y:S01]  /*2470*/  SHFL.DOWN PT, R5, R4, 0x10, R3 ;  /* 0x0a00000004057989 */ /* 0x01072200000e0003 */
[----:B------:R-:W-:Y:S01]  /*2480*/  BSSY.RECONVERGENT B1, `(.L_x_474) ;  /* 0x0000017000017945 */ /* 0x000fe20003800200 */
[----:B--2---:R-:W-:Y:S02]  /*2490*/  IMAD.MOV.U32 R8, RZ, RZ, R4 ;  /* 0x000000ffff087224 */ /* 0x004fe400078e0004 */
[----:B-1----:R3:W1:Y:S01]  /*24a0*/  SHFL.DOWN PT, R9, R10, 0x10, R3 ;  /* 0x0a0000000a097989 */ /* 0x00266200000e0003 */
        /* <DEDUP_REMOVED lines=20> */
.L_x_475:
[----:B------:R-:W-:Y:S05]  /*25f0*/  BSYNC.RECONVERGENT B1 ;  /* 0x0000000000017941 */ /* 0x000fea0003800200 */
.L_x_474:
        /* <DEDUP_REMOVED lines=12> */
.L_x_477:
[----:B------:R-:W-:Y:S05]  /*26c0*/  BSYNC.RECONVERGENT B1 ;  /* 0x0000000000017941 */ /* 0x000fea0003800200 */
.L_x_476:
[----:B------:R-:W-:Y:S01]  /*26d0*/  BAR.SYNC.DEFER_BLOCKING 0x0 ;  /* 0x0000000000007b1d */ /* 0x000fe20000010000 */
[----:B------:R-:W-:-:S13]  /*26e0*/  ISETP.NE.AND P1, PT, R0, RZ, PT ;  /* 0x000000ff0000720c */ /* 0x000fda0003f25270 */
[----:B------:R-:W-:Y:S05]  /*26f0*/  @P1 BRA `(.L_x_453) ;  /* 0x0000002c00b81947 */ /* 0x000fea0003800000 */
[----:B------:R-:W-:Y:S01]  /*2700*/  UISETP.GE.AND UP0, UPT, UR6, 0x21, UPT ;  /* 0x000000210600788c */ /* 0x000fe2000bf06270 */
[----:B------:R-:W-:Y:S02]  /*2710*/  IMAD.MOV.U32 R0, RZ, RZ, R8 ;  /* 0x000000ffff007224 */ /* 0x000fe400078e0008 */
[----:B-1----:R-:W-:Y:S02]  /*2720*/  IMAD.MOV.U32 R9, RZ, RZ, R7 ;  /* 0x000000ffff097224 */ /* 0x002fe400078e0007 */
[----:B---3--:R-:W-:-:S04]  /*2730*/  IMAD.MOV.U32 R10, RZ, RZ, R6 ;  /* 0x000000ffff0a7224 */ /* 0x008fc800078e0006 */
[----:B------:R-:W-:Y:S05]  /*2740*/  BRA.U !UP0, `(.L_x_478) ;  /* 0x00000001085c7547 */ /* 0x000fea000b800000 */
[----:B------:R-:W1:Y:S01]  /*2750*/  S2UR UR5, SR_CgaCtaId ;  /* 0x00000000000579c3 */ /* 0x000e620000008800 */
[----:B------:R-:W-:Y:S01]  /*2760*/  UMOV UR4, 0x400 ;  /* 0x0000040000047882 */ /* 0x000fe20000000000 */
[----:B------:R-:W-:Y:S01]  /*2770*/  BSSY.RECONVERGENT B1, `(.L_x_478) ;  /* 0x0000014000017945 */ /* 0x000fe20003800200 */
[----:B-1----:R-:W-:-:S09]  /*2780*/  ULEA UR4, UR5, UR4, 0x18 ;  /* 0x0000000405047291 */ /* 0x002fd2000f8ec0ff */
[----:B--2---:R-:W1:Y:S04]  /*2790*/  LDS R3, [UR4+0x18] ;  /* 0x00001804ff037984 */ /* 0x004e680008000800 */
[----:B----4-:R-:W2:Y:S01]  /*27a0*/  LDS.64 R4, [UR4+0x20] ;  /* 0x00002004ff047984 */ /* 0x010ea20008000a00 */
[----:B-1----:R-:W-:Y:S01]  /*27b0*/  ISETP.GE.AND P0, PT, R8, R3, PT ;  /* 0x000000030800720c */ /* 0x002fe20003f06270 */
        /* <DEDUP_REMOVED lines=15> */
.L_x_479:
[----:B------:R-:W-:Y:S05]  /*28b0*/  BSYNC.RECONVERGENT B1 ;  /* 0x0000000000017941 */ /* 0x000fea0003800200 */
.L_x_478:
[----:B------:R-:W-:Y:S01]  /*28c0*/  UISETP.GE.AND UP0, UPT, UR6, 0x41, UPT ;  /* 0x000000410600788c */ /* 0x000fe2000bf06270 */
[----:B--2---:R-:W-:Y:S02]  /*28d0*/  IMAD.MOV.U32 R2, RZ, RZ, R0 ;  /* 0x000000ffff027224 */ /* 0x004fe400078e0000 */
[----:B----4-:R-:W-:Y:S02]  /*28e0*/  IMAD.MOV.U32 R5, RZ, RZ, R9 ;  /* 0x000000ffff057224 */ /* 0x010fe400078e0009 */
[----:B------:R-:W-:-:S04]  /*28f0*/  IMAD.MOV.U32 R4, RZ, RZ, R10 ;  /* 0x000000ffff047224 */ /* 0x000fc800078e000a */
[----:B------:R-:W-:Y:S05]  /*2900*/  BRA.U !UP0, `(.L_x_480) ;  /* 0x00000001085c7547 */ /* 0x000fea000b800000 */
[----:B------:R-:W1:Y:S01]  /*2910*/  S2UR UR5, SR_CgaCtaId ;  /* 0x00000000000579c3 */ /* 0x000e620000008800 */
[----:B------:R-:W-:Y:S01]  /*2920*/  UMOV UR4, 0x400 ;  /* 0x0000040000047882 */ /* 0x000fe20000000000 */
[----:B------:R-:W-:Y:S01]  /*2930*/  BSSY.RECONVERGENT B1, `(.L_x_480) ;  /* 0x0000014000017945 */ /* 0x000fe20003800200 */
[----:B-1----:R-:W-:-:S09]  /*2940*/  ULEA UR4, UR5, UR4, 0x18 ;  /* 0x0000000405047291 */ /* 0x002fd2000f8ec0ff */
[----:B------:R-:W1:Y:S04]  /*2950*/  LDS R3, [UR4+0x28] ;  /* 0x00002804ff037984 */ /* 0x000e680008000800 */
[----:B------:R-:W2:Y:S01]  /*2960*/  LDS.64 R6, [UR4+0x30] ;  /* 0x00003004ff067984 */ /* 0x000ea20008000a00 */
        /* <DEDUP_REMOVED lines=16> */
.L_x_481:
[----:B------:R-:W-:Y:S05]  /*2a70*/  BSYNC.RECONVERGENT B1 ;  /* 0x0000000000017941 */ /* 0x000fea0003800200 */
.L_x_480:
[----:B------:R-:W-:Y:S01]  /*2a80*/  UISETP.GE.AND UP0, UPT, UR6, 0x61, UPT ;  /* 0x000000610600788c */ /* 0x000fe2000bf06270 */
[----:B------:R-:W-:Y:S02]  /*2a90*/  IMAD.MOV.U32 R0, RZ, RZ, R2 ;  /* 0x000000ffff007224 */ /* 0x000fe400078e0002 */
[----:B------:R-:W-:Y:S02]  /*2aa0*/  IMAD.MOV.U32 R7, RZ, RZ, R5 ;  /* 0x000000ffff077224 */ /* 0x000fe400078e0005 */
        /* <DEDUP_REMOVED lines=24> */
.L_x_483:
[----:B------:R-:W-:Y:S05]  /*2c30*/  BSYNC.RECONVERGENT B1 ;  /* 0x0000000000017941 */ /* 0x000fea0003800200 */
.L_x_482:
        /* <DEDUP_REMOVED lines=27> */
.L_x_485:
[----:B------:R-:W-:Y:S05]  /*2df0*/  BSYNC.RECONVERGENT B1 ;  /* 0x0000000000017941 */ /* 0x000fea0003800200 */
.L_x_484:
        /* <DEDUP_REMOVED lines=27> */
.L_x_487:
[----:B------:R-:W-:Y:S05]  /*2fb0*/  BSYNC.RECONVERGENT B1 ;  /* 0x0000000000017941 */ /* 0x000fea0003800200 */
.L_x_486:
        /* <DEDUP_REMOVED lines=27> */
.L_x_489:
[----:B------:R-:W-:Y:S05]  /*3170*/  BSYNC.RECONVERGENT B1 ;  /* 0x0000000000017941 */ /* 0x000fea0003800200 */
.L_x_488:
[----:B------:R-:W-:Y:S01]  /*3180*/  UISETP.GE.AND UP0, UPT, UR6, 0xe1, UPT ;  /* 0x000000e10600788c */ /* 0x000fe2000bf06270 */
[----:B------:R-:W-:Y:S02]  /*3190*/  IMAD.MOV.U32 R8, RZ, RZ, R2 ;  /* 0x000000ffff087224 */ /* 0x000fe400078e0002 */
[----:B------:R-:W-:Y:S02]  /*31a0*/  IMAD.MOV.U32 R7, RZ, RZ, R5 ;  /* 0x000000ffff077224 */ /* 0x000fe400078e0005 */
[----:B------:R-:W-:-:S04]  /*31b0*/  IMAD.MOV.U32 R6, RZ, RZ, R4 ;  /* 0x000000ffff067224 */ /* 0x000fc800078e0004 */
[----:B------:R-:W-:Y:S05]  /*31c0*/  BRA.U !UP0, `(.L_x_453) ;  /* 0x0000002508047547 */ /* 0x000fea000b800000 */
[----:B------:R-:W1:Y:S01]  /*31d0*/  S2UR UR5, SR_CgaCtaId ;  /* 0x00000000000579c3 */ /* 0x000e620000008800 */
[----:B------:R-:W-:Y:S02]  /*31e0*/  UMOV UR4, 0x400 ;  /* 0x0000040000047882 */ /* 0x000fe40000000000 */
[----:B-1----:R-:W-:-:S09]  /*31f0*/  ULEA UR4, UR5, UR4, 0x18 ;  /* 0x0000000405047291 */ /* 0x002fd2000f8ec0ff */
[----:B------:R-:W1:Y:S04]  /*3200*/  LDS R3, [UR4+0x78] ;  /* 0x00007804ff037984 */ /* 0x000e680008000800 */
[----:B0-----:R-:W0:Y:S01]  /*3210*/  LDS.64 R10, [UR4+0x80] ;  /* 0x00008004ff0a7984 */ /* 0x001e220008000a00 */
[----:B-1----:R-:W-:Y:S01]  /*3220*/  ISETP.GE.AND P0, PT, R2, R3, PT ;  /* 0x000000030200720c */ /* 0x002fe20003f06270 */
[----:B------:R-:W-:Y:S02]  /*3230*/  IMAD.MOV.U32 R8, RZ, RZ, R3 ;  /* 0x000000ffff087224 */ /* 0x000fe400078e0003 */
[----:B0-----:R-:W-:Y:S02]  /*3240*/  IMAD.MOV.U32 R7, RZ, RZ, R10 ;  /* 0x000000ffff077224 */ /* 0x001fe400078e000a */
        /* <DEDUP_REMOVED lines=15> */
.L_x_421:
[----:B------:R-:W1:Y:S01]  /*3340*/  S2R R0, SR_TID.X ;  /* 0x0000000000007919 */ /* 0x000e620000002100 */
[----:B------:R-:W1:Y:S01]  /*3350*/  LDC.64 R2, c[0x0][0x380] ;  /* 0x0000e000ff027b82 */ /* 0x000e620000000a00 */
[----:B------:R-:W2:Y:S01]  /*3360*/  LDCU.64 UR6, c[0x0][0x388] ;  /* 0x00007100ff0677ac */ /* 0x000ea20008000a00 */
[----:B-1----:R-:W-:-:S05]  /*3370*/  IMAD.WIDE.U32 R2, R0, 0x4, R2 ;  /* 0x0000000400027825 */ /* 0x002fca00078e0002 */
[----:B0-----:R-:W3:Y:S04]  /*3380*/  LDG.E R5, desc[UR8][R2.64] ;  /* 0x0000000802057981 */ /* 0x001ee8000c1e1900 */
[----:B------:R-:W3:Y:S04]  /*3390*/  LDG.E R6, desc[UR8][R2.64+0x400] ;  /* 0x0004000802067981 */ /* 0x000ee8000c1e1900 */
[----:B------:R-:W4:Y:S04]  /*33a0*/  LDG.E R7, desc[UR8][R2.64+0x800] ;  /* 0x0008000802077981 */ /* 0x000f28000c1e1900 */
[----:B------:R-:W5:Y:S04]  /*33b0*/  LDG.E R8, desc[UR8][R2.64+0xc00] ;  /* 0x000c000802087981 */ /* 0x000f68000c1e1900 */
[----:B------:R-:W2:Y:S01]  /*33c0*/  LDG.E R4, desc[UR8][R2.64+0x1000] ;  /* 0x0010000802047981 */ /* 0x000ea2000c1e1900 */
[----:B------:R-:W-:-:S04]  /*33d0*/  UISETP.GE.U32.AND UP0, UPT, UR4, 0xa00, UPT ;  /* 0x00000a000400788c */ /* 0x000fc8000bf06070 */
[----:B------:R-:W-:Y:S01]  /*33e0*/  UISETP.GE.U32.AND.EX UP0, UPT, UR5, URZ, UPT, UP0 ;  /* 0x000000ff0500728c */ /* 0x000fe2000bf06100 */
[CC--:B---3--:R-:W-:Y:S02]  /*33f0*/  VIMNMX R10, PT, PT, R5.reuse, R6.reuse, !PT ;  /* 0x00000006050a7248 */ /* 0x0c8fe40007fe0100 */
[----:B------:R-:W-:Y:S01]  /*3400*/  ISETP.GE.AND P0, PT, R5, R6, PT ;  /* 0x000000060500720c */ /* 0x000fe20003f06270 */
[----:B------:R-:W-:Y:S01]  /*3410*/  VIADD R5, R0, 0x100 ;  /* 0x0000010000057836 */ /* 0x000fe20000000000 */
[----:B----4-:R-:W-:Y:S02]  /*3420*/  VIMNMX R9, PT, PT, R7, R10, !PT ;  /* 0x0000000a07097248 */ /* 0x010fe40007fe0100 */
[----:B------:R-:W-:Y:S01]  /*3430*/  ISETP.GE.AND P2, PT, R10, R7, PT ;  /* 0x000000070a00720c */ /* 0x000fe20003f46270 */
[----:B------:R-:W-:Y:S01]  /*3440*/  IMAD.MOV.U32 R10, RZ, RZ, RZ ;  /* 0x000000ffff0a7224 */ /* 0x000fe200078e00ff */
[----:B-----5:R-:W-:Y:S02]  /*3450*/  ISETP.GE.AND P3, PT, R9, R8, PT ;  /* 0x000000080900720c */ /* 0x020fe40003f66270 */
[----:B------:R-:W-:Y:S01]  /*3460*/  VIMNMX R9, PT, PT, R8, R9, !PT ;  /* 0x0000000908097248 */ /* 0x000fe20007fe0100 */
[----:B------:R-:W-:-:S03]  /*3470*/  VIADD R8, R0, 0x200 ;  /* 0x0000020000087836 */ /* 0x000fc60000000000 */
[----:B--2---:R-:W-:-:S05]  /*3480*/  ISETP.GE.AND P1, PT, R9, R4, PT ;  /* 0x000000040900720c */ /* 0x004fca0003f26270 */
[----:B------:R-:W-:Y:S02]  /*3490*/  @P2 SEL R8, R5, R0, !P0 ;  /* 0x0000000005082207 */ /* 0x000fe40004000000 */
[C---:B------:R-:W-:Y:S01]  /*34a0*/  @!P3 VIADD R8, R0.reuse, 0x300 ;  /* 0x000003000008b836 */ /* 0x040fe20000000000 */
[----:B------:R-:W-:-:S05]  /*34b0*/  LOP3.LUT R5, R0, 0x400, RZ, 0xfc, !PT ;  /* 0x0000040000057812 */ /* 0x000fca00078efcff */
[C---:B------:R-:W-:Y:S02]  /*34c0*/  @P1 ISETP.GE.U32.AND P0, PT, R8.reuse, R5, PT ;  /* 0x000000050800120c */ /* 0x040fe40003f06070 */
[----:B------:R-:W-:Y:S02]  /*34d0*/  IADD3 R5, P2, PT, R5, UR6, RZ ;  /* 0x0000000605057c10 */ /* 0x000fe4000ff5e0ff */
[----:B------:R-:W-:Y:S02]  /*34e0*/  @P1 IADD3 R8, P3, PT, R8, UR6, RZ ;  /* 0x0000000608081c10 */ /* 0x000fe4000ff7e0ff */
[----:B------:R-:W-:Y:S01]  /*34f0*/  @P1 ISETP.GE.U32.AND.EX P0, PT, RZ, RZ, PT, P0 ;  /* 0x000000ffff00120c */ /* 0x000fe20003f06100 */
[----:B------:R-:W-:Y:S02]  /*3500*/  IMAD.X R6, RZ, RZ, UR7, P2 ;  /* 0x00000007ff067e24 */ /* 0x000fe400090e06ff */
[----:B------:R-:W-:Y:S01]  /*3510*/  @P1 IMAD.X R7, RZ, RZ, UR7, P3 ;  /* 0x00000007ff071e24 */ /* 0x000fe200098e06ff */
[----:B------:R-:W-:-:S04]  /*3520*/  @P1 ISETP.LT.OR P0, PT, R4, R9, !P0 ;  /* 0x000000090400120c */ /* 0x000fc80004701670 */
[----:B------:R-:W-:Y:S01]  /*3530*/  @P1 SEL R6, R7, R6, P0 ;  /* 0x0000000607061207 */ /* 0x000fe20000000000 */
[----:B------:R-:W-:Y:S01]  /*3540*/  IMAD.MOV.U32 R7, RZ, RZ, 0x500 ;  /* 0x00000500ff077424 */ /* 0x000fe200078e00ff */
[----:B------:R-:W-:Y:S02]  /*3550*/  @P1 SEL R4, R9, R4, P0 ;  /* 0x0000000409041207 */ /* 0x000fe40000000000 */
[----:B------:R-:W-:Y:S01]  /*3560*/  @P1 SEL R5, R8, R5, P0 ;  /* 0x0000000508051207 */ /* 0x000fe20000000000 */
[----:B------:R-:W-:Y:S06]  /*3570*/  BRA.U !UP0, `(.L_x_490) ;  /* 0x00000005081c7547 */ /* 0x000fec000b800000 */
[----:B------:R-:W-:Y:S01]  /*3580*/  IMAD.MOV.U32 R7, RZ, RZ, R4 ;  /* 0x000000ffff077224 */ /* 0x000fe200078e0004 */
[----:B------:R-:W0:Y:S01]  /*3590*/  LDCU.64 UR6, c[0x0][0x388] ;  /* 0x00007100ff0677ac */ /* 0x000e220008000a00 */
[----:B------:R-:W-:Y:S02]  /*35a0*/  IMAD.MOV.U32 R15, RZ, RZ, 0x500 ;  /* 0x00000500ff0f7424 */ /* 0x000fe400078e00ff */
[----:B------:R-:W-:Y:S01]  /*35b0*/  IMAD.MOV.U32 R16, RZ, RZ, RZ ;  /* 0x000000ffff107224 */ /* 0x000fe200078e00ff */
[----:B------:R-:W1:Y:S01]  /*35c0*/  LDCU.64 UR4, c[0x0][0x398] ;  /* 0x00007300ff0477ac */ /* 0x000e620008000a00 */
[----:B------:R-:W-:-:S05]  /*35d0*/  NOP ;  /* 0x0000000000007918 */ /* 0x000fca0000000000 */
.L_x_491:
[----:B------:R-:W-:-:S04]  /*35e0*/  LEA R8, P0, R15, R2, 0x2 ;  /* 0x000000020f087211 */ /* 0x000fc800078010ff */
[----:B------:R-:W-:-:S05]  /*35f0*/  LEA.HI.X R9, R15, R3, R16, 0x2, P0 ;  /* 0x000000030f097211 */ /* 0x000fca00000f1410 */
[----:B------:R-:W2:Y:S04]  /*3600*/  LDG.E R10, desc[UR8][R8.64] ;  /* 0x00000008080a7981 */ /* 0x000ea8000c1e1900 */
[----:B------:R-:W3:Y:S04]  /*3610*/  LDG.E R11, desc[UR8][R8.64+0x400] ;  /* 0x00040008080b7981 */ /* 0x000ee8000c1e1900 */
[----:B------:R-:W4:Y:S04]  /*3620*/  LDG.E R12, desc[UR8][R8.64+0x800] ;  /* 0x00080008080c7981 */ /* 0x000f28000c1e1900 */
[----:B------:R-:W5:Y:S04]  /*3630*/  LDG.E R13, desc[UR8][R8.64+0xc00] ;  /* 0x000c0008080d7981 */ /* 0x000f68000c1e1900 */
[----:B------:R1:W5:Y:S01]  /*3640*/  LDG.E R4, desc[UR8][R8.64+0x1000] ;  /* 0x0010000808047981 */ /* 0x000362000c1e1900 */
[----:B0-----:R-:W-:-:S04]  /*3650*/  IADD3 R18, P0, P2, R15, UR6, R0 ;  /* 0x000000060f127c10 */ /* 0x001fc8000fa1e000 */
[----:B------:R-:W-:Y:S01]  /*3660*/  IADD3.X R17, PT, PT, R16, UR7, RZ, P0, P2 ;  /* 0x0000000710117c10 */ /* 0x000fe200087e44ff */
[----:B-1----:R-:W-:Y:S01]  /*3670*/  IMAD.MOV.U32 R8, RZ, RZ, R18 ;  /* 0x000000ffff087224 */ /* 0x002fe200078e0012 */
[----:B------:R-:W-:-:S03]  /*3680*/  IADD3 R9, P4, PT, R15, 0xa00, RZ ;  /* 0x00000a000f097810 */ /* 0x000fc60007f9e0ff */
[----:B------:R-:W-:Y:S01]  /*3690*/  IMAD.MOV.U32 R14, RZ, RZ, R17 ;  /* 0x000000ffff0e7224 */ /* 0x000fe200078e0011 */
        /* <DEDUP_REMOVED lines=9> */
[----:B------:R-:W-:Y:S02]  /*3730*/  @P1 SEL R14, R6, R17, P0 ;  /* 0x00000011060e1207 */ /* 0x000fe40000000000 */
[----:B------:R-:W-:-:S07]  /*3740*/  IADD3 R6, P3, PT, R18, 0x200, RZ ;  /* 0x0000020012067810 */ /* 0x000fce0007f7e0ff */
[----:B------:R-:W-:-:S04]  /*3750*/  @P2 ISETP.GE.U32.AND P0, PT, R8, R7, PT ;  /* 0x000000070800220c */ /* 0x000fc80003f06070 */
[----:B------:R-:W-:-:S04]  /*3760*/  @P2 ISETP.GE.AND.EX P0, PT, R14, R5, PT, P0 ;  /* 0x000000050e00220c */ /* 0x000fc80003f06300 */
[----:B------:R-:W-:-:S04]  /*3770*/  @P2 ISETP.LT.OR P0, PT, R11, R10, !P0 ;  /* 0x0000000a0b00220c */ /* 0x000fc80004701670 */
[----:B------:R-:W-:Y:S02]  /*3780*/  @P2 SEL R11, R10, R11, P0 ;  /* 0x0000000b0a0b2207 */ /* 0x000fe40000000000 */
[----:B------:R-:W-:Y:S01]  /*3790*/  @P2 SEL R7, R8, R7, P0 ;  /* 0x0000000708072207 */ /* 0x000fe20000000000 */
[----:B------:R-:W-:Y:S01]  /*37a0*/  IMAD.X R8, RZ, RZ, R17, P3 ;  /* 0x000000ffff087224 */ /* 0x000fe200018e0611 */
[----:B----4-:R-:W-:Y:S02]  /*37b0*/  ISETP.GE.AND P1, PT, R11, R12, PT ;  /* 0x0000000c0b00720c */ /* 0x010fe40003f26270 */
[----:B------:R-:W-:Y:S02]  /*37c0*/  @P2 SEL R5, R14, R5, P0 ;  /* 0x000000050e052207 */ /* 0x000fe40000000000 */
[----:B------:R-:W-:-:S09]  /*37d0*/  IADD3 R14, P2, PT, R18, 0x300, RZ ;  /* 0x00000300120e7810 */ /* 0x000fd20007f5e0ff */
[----:B------:R-:W-:-:S04]  /*37e0*/  @P1 ISETP.GE.U32.AND P0, PT, R7, R6, PT ;  /* 0x000000060700120c */ /* 0x000fc80003f06070 */
[----:B------:R-:W-:-:S04]  /*37f0*/  @P1 ISETP.GE.AND.EX P0, PT, R5, R8, PT, P0 ;  /* 0x000000080500120c */ /* 0x000fc80003f06300 */
[----:B------:R-:W-:-:S04]  /*3800*/  @P1 ISETP.LT.OR P0, PT, R12, R11, !P0 ;  /* 0x0000000b0c00120c */ /* 0x000fc80004701670 */
[----:B------:R-:W-:Y:S02]  /*3810*/  @P1 SEL R12, R11, R12, P0 ;  /* 0x0000000c0b0c1207 */ /* 0x000fe40000000000 */
[----:B------:R-:W-:Y:S01]  /*3820*/  @P1 SEL R6, R7, R6, P0 ;  /* 0x0000000607061207 */ /* 0x000fe20000000000 */
[----:B------:R-:W-:Y:S01]  /*3830*/  IMAD.X R7, RZ, RZ, R17, P2 ;  /* 0x000000ffff077224 */ /* 0x000fe200010e0611 */
[----:B-----5:R-:W-:Y:S02]  /*3840*/  ISETP.GE.AND P3, PT, R12, R13, PT ;  /* 0x0000000d0c00720c */ /* 0x020fe40003f66270 */
        /* <DEDUP_REMOVED lines=8> */
[----:B------:R-:W-:Y:S02]  /*38d0*/  ISETP.GE.AND P2, PT, R13, R4, PT ;  /* 0x000000040d00720c */ /* 0x000fe40003f46270 */
[----:B------:R-:W-:Y:S01]  /*38e0*/  ISETP.GT.U32.AND P1, PT, R9, UR4, PT ;  /* 0x0000000409007c0c */ /* 0x000fe2000bf24070 */
[----:B------:R-:W-:Y:S01]  /*38f0*/  IMAD.X R9, RZ, RZ, R16, P4 ;  /* 0x000000ffff097224 */ /* 0x000fe200020e0610 */
[----:B------:R-:W-:Y:S02]  /*3900*/  @P3 SEL R7, R8, R7, P0 ;  /* 0x0000000708073207 */ /* 0x000fe40000000000 */
[----:B------:R-:W-:-:S02]  /*3910*/  IADD3 R8, P3, PT, R15, 0x500, RZ ;  /* 0x000005000f087810 */ /* 0x000fc40007f7e0ff */
[----:B------:R-:W-:-:S03]  /*3920*/  ISETP.GT.AND.EX P1, PT, R9, UR5, PT, P1 ;  /* 0x0000000509007c0c */ /* 0x000fc6000bf24310 */
[----:B------:R-:W-:Y:S02]  /*3930*/  IMAD.X R10, RZ, RZ, R16, P3 ;  /* 0x000000ffff0a7224 */ /* 0x000fe400018e0610 */
[----:B------:R-:W-:Y:S01]  /*3940*/  @P2 ISETP.GE.U32.AND P0, PT, R14, R5, PT ;  /* 0x000000050e00220c */ /* 0x000fe20003f06070 */
[----:B------:R-:W-:Y:S02]  /*3950*/  IMAD.MOV.U32 R15, RZ, RZ, R8 ;  /* 0x000000ffff0f7224 */ /* 0x000fe400078e0008 */
[----:B------:R-:W-:Y:S01]  /*3960*/  IMAD.MOV.U32 R16, RZ, RZ, R10 ;  /* 0x000000ffff107224 */ /* 0x000fe200078e000a */
[----:B------:R-:W-:-:S04]  /*3970*/  @P2 ISETP.GE.AND.EX P0, PT, R7, R6, PT, P0 ;  /* 0x000000060700220c */ /* 0x000fc80003f06300 */
[----:B------:R-:W-:-:S04]  /*3980*/  @P2 ISETP.LT.OR P0, PT, R4, R13, !P0 ;  /* 0x0000000d0400220c */ /* 0x000fc80004701670 */
[----:B------:R-:W-:Y:S02]  /*3990*/  @P2 SEL R4, R13, R4, P0 ;  /* 0x000000040d042207 */ /* 0x000fe40000000000 */
[----:B------:R-:W-:Y:S02]  /*39a0*/  @P2 SEL R6, R7, R6, P0 ;  /* 0x0000000607062207 */ /* 0x000fe40000000000 */
[----:B------:R-:W-:Y:S01]  /*39b0*/  @P2 SEL R5, R14, R5, P0 ;  /* 0x000000050e052207 */ /* 0x000fe20000000000 */
[----:B------:R-:W-:Y:S01]  /*39c0*/  IMAD.MOV.U32 R7, RZ, RZ, R4 ;  /* 0x000000ffff077224 */ /* 0x000fe200078e0004 */
[----:B------:R-:W-:Y:S06]  /*39d0*/  @!P1 BRA `(.L_x_491) ;  /* 0xfffffffc00009947 */ /* 0x000fec000383ffff */
[----:B------:R-:W-:-:S07]  /*39e0*/  IMAD.MOV.U32 R7, RZ, RZ, R8 ;  /* 0x000000ffff077224 */ /* 0x000fce00078e0008 */
.L_x_490:
        /* <DEDUP_REMOVED lines=8> */
[----:B------:R-:W-:Y:S01]  /*3a70*/  BSSY.RECONVERGENT B2, `(.L_x_494) ;  /* 0x0000030000027945 */ /* 0x000fe20003800200 */
[----:B------:R-:W-:Y:S02]  /*3a80*/  IMAD.MOV.U32 R12, RZ, RZ, R0 ;  /* 0x000000ffff0c7224 */ /* 0x000fe400078e0000 */
[----:B------:R-:W-:-:S04]  /*3a90*/  IADD3 R15, PT, PT, -R7, UR4, R2 ;  /* 0x00000004070f7c10 */ /* 0x000fc8000fffe102 */
[----:B------:R-:W-:-:S04]  /*3aa0*/  LOP3.LUT R2, R15, 0x300, RZ, 0xc0, !PT ;  /* 0x000003000f027812 */ /* 0x000fc800078ec0ff */
[----:B------:R-:W-:-:S13]  /*3ab0*/  ISETP.NE.AND P0, PT, R2, 0x300, PT ;  /* 0x000003000200780c */ /* 0x000fda0003f05270 */
[----:B------:R-:W-:Y:S05]  /*3ac0*/  @!P0 BRA `(.L_x_495) ;  /* 0x0000000000a88947 */ /* 0x000fea0003800000 */
[----:B------:R-:W0:Y:S01]  /*3ad0*/  LDCU.64 UR10, c[0x0][0x380] ;  /* 0x00007000ff0a77ac */ /* 0x000e220008000a00 */
[----:B------:R-:W-:Y:S01]  /*3ae0*/  IADD3 R3, P0, PT, R0, R7, RZ ;  /* 0x0000000700037210 */ /* 0x000fe20007f1e0ff */
[----:B------:R-:W-:Y:S01]  /*3af0*/  IMAD.MOV.U32 R12, RZ, RZ, R0 ;  /* 0x000000ffff0c7224 */ /* 0x000fe200078e0000 */
[----:B------:R-:W-:-:S03]  /*3b00*/  LEA.HI R2, R15, 0x1, RZ, 0x18 ;  /* 0x000000010f027811 */ /* 0x000fc600078fc0ff */
[----:B------:R-:W-:Y:S01]  /*3b10*/  IMAD.X R14, RZ, RZ, R10, P0 ;  /* 0x000000ffff0e7224 */ /* 0x000fe200000e060a */
[----:B------:R-:W-:Y:S02]  /*3b20*/  LOP3.LUT R2, R2, 0x3, RZ, 0xc0, !PT ;  /* 0x0000000302027812 */ /* 0x000fe400078ec0ff */
[----:B------:R-:W-:-:S03]  /*3b30*/  IADD3 R13, P0, PT, R3, UR6, RZ ;  /* 0x00000006030d7c10 */ /* 0x000fc6000ff1e0ff */
[----:B------:R-:W-:Y:S01]  /*3b40*/  IMAD.MOV R8, RZ, RZ, -R2 ;  /* 0x000000ffff087224 */ /* 0x000fe200078e0a02 */
[----:B0-----:R-:W-:-:S04]  /*3b50*/  LEA R9, P1, R3, UR10, 0x2 ;  /* 0x0000000a03097c11 */ /* 0x001fc8000f8210ff */
[----:B------:R-:W-:Y:S02]  /*3b60*/  LEA.HI.X R3, R3, UR11, R14, 0x2, P1 ;  /* 0x0000000b03037c11 */ /* 0x000fe400088f140e */
[----:B------:R-:W-:-:S07]  /*3b70*/  IADD3.X R14, PT, PT, R14, UR7, RZ, P0, !PT ;  /* 0x000000070e0e7c10 */ /* 0x000fce00087fe4ff */
.L_x_498:
        /* <DEDUP_REMOVED lines=25> */
.L_x_497:
[----:B------:R-:W-:Y:S05]  /*3d10*/  BSYNC.RECONVERGENT B3 ;  /* 0x0000000000037941 */ /* 0x000fea0003800200 */
.L_x_496:
[----:B------:R-:W-:Y:S01]  /*3d20*/  IADD3 R13, P0, PT, R13, 0x100, RZ ;  /* 0x000001000d0d7810 */ /* 0x000fe20007f1e0ff */
[----:B------:R-:W-:Y:S02]  /*3d30*/  VIADD R12, R12, 0x100 ;  /* 0x000001000c0c7836 */ /* 0x000fe40000000000 */
[----:B------:R-:W-:Y:S02]  /*3d40*/  IMAD.X R3, RZ, RZ, R3, P3 ;  /* 0x000000ffff037224 */ /* 0x000fe400018e0603 */
[----:B------:R-:W-:Y:S01]  /*3d50*/  IMAD.X R14, RZ, RZ, R14, P0 ;  /* 0x000000ffff0e7224 */ /* 0x000fe200000e060e */
[----:B------:R-:W-:Y:S07]  /*3d60*/  @P2 BRA `(.L_x_498) ;  /* 0xfffffffc00842947 */ /* 0x000fee000383ffff */
.L_x_495:
[----:B------:R-:W-:Y:S05]  /*3d70*/  BSYNC.RECONVERGENT B2 ;  /* 0x0000000000027941 */ /* 0x000fea0003800200 */
.L_x_494:
[----:B------:R-:W-:-:S13]  /*3d80*/  ISETP.GE.U32.AND P0, PT, R15, 0x300, PT ;  /* 0x000003000f00780c */ /* 0x000fda0003f06070 */
[----:B------:R-:W-:Y:S05]  /*3d90*/  @!P0 BRA `(.L_x_493) ;  /* 0x0000000400888947 */ /* 0x000fea0003800000 */
[----:B------:R-:W0:Y:S01]  /*3da0*/  LDC.64 R2, c[0x0][0x380] ;  /* 0x0000e000ff027b82 */ /* 0x000e220000000a00 */
[----:B------:R-:W-:-:S07]  /*3db0*/  VIADD R12, R12, 0x200 ;  /* 0x000002000c0c7836 */ /* 0x000fce0000000000 */
[----:B------:R-:W1:Y:S02]  /*3dc0*/  LDC.64 R8, c[0x0][0x388] ;  /* 0x0000e200ff087b82 */ /* 0x000e640000000a00 */
.L_x_507:
        /* <DEDUP_REMOVED lines=29> */
.L_x_500:
[----:B------:R-:W-:Y:S05]  /*3fa0*/  BSYNC.RECONVERGENT B2 ;  /* 0x0000000000027941 */ /* 0x000fea0003800200 */
.L_x_499:
        /* <DEDUP_REMOVED lines=20> */
.L_x_502:
[----:B------:R-:W-:Y:S05]  /*40f0*/  BSYNC.RECONVERGENT B2 ;  /* 0x0000000000027941 */ /* 0x000fea0003800200 */
.L_x_501:
        /* <DEDUP_REMOVED lines=20> */
.L_x_504:
[----:B------:R-:W-:Y:S05]  /*4240*/  BSYNC.RECONVERGENT B2 ;  /* 0x0000000000027941 */ /* 0x000fea0003800200 */
.L_x_503:
        /* <DEDUP_REMOVED lines=18> */
.L_x_506:
[----:B------:R-:W-:Y:S05]  /*4370*/  BSYNC.RECONVERGENT B2 ;  /* 0x0000000000027941 */ /* 0x000fea0003800200 */
.L_x_505:
[C---:B------:R-:W-:Y:S02]  /*4380*/  VIADD R14, R12.reuse, 0x200 ;  /* 0x000002000c0e7836 */ /* 0x040fe40000000000 */
[----:B------:R-:W-:-:S03]  /*4390*/  VIADD R12, R12, 0x400 ;  /* 0x000004000c0c7836 */ /* 0x000fc60000000000 */
[----:B------:R-:W-:-:S13]  /*43a0*/  ISETP.GE.AND P0, PT, R14, R11, PT ;  /* 0x0000000b0e00720c */ /* 0x000fda0003f06270 */
[----:B------:R-:W-:Y:S05]  /*43b0*/  @!P0 BRA `(.L_x_507) ;  /* 0xfffffff800848947 */ /* 0x000fea000383ffff */
.L_x_493:
[----:B------:R-:W-:Y:S05]  /*43c0*/  BSYNC.RECONVERGENT B1 ;  /* 0x0000000000017941 */ /* 0x000fea0003800200 */
.L_x_492:
        /* <DEDUP_REMOVED lines=31> */
.L_x_509:
[----:B------:R-:W-:Y:S05]  /*45c0*/  BSYNC.RECONVERGENT B1 ;  /* 0x0000000000017941 */ /* 0x000fea0003800200 */
.L_x_508:
        /* <DEDUP_REMOVED lines=24> */
.L_x_511:
[----:B------:R-:W-:Y:S05]  /*4750*/  BSYNC.RECONVERGENT B1 ;  /* 0x0000000000017941 */ /* 0x000fea0003800200 */
.L_x_510:
[----:B0-----:R0:W4:Y:S01]  /*4760*/  SHFL.DOWN PT, R8, R3, 0x4, 0x1f ;  /* 0x08801f0003087f89 */ /* 0x00112200000e0000 */
[----:B------:R-:W-:Y:S01]  /*4770*/  BSSY.RECONVERGENT B1, `(.L_x_512) ;  /* 0x0000017000017945 */ /* 0x000fe20003800200 */
[----:B------:R-:W-:Y:S02]  /*4780*/  IMAD.MOV.U32 R2, RZ, RZ, R3 ;  /* 0x000000ffff027224 */ /* 0x000fe400078e0003 */
[----:B-1----:R0:W1:Y:S01]  /*4790*/  SHFL.DOWN PT, R9, R4, 0x4, 0x1f ;  /* 0x08801f0004097f89 */ /* 0x00206200000e0000 */
[----:B--2---:R-:W-:Y:S02]  /*47a0*/  IMAD.MOV.U32 R6, RZ, RZ, R4 ;  /* 0x000000ffff067224 */ /* 0x004fe400078e0004 */
[----:B------:R-:W-:Y:S01]  /*47b0*/  IMAD.MOV.U32 R7, RZ, RZ, R5 ;  /* 0x000000ffff077224 */ /* 0x000fe200078e0005 */
[----:B------:R0:W2:Y:S01]  /*47c0*/  SHFL.DOWN PT, R10, R5, 0x4, 0x1f ;  /* 0x08801f00050a7f89 */ /* 0x0000a200000e0000 */
[----:B------:R-:W-:Y:S05]  /*47d0*/  @P5 BRA `(.L_x_513) ;  /* 0x0000000000405947 */ /* 0x000fea0003800000 */
[----:B----4-:R-:W-:Y:S01]  /*47e0*/  ISETP.GE.AND P0, PT, R3, R8, PT ;  /* 0x000000080300720c */ /* 0x010fe20003f06270 */
[----:B------:R-:W-:Y:S02]  /*47f0*/  IMAD.MOV.U32 R2, RZ, RZ, R8 ;  /* 0x000000ffff027224 */ /* 0x000fe400078e0008 */
[----:B-1----:R-:W-:Y:S02]  /*4800*/  IMAD.MOV.U32 R6, RZ, RZ, R9 ;  /* 0x000000ffff067224 */ /* 0x002fe400078e0009 */
[----:B--2---:R-:W-:-:S08]  /*4810*/  IMAD.MOV.U32 R7, RZ, RZ, R10 ;  /* 0x000000ffff077224 */ /* 0x004fd000078e000a */
        /* <DEDUP_REMOVED lines=12> */
.L_x_513:
[----:B------:R-:W-:Y:S05]  /*48e0*/  BSYNC.RECONVERGENT B1 ;  /* 0x0000000000017941 */ /* 0x000fea0003800200 */
.L_x_512:
[----:B-1----:R1:W1:Y:S01]  /*48f0*/  SHFL.DOWN PT, R9, R2, 0x8, 0x1f ;  /* 0x09001f0002097f89 */ /* 0x00226200000e0000 */
[----:B------:R-:W-:Y:S01]  /*4900*/  BSSY.RECONVERGENT B1, `(.L_x_514) ;  /* 0x0000017000017945 */ /* 0x000fe20003800200 */
[----:B0-----:R-:W-:Y:S02]  /*4910*/  IMAD.MOV.U32 R3, RZ, RZ, R2 ;  /* 0x000000ffff037224 */ /* 0x001fe400078e0002 */
[----:B---3--:R0:W3:Y:S01]  /*4920*/  SHFL.DOWN PT, R11, R6, 0x8, 0x1f ;  /* 0x09001f00060b7f89 */ /* 0x0080e200000e0000 */
[----:B------:R-:W-:Y:S02]  /*4930*/  IMAD.MOV.U32 R4, RZ, RZ, R6 ;  /* 0x000000ffff047224 */ /* 0x000fe400078e0006 */
[----:B------:R-:W-:Y:S01]  /*4940*/  IMAD.MOV.U32 R5, RZ, RZ, R7 ;  /* 0x000000ffff057224 */ /* 0x000fe200078e0007 */
[----:B----4-:R0:W4:Y:S01]  /*4950*/  SHFL.DOWN PT, R8, R7, 0x8, 0x1f ;  /* 0x09001f0007087f89 */ /* 0x01012200000e0000 */
[----:B------:R-:W-:Y:S05]  /*4960*/  @P4 BRA `(.L_x_515) ;  /* 0x0000000000404947 */ /* 0x000fea0003800000 */
[----:B-1----:R-:W-:Y:S01]  /*4970*/  ISETP.GE.AND P0, PT, R2, R9, PT ;  /* 0x000000090200720c */ /* 0x002fe20003f06270 */
        /* <DEDUP_REMOVED lines=15> */
.L_x_515:
[----:B------:R-:W-:Y:S05]  /*4a70*/  BSYNC.RECONVERGENT B1 ;  /* 0x0000000000017941 */ /* 0x000fea0003800200 */
.L_x_514:
[----:B-1----:R1:W1:Y:S01]  /*4a80*/  SHFL.DOWN PT, R2, R3, 0x10, 0x1f ;  /* 0x0a001f0003027f89 */ /* 0x00226200000e0000 */
[----:B------:R-:W-:Y:S01]  /*4a90*/  BSSY.RECONVERGENT B1, `(.L_x_516) ;  /* 0x0000017000017945 */ /* 0x000fe20003800200 */
[----:B----4-:R-:W-:Y:S02]  /*4aa0*/  IMAD.MOV.U32 R8, RZ, RZ, R3 ;  /* 0x000000ffff087224 */ /* 0x010fe400078e0003 */
[----:B------:R4:W1:Y:S01]  /*4ab0*/  SHFL.DOWN PT, R9, R4, 0x10, 0x1f ;  /* 0x0a001f0004097f89 */ /* 0x00086200000e0000 */
[----:B0-----:R-:W-:Y:S02]  /*4ac0*/  IMAD.MOV.U32 R7, RZ, RZ, R4 ;  /* 0x000000ffff077224 */ /* 0x001fe400078e0004 */
[----:B------:R-:W-:Y:S01]  /*4ad0*/  IMAD.MOV.U32 R6, RZ, RZ, R5 ;  /* 0x000000ffff067224 */ /* 0x000fe200078e0005 */
[----:B--2---:R4:W0:Y:S01]  /*4ae0*/  SHFL.DOWN PT, R10, R5, 0x10, 0x1f ;  /* 0x0a001f00050a7f89 */ /* 0x00482200000e0000 */
[----:B------:R-:W-:Y:S05]  /*4af0*/  @P3 BRA `(.L_x_517) ;  /* 0x0000000000403947 */ /* 0x000fea0003800000 */
[----:B-1----:R-:W-:Y:S01]  /*4b00*/  ISETP.GE.AND P0, PT, R3, R2, PT ;  /* 0x000000020300720c */ /* 0x002fe20003f06270 */
        /* <DEDUP_REMOVED lines=15> */
.L_x_517:
[----:B------:R-:W-:Y:S05]  /*4c00*/  BSYNC.RECONVERGENT B1 ;  /* 0x0000000000017941 */ /* 0x000fea0003800200 */
.L_x_516:
[----:B------:R-:W-:Y:S04]  /*4c10*/  BSSY.RECONVERGENT B1, `(.L_x_518) ;  /* 0x000000c000017945 */ /* 0x000fe80003800200 */
[----:B------:R-:W-:Y:S05]  /*4c20*/  @P2 BRA `(.L_x_519) ;  /* 0x0000000000282947 */ /* 0x000fea0003800000 */
[----:B----4-:R-:W2:Y:S01]  /*4c30*/  S2R R4, SR_CgaCtaId ;  /* 0x0000000000047919 */ /* 0x010ea20000008800 */
[----:B-1----:R-:W-:Y:S02]  /*4c40*/  MOV R3, 0x400 ;  /* 0x0000040000037802 */ /* 0x002fe40000000f00 */
        /* <DEDUP_REMOVED lines=8> */
.L_x_519:
[----:B------:R-:W-:Y:S05]  /*4cd0*/  BSYNC.RECONVERGENT B1 ;  /* 0x0000000000017941 */ /* 0x000fea0003800200 */
.L_x_518:
[----:B------:R-:W-:Y:S01]  /*4ce0*/  BAR.SYNC.DEFER_BLOCKING 0x0 ;  /* 0x0000000000007b1d */ /* 0x000fe20000010000 */
[----:B------:R-:W-:-:S13]  /*4cf0*/  ISETP.NE.AND P1, PT, R0, RZ, PT ;  /* 0x000000ff0000720c */ /* 0x000fda0003f25270 */
[----:B------:R-:W-:Y:S05]  /*4d00*/  @P1 BRA `(.L_x_453) ;  /* 0x0000000800341947 */ /* 0x000fea0003800000 */
[----:B-12---:R-:W1:Y:S01]  /*4d10*/  S2R R3, SR_CgaCtaId ;  /* 0x0000000000037919 */ /* 0x006e620000008800 */
[----:B------:R-:W-:Y:S01]  /*4d20*/  MOV R0, 0x400 ;  /* 0x0000040000007802 */ /* 0x000fe20000000f00 */
[----:B------:R-:W-:Y:S03]  /*4d30*/  BSSY.RECONVERGENT B1, `(.L_x_520) ;  /* 0x0000016000017945 */ /* 0x000fe60003800200 */
[----:B-1----:R-:W-:-:S05]  /*4d40*/  LEA R24, R3, R0, 0x18 ;  /* 0x0000000003187211 */ /* 0x002fca00078ec0ff */
[----:B------:R-:W1:Y:S04]  /*4d50*/  LDS R3, [R24+0x18] ;  /* 0x0000180018037984 */ /* 0x000e680000000800 */
[----:B----4-:R-:W2:Y:S04]  /*4d60*/  LDS.64 R4, [R24+0x20] ;  /* 0x0000200018047984 */ /* 0x010ea80000000a00 */
[----:B------:R4:W0:Y:S04]  /*4d70*/  LDS R18, [R24+0x28] ;  /* 0x0000280018127984 */ /* 0x0008280000000800 */
[----:B------:R4:W0:Y:S01]  /*4d80*/  LDS R16, [R24+0x38] ;  /* 0x0000380018107984 */ /* 0x0008220000000800 */
[----:B-1----:R-:W-:Y:S01]  /*4d90*/  ISETP.GE.AND P0, PT, R8, R3, PT ;  /* 0x000000030800720c */ /* 0x002fe20003f06270 */
[----:B------:R-:W-:-:S02]  /*4da0*/  IMAD.MOV.U32 R19, RZ, RZ, R3 ;  /* 0x000000ffff137224 */ /* 0x000fc400078e0003 */
[----:B--2---:R-:W-:Y:S02]  /*4db0*/  IMAD.MOV.U32 R21, RZ, RZ, R4 ;  /* 0x000000ffff157224 */ /* 0x004fe400078e0004 */
[----:B------:R-:W-:-:S08]  /*4dc0*/  IMAD.MOV.U32 R20, RZ, RZ, R5 ;  /* 0x000000ffff147224 */ /* 0x000fd000078e0005 */
[----:B0---4-:R-:W-:Y:S05]  /*4dd0*/  @!P0 BRA `(.L_x_521) ;  /* 0x00000000002c8947 */ /* 0x011fea0003800000 */
        /* <DEDUP_REMOVED lines=11> */
.L_x_521:
[----:B------:R-:W-:Y:S05]  /*4e90*/  BSYNC.RECONVERGENT B1 ;  /* 0x0000000000017941 */ /* 0x000fea0003800200 */
.L_x_520:
        /* <DEDUP_REMOVED lines=27> */
.L_x_523:
[----:B------:R-:W-:Y:S05]  /*5050*/  BSYNC.RECONVERGENT B1 ;  /* 0x0000000000017941 */ /* 0x000fea0003800200 */
.L_x_522:
        /* <DEDUP_REMOVED lines=17> */
.L_x_525:
[----:B------:R-:W-:Y:S05]  /*5170*/  BSYNC.RECONVERGENT B1 ;  /* 0x0000000000017941 */ /* 0x000fea0003800200 */
.L_x_524:
        /* <DEDUP_REMOVED lines=17> */
.L_x_527:
[----:B------:R-:W-:Y:S05]  /*5290*/  BSYNC.RECONVERGENT B1 ;  /* 0x0000000000017941 */ /* 0x000fea0003800200 */
.L_x_526:
        /* <DEDUP_REMOVED lines=17> */
.L_x_529:
[----:B------:R-:W-:Y:S05]  /*53b0*/  BSYNC.RECONVERGENT B1 ;  /* 0x0000000000017941 */ /* 0x000fea0003800200 */
.L_x_528:
        /* <DEDUP_REMOVED lines=17> */
.L_x_531:
[----:B------:R-:W-:Y:S05]  /*54d0*/  BSYNC.RECONVERGENT B1 ;  /* 0x0000000000017941 */ /* 0x000fea0003800200 */
.L_x_530:
        /* <DEDUP_REMOVED lines=16> */
.L_x_453:
[----:B------:R-:W-:Y:S05]  /*55e0*/  BSYNC.RECONVERGENT B0 ;  /* 0x0000000000007941 */ /* 0x000fea0003800200 */
.L_x_420:
[----:B------:R-:W-:Y:S05]  /*55f0*/  @P1 EXIT ;  /* 0x000000000000194d */ /* 0x000fea0003800000 */
[----:B01234-:R-:W0:Y:S01]  /*5600*/  LDC.64 R2, c[0x0][0x390] ;  /* 0x0000e400ff027b82 */ /* 0x01fe220000000a00 */
[----:B------:R-:W-:-:S04]  /*5610*/  LOP3.LUT R7, R7, R6, RZ, 0x3c, !PT ;  /* 0x0000000607077212 */ /* 0x000fc800078e3cff */
[----:B------:R-:W-:-:S04]  /*5620*/  LOP3.LUT R6, R7, R6, RZ, 0x3c, !PT ;  /* 0x0000000607067212 */ /* 0x000fc800078e3cff */
[----:B------:R-:W-:-:S05]  /*5630*/  LOP3.LUT R7, R7, R6, RZ, 0x3c, !PT ;  /* 0x0000000607077212 */ /* 0x000fca00078e3cff */
[----:B0-----:R-:W-:Y:S04]  /*5640*/  STG.E.64 desc[UR8][R2.64+0x8], R6 ;  /* 0x0000080602007986 */ /* 0x001fe8000c101b08 */
[----:B------:R-:W-:Y:S01]  /*5650*/  STG.E desc[UR8][R2.64], R8 ;  /* 0x0000000802007986 */ /* 0x000fe2000c101908 */
[----:B------:R-:W-:Y:S05]  /*5660*/  EXIT ;  /* 0x000000000000794d */ /* 0x000fea0003800000 */
.L_x_532:
        /* <DEDUP_REMOVED lines=9> */
.L_x_913:


//--------------------- .text._ZN6thrust24THRUST_300001_SM_1000_NS8cuda_cub4core6detail13_kernel_agentINS1_8__reduce11ReduceAgentIPN4cuda3std3__45tupleIJilEEESC_SB_iNS1_9__extrema9arg_max_fIilNS9_4lessIiEEEEEEJSC_SC_iSH_EEEvDpT0_ --------------------------
	.section	.text._ZN6thrust24THRUST_300001_SM_1000_NS8cuda_cub4core6detail13_kernel_agentINS1_8__reduce11ReduceAgentIPN4cuda3std3__45tupleIJilEEESC_SB_iNS1_9__extrema9arg_max_fIilNS9_4lessIiEEEEEEJSC_SC_iSH_EEEvDpT0_,"ax",@progbits
	.align	128
        .global         _ZN6thrust24THRUST_300001_SM_1000_NS8cuda_cub4core6detail13_kernel_agentINS1_8__reduce11ReduceAgentIPN4cuda3std3__45tupleIJilEEESC_SB_iNS1_9__extrema9arg_max_fIilNS9_4lessIiEEEEEEJSC_SC_iSH_EEEvDpT0_
        .type           _ZN6thrust24THRUST_300001_SM_1000_NS8cuda_cub4core6detail13_kernel_agentINS1_8__reduce11ReduceAgentIPN4cuda3std3__45tupleIJilEEESC_SB_iNS1_9__extrema9arg_max_fIilNS9_4lessIiEEEEEEJSC_SC_iSH_EEEvDpT0_,@function
        .size           _ZN6thrust24THRUST_300001_SM_1000_NS8cuda_cub4core6detail13_kernel_agentINS1_8__reduce11ReduceAgentIPN4cuda3std3__45tupleIJilEEESC_SB_iNS1_9__extrema9arg_max_fIilNS9_4lessIiEEEEEEJSC_SC_iSH_EEEvDpT0_,(.L_x_914 - _ZN6thrust24THRUST_300001_SM_1000_NS8cuda_cub4core6detail13_kernel_agentINS1_8__reduce11ReduceAgentIPN4cuda3std3__45tupleIJilEEESC_SB_iNS1_9__extrema9arg_max_fIilNS9_4lessIiEEEEEEJSC_SC_iSH_EEEvDpT0_)
        .other          _ZN6thrust24THRUST_300001_SM_1000_NS8cuda_cub4core6detail13_kernel_agentINS1_8__reduce11ReduceAgentIPN4cuda3std3__45tupleIJilEEESC_SB_iNS1_9__extrema9arg_max_fIilNS9_4lessIiEEEEEEJSC_SC_iSH_EEEvDpT0_,@"STO_CUDA_ENTRY STV_DEFAULT"
_ZN6thrust24THRUST_300001_SM_1000_NS8cuda_cub4core6detail13_kernel_agentINS1_8__reduce11ReduceAgentIPN4cuda3std3__45tupleIJilEEESC_SB_iNS1_9__extrema9arg_max_fIilNS9_4lessIiEEEEEEJSC_SC_iSH_EEEvDpT0_:
.text._ZN6thrust24THRUST_300001_SM_1000_NS8cuda_cub4core6detail13_kernel_agentINS1_8__reduce11ReduceAgentIPN4cuda3std3__45tupleIJilEEESC_SB_iNS1_9__extrema9arg_max_fIilNS9_4lessIiEEEEEEJSC_SC_iSH_EEEvDpT0_:
        /* <DEDUP_REMOVED lines=21> */
.L_x_536:
[----:B0-----:R-:W-:Y:S05]  /*0150*/  BSYNC.RECONVERGENT B1 ;  /* 0x0000000000017941 */ /* 0x001fea0003800200 */
.L_x_535:
        /* <DEDUP_REMOVED lines=15> */
.L_x_543:
        /* <DEDUP_REMOVED lines=28> */
.L_x_542:
[----:B------:R-:W-:Y:S05]  /*0410*/  BSYNC.RECONVERGENT B3 ;  /* 0x0000000000037941 */ /* 0x000fea0003800200 */
.L_x_541:
[----:B------:R-:W-:Y:S02]  /*0420*/  IMAD.X R7, RZ, RZ, R7, P3 ;  /* 0x000000ffff077224 */ /* 0x000fe400018e0607 */
[----:B------:R-:W-:Y:S01]  /*0430*/  VIADD R5, R5, 0x100 ;  /* 0x0000010005057836 */ /* 0x000fe20000000000 */
[----:B------:R-:W-:Y:S06]  /*0440*/  @P2 BRA `(.L_x_543) ;  /* 0xfffffffc00802947 */ /* 0x000fec000383ffff */
.L_x_540:
[----:B------:R-:W-:Y:S05]  /*0450*/  BSYNC.RECONVERGENT B2 ;  /* 0x0000000000027941 */ /* 0x000fea0003800200 */
.L_x_539:
[----:B------:R-:W0:Y:S01]  /*0460*/  LDC.64 R8, c[0x0][0x380] ;  /* 0x0000e000ff087b82 */ /* 0x000e220000000a00 */
[----:B------:R-:W-:-:S13]  /*0470*/  ISETP.GE.U32.AND P0, PT, R12, 0x300, PT ;  /* 0x000003000c00780c */ /* 0x000fda0003f06070 */
[----:B------:R-:W-:Y:S05]  /*0480*/  @!P0 BRA `(.L_x_538) ;  /* 0x0000000400588947 */ /* 0x000fea0003800000 */
.L_x_552:
        /* <DEDUP_REMOVED lines=26> */
.L_x_545:
[----:B------:R-:W-:Y:S05]  /*0630*/  BSYNC.RECONVERGENT B2 ;  /* 0x0000000000027941 */ /* 0x000fea0003800200 */
.L_x_544:
        /* <DEDUP_REMOVED lines=17> */
.L_x_547:
[----:B------:R-:W-:Y:S05]  /*0750*/  BSYNC.RECONVERGENT B2 ;  /* 0x0000000000027941 */ /* 0x000fea0003800200 */
.L_x_546:
        /* <DEDUP_REMOVED lines=17> */
.L_x_549:
[----:B------:R-:W-:Y:S05]  /*0870*/  BSYNC.RECONVERGENT B2 ;  /* 0x0000000000027941 */ /* 0x000fea0003800200 */
.L_x_548:
        /* <DEDUP_REMOVED lines=19> */
.L_x_551:
[----:B------:R-:W-:Y:S05]  /*09b0*/  BSYNC.RECONVERGENT B2 ;  /* 0x0000000000027941 */ /* 0x000fea0003800200 */
.L_x_550:
[----:B------:R-:W-:-:S05]  /*09c0*/  VIADD R5, R5, 0x400 ;  /* 0x0000040005057836 */ /* 0x000fca0000000000 */
[----:B------:R-:W-:-:S13]  /*09d0*/  ISETP.GE.AND P0, PT, R5, UR5, PT ;  /* 0x0000000505007c0c */ /* 0x000fda000bf06270 */
[----:B------:R-:W-:Y:S05]  /*09e0*/  @!P0 BRA `(.L_x_552) ;  /* 0xfffffff800a88947 */ /* 0x000fea000383ffff */
.L_x_538:
[----:B------:R-:W-:Y:S05]  /*09f0*/  BSYNC.RECONVERGENT B1 ;  /* 0x0000000000017941 */ /* 0x000fea0003800200 */
.L_x_537:
        /* <DEDUP_REMOVED lines=31> */
.L_x_555:
[----:B------:R-:W-:Y:S05]  /*0bf0*/  BSYNC.RECONVERGENT B1 ;  /* 0x0000000000017941 */ /* 0x000fea0003800200 */
.L_x_554:
        /* <DEDUP_REMOVED lines=27> */
.L_x_557:
[----:B------:R-:W-:Y:S05]  /*0db0*/  BSYNC.RECONVERGENT B1 ;  /* 0x0000000000017941 */ /* 0x000fea0003800200 */
.L_x_556:
        /* <DEDUP_REMOVED lines=24> */
.L_x_559:
[----:B------:R-:W-:Y:S05]  /*0f40*/  BSYNC.RECONVERGENT B1 ;  /* 0x0000000000017941 */ /* 0x000fea0003800200 */
.L_x_558:
        /* <DEDUP_REMOVED lines=24> */
.L_x_561:
[----:B------:R-:W-:Y:S05]  /*10d0*/  BSYNC.RECONVERGENT B1 ;  /* 0x0000000000017941 */ /* 0x000fea0003800200 */
.L_x_560:
        /* <DEDUP_REMOVED lines=24> */
.L_x_563:
[----:B------:R-:W-:Y:S05]  /*1260*/  BSYNC.RECONVERGENT B1 ;  /* 0x0000000000017941 */ /* 0x000fea0003800200 */
.L_x_562:
        /* <DEDUP_REMOVED lines=12> */
.L_x_565:
[----:B------:R-:W-:Y:S05]  /*1330*/  BSYNC.RECONVERGENT B1 ;  /* 0x0000000000017941 */ /* 0x000fea0003800200 */
.L_x_564:
        /* <DEDUP_REMOVED lines=27> */
.L_x_568:
[----:B------:R-:W-:Y:S05]  /*14f0*/  BSYNC.RECONVERGENT B1 ;  /* 0x0000000000017941 */ /* 0x000fea0003800200 */
.L_x_567:
        /* <DEDUP_REMOVED lines=27> */
.L_x_570:
[----:B------:R-:W-:Y:S05]  /*16b0*/  BSYNC.RECONVERGENT B1 ;  /* 0x0000000000017941 */ /* 0x000fea0003800200 */
.L_x_569:
        /* <DEDUP_REMOVED lines=17> */
.L_x_572:
[----:B------:R-:W-:Y:S05]  /*17d0*/  BSYNC.RECONVERGENT B1 ;  /* 0x0000000000017941 */ /* 0x000fea0003800200 */
.L_x_571:
        /* <DEDUP_REMOVED lines=17> */
.L_x_574:
[----:B------:R-:W-:Y:S05]  /*18f0*/  BSYNC.RECONVERGENT B1 ;  /* 0x0000000000017941 */ /* 0x000fea0003800200 */
.L_x_573:
        /* <DEDUP_REMOVED lines=17> */
.L_x_576:
[----:B------:R-:W-:Y:S05]  /*1a10*/  BSYNC.RECONVERGENT B1 ;  /* 0x0000000000017941 */ /* 0x000fea0003800200 */
.L_x_575:
        /* <DEDUP_REMOVED lines=17> */
.L_x_578:
[----:B------:R-:W-:Y:S05]  /*1b30*/  BSYNC.RECONVERGENT B1 ;  /* 0x0000000000017941 */ /* 0x000fea0003800200 */
.L_x_577:
        /* <DEDUP_REMOVED lines=18> */
.L_x_553:
        /* <DEDUP_REMOVED lines=40> */
.L_x_580:
[----:B------:R-:W-:Y:S05]  /*1ee0*/  BSYNC.RECONVERGENT B1 ;  /* 0x0000000000017941 */ /* 0x000fea0003800200 */
.L_x_579:
        /* <DEDUP_REMOVED lines=25> */
.L_x_582:
[----:B------:R-:W-:Y:S05]  /*2080*/  BSYNC.RECONVERGENT B1 ;  /* 0x0000000000017941 */ /* 0x000fea0003800200 */
.L_x_581:
        /* <DEDUP_REMOVED lines=24> */
.L_x_584:
[----:B------:R-:W-:Y:S05]  /*2210*/  BSYNC.RECONVERGENT B1 ;  /* 0x0000000000017941 */ /* 0x000fea0003800200 */
.L_x_583:
        /* <DEDUP_REMOVED lines=24> */
.L_x_586:
[----:B------:R-:W-:Y:S05]  /*23a0*/  BSYNC.RECONVERGENT B1 ;  /* 0x0000000000017941 */ /* 0x000fea0003800200 */
.L_x_585:
        /* <DEDUP_REMOVED lines=24> */
.L_x_588:
[----:B------:R-:W-:Y:S05]  /*2530*/  BSYNC.RECONVERGENT B1 ;  /* 0x0000000000017941 */ /* 0x000fea0003800200 */
.L_x_587:
        /* <DEDUP_REMOVED lines=12> */
.L_x_590:
[----:B------:R-:W-:Y:S05]  /*2600*/  BSYNC.RECONVERGENT B1 ;  /* 0x0000000000017941 */ /* 0x000fea0003800200 */
.L_x_589:
        /* <DEDUP_REMOVED lines=30> */
.L_x_592:
[----:B------:R-:W-:Y:S05]  /*27f0*/  BSYNC.RECONVERGENT B1 ;  /* 0x0000000000017941 */ /* 0x000fea0003800200 */
.L_x_591:
        /* <DEDUP_REMOVED lines=27> */
.L_x_594:
[----:B------:R-:W-:Y:S05]  /*29b0*/  BSYNC.RECONVERGENT B1 ;  /* 0x0000000000017941 */ /* 0x000fea0003800200 */
.L_x_593:
        /* <DEDUP_REMOVED lines=27> */
.L_x_596:
[----:B------:R-:W-:Y:S05]  /*2b70*/  BSYNC.RECONVERGENT B1 ;  /* 0x0000000000017941 */ /* 0x000fea0003800200 */
.L_x_595:
        /* <DEDUP_REMOVED lines=27> */
.L_x_598:
[----:B------:R-:W-:Y:S05]  /*2d30*/  BSYNC.RECONVERGENT B1 ;  /* 0x0000000000017941 */ /* 0x000fea0003800200 */
.L_x_597:
        /* <DEDUP_REMOVED lines=27> */
.L_x_600:
[----:B------:R-:W-:Y:S05]  /*2ef0*/  BSYNC.RECONVERGENT B1 ;  /* 0x0000000000017941 */ /* 0x000fea0003800200 */
.L_x_599:
        /* <DEDUP_REMOVED lines=27> */
.L_x_602:
[----:B------:R-:W-:Y:S05]  /*30b0*/  BSYNC.RECONVERGENT B1 ;  /* 0x0000000000017941 */ /* 0x000fea0003800200 */
.L_x_601:
        /* <DEDUP_REMOVED lines=28> */
.L_x_534:
        /* <DEDUP_REMOVED lines=12> */
[----:B------:R-:W5:Y:S01]  /*3340*/  LDG.E.64.CONSTANT R2, desc[UR6][R6.64+0x4008] ;  /* 0x0040080606027981 */ /* 0x000f62000c1e9b00 */
[----:B------:R-:W-:Y:S01]  /*3350*/  UISETP.GE.U32.AND UP0, UPT, UR4, 0xa00, UPT ;  /* 0x00000a000400788c */ /* 0x000fe2000bf06070 */
[----:B------:R-:W-:Y:S01]  /*3360*/  IMAD.MOV.U32 R19, RZ, RZ, 0x500 ;  /* 0x00000500ff137424 */ /* 0x000fe200078e00ff */
        /* <DEDUP_REMOVED lines=29> */
[----:B------:R-:W0:Y:S01]  /*3540*/  LDC.64 R6, c[0x0][0x380] ;  /* 0x0000e000ff067b82 */ /* 0x000e220000000a00 */
[----:B------:R-:W-:Y:S01]  /*3550*/  IMAD.MOV.U32 R23, RZ, RZ, R2 ;  /* 0x000000ffff177224 */ /* 0x000fe200078e0002 */
[----:B------:R-:W1:Y:S01]  /*3560*/  LDCU UR4, c[0x0][0x390] ;  /* 0x00007200ff0477ac */ /* 0x000e620008000800 */
[----:B------:R-:W-:Y:S02]  /*3570*/  IMAD.MOV.U32 R24, RZ, RZ, R3 ;  /* 0x000000ffff187224 */ /* 0x000fe400078e0003 */
[----:B------:R-:W-:Y:S02]  /*3580*/  IMAD.MOV.U32 R18, RZ, RZ, R4 ;  /* 0x000000ffff127224 */ /* 0x000fe400078e0004 */
[----:B------:R-:W-:-:S07]  /*3590*/  IMAD.MOV.U32 R5, RZ, RZ, 0x500 ;  /* 0x00000500ff057424 */ /* 0x000fce00078e00ff */
.L_x_604:
[----:B------:R-:W-:-:S04]  /*35a0*/  IMAD.IADD R17, R0, 0x1, R5 ;  /* 0x0000000100117824 */ /* 0x000fc800078e0205 */
[----:B0-----:R-:W-:-:S05]  /*35b0*/  IMAD.WIDE.U32 R16, R17, 0x10, R6 ;  /* 0x0000001011107825 */ /* 0x001fca00078e0006 */
        /* <DEDUP_REMOVED lines=36> */
[----:B------:R-:W-:Y:S01]  /*3800*/  @P2 SEL R14, R8, R14, P0 ;  /* 0x0000000e080e2207 */ /* 0x000fe20000000000 */
[C---:B------:R-:W-:Y:S01]  /*3810*/  VIADD R8, R5.reuse, 0xa00 ;  /* 0x00000a0005087836 */ /* 0x040fe20000000000 */
[----:B------:R-:W-:Y:S01]  /*3820*/  ISETP.GE.AND P1, PT, R22, R4, PT ;  /* 0x000000041600720c */ /* 0x000fe20003f26270 */
[----:B------:R-:W-:Y:S01]  /*3830*/  VIADD R5, R5, 0x500 ;  /* 0x0000050005057836 */ /* 0x000fe20000000000 */
[----:B------:R-:W-:Y:S02]  /*3840*/  @P2 SEL R15, R9, R15, P0 ;  /* 0x0000000f090f2207 */ /* 0x000fe40000000000 */
[----:B-1----:R-:W-:-:S09]  /*3850*/  ISETP.GT.AND P2, PT, R8, UR4, PT ;  /* 0x0000000408007c0c */ /* 0x002fd2000bf44270 */
        /* <DEDUP_REMOVED lines=8> */
[----:B------:R-:W-:Y:S01]  /*38e0*/  IMAD.MOV.U32 R24, RZ, RZ, R3 ;  /* 0x000000ffff187224 */ /* 0x000fe200078e0003 */
[----:B------:R-:W-:Y:S06]  /*38f0*/  @!P2 BRA `(.L_x_604) ;  /* 0xfffffffc0028a947 */ /* 0x000fec000383ffff */
[----:B------:R-:W-:-:S07]  /*3900*/  IMAD.MOV.U32 R19, RZ, RZ, R5 ;  /* 0x000000ffff137224 */ /* 0x000fce00078e0005 */
.L_x_603:
[----:B------:R-:W-:-:S13]  /*3910*/  ISETP.GE.AND P0, PT, R19, UR4, PT ;  /* 0x0000000413007c0c */ /* 0x000fda000bf06270 */
        /* <DEDUP_REMOVED lines=12> */
[----:B------:R-:W0:Y:S01]  /*39e0*/  LDC.64 R6, c[0x0][0x380] ;  /* 0x0000e000ff067b82 */ /* 0x000e220000000a00 */
[----:B------:R-:W-:Y:S01]  /*39f0*/  LEA.HI R8, R14, 0x1, RZ, 0x18 ;  /* 0x000000010e087811 */ /* 0x000fe200078fc0ff */
[----:B------:R-:W-:Y:S02]  /*3a00*/  IMAD.IADD R13, R0, 0x1, R19 ;  /* 0x00000001000d7824 */ /* 0x000fe400078e0213 */
[----:B------:R-:W-:Y:S01]  /*3a10*/  IMAD.MOV.U32 R18, RZ, RZ, R0 ;  /* 0x000000ffff127224 */ /* 0x000fe200078e0000 */
[----:B------:R-:W-:-:S05]  /*3a20*/  LOP3.LUT R8, R8, 0x3, RZ, 0xc0, !PT ;  /* 0x0000000308087812 */ /* 0x000fca00078ec0ff */
[----:B------:R-:W-:-:S07]  /*3a30*/  IMAD.MOV R12, RZ, RZ, -R8 ;  /* 0x000000ffff0c7224 */ /* 0x000fce00078e0a08 */
.L_x_611:
[----:B0-----:R-:W-:-:S05]  /*3a40*/  IMAD.WIDE.U32 R10, R13, 0x10, R6 ;  /* 0x000000100d0a7825 */ /* 0x001fca00078e0006 */
[----:B------:R-:W2:Y:S04]  /*3a50*/  LDG.E.CONSTANT R21, desc[UR6][R10.64] ;  /* 0x000000060a157981 */ /* 0x000ea8000c1e9900 */
[----:B------:R-:W3:Y:S01]  /*3a60*/  LDG.E.64.CONSTANT R8, desc[UR6][R10.64+0x8] ;  /* 0x000008060a087981 */ /* 0x000ee2000c1e9b00 */
[----:B------:R-:W-:Y:S01]  /*3a70*/  VIADD R12, R12, 0x1 ;  /* 0x000000010c0c7836 */ /* 0x000fe20000000000 */
[----:B------:R-:W-:Y:S01]  /*3a80*/  BSSY.RECONVERGENT B3, `(.L_x_609) ;  /* 0x0000015000037945 */ /* 0x000fe20003800200 */
[----:B------:R-:W-:Y:S02]  /*3a90*/  IMAD.MOV.U32 R15, RZ, RZ, R2 ;  /* 0x000000ffff0f7224 */ /* 0x000fe400078e0002 */
        /* <DEDUP_REMOVED lines=19> */
.L_x_610:
[----:B------:R-:W-:Y:S05]  /*3bd0*/  BSYNC.RECONVERGENT B3 ;  /* 0x0000000000037941 */ /* 0x000fea0003800200 */
.L_x_609:
[----:B------:R-:W-:Y:S02]  /*3be0*/  VIADD R18, R18, 0x100 ;  /* 0x0000010012127836 */ /* 0x000fe40000000000 */
[----:B------:R-:W-:Y:S01]  /*3bf0*/  VIADD R13, R13, 0x100 ;  /* 0x000001000d0d7836 */ /* 0x000fe20000000000 */
[----:B------:R-:W-:Y:S06]  /*3c00*/  @P3 BRA `(.L_x_611) ;  /* 0xfffffffc008c3947 */ /* 0x000fec000383ffff */
.L_x_608:
[----:B------:R-:W-:Y:S05]  /*3c10*/  BSYNC.RECONVERGENT B2 ;  /* 0x0000000000027941 */ /* 0x000fea0003800200 */
.L_x_607:
[----:B------:R-:W-:-:S13]  /*3c20*/  ISETP.GE.U32.AND P0, PT, R14, 0x300, PT ;  /* 0x000003000e00780c */ /* 0x000fda0003f06070 */
[----:B------:R-:W-:Y:S05]  /*3c30*/  @!P0 BRA `(.L_x_606) ;  /* 0x0000000400888947 */ /* 0x000fea0003800000 */
[----:B------:R-:W0:Y:S01]  /*3c40*/  LDCU.64 UR8, c[0x0][0x380] ;  /* 0x00007000ff0877ac */ /* 0x000e220008000a00 */
[----:B------:R-:W1:Y:S01]  /*3c50*/  LDC.64 R6, c[0x0][0x380] ;  /* 0x0000e000ff067b82 */ /* 0x000e620000000a00 */
[C---:B------:R-:W-:Y:S01]  /*3c60*/  IADD3 R13, P0, PT, R18.reuse, R19, RZ ;  /* 0x00000013120d7210 */ /* 0x040fe20007f1e0ff */
[----:B------:R-:W-:-:S04]  /*3c70*/  IMAD.IADD R19, R18, 0x1, R19 ;  /* 0x0000000112137824 */ /* 0x000fc800078e0213 */
[----:B------:R-:W-:Y:S01]  /*3c80*/  IMAD.X R8, RZ, RZ, RZ, P0 ;  /* 0x000000ffff087224 */ /* 0x000fe200000e06ff */
[----:B0-----:R-:W-:-:S04]  /*3c90*/  LEA R12, P1, R13, UR8, 0x4 ;  /* 0x000000080d0c7c11 */ /* 0x001fc8000f8220ff */
[----:B------:R-:W-:Y:S02]  /*3ca0*/  IADD3 R12, P0, PT, R12, 0x3008, RZ ;  /* 0x000030080c0c7810 */ /* 0x000fe40007f1e0ff */
[----:B------:R-:W-:-:S05]  /*3cb0*/  LEA.HI.X R13, R13, UR9, R8, 0x4, P1 ;  /* 0x000000090d0d7c11 */ /* 0x000fca00088f2408 */
[----:B------:R-:W-:-:S07]  /*3cc0*/  IMAD.X R13, RZ, RZ, R13, P0 ;  /* 0x000000ffff0d7224 */ /* 0x000fce00000e060d */
.L_x_620:
[----:B-1----:R-:W-:-:S05]  /*3cd0*/  IMAD.WIDE.U32 R10, R19, 0x10, R6 ;  /* 0x00000010130a7825 */ /* 0x002fca00078e0006 */
[----:B------:R-:W2:Y:S04]  /*3ce0*/  LDG.E.CONSTANT R23, desc[UR6][R10.64] ;  /* 0x000000060a177981 */ /* 0x000ea8000c1e9900 */
[----:B------:R0:W3:Y:S02]  /*3cf0*/  LDG.E.64.CONSTANT R8, desc[UR6][R10.64+0x8] ;  /* 0x000008060a087981 */ /* 0x0000e4000c1e9b00 */
[----:B0-----:R-:W-:Y:S02]  /*3d00*/  IMAD.MOV.U32 R10, RZ, RZ, R12 ;  /* 0x000000ffff0a7224 */ /* 0x001fe400078e000c */
[----:B------:R-:W-:-:S05]  /*3d10*/  IMAD.MOV.U32 R11, RZ, RZ, R13 ;  /* 0x000000ffff0b7224 */ /* 0x000fca00078e000d */
        /* <DEDUP_REMOVED lines=16> */
[CC--:B------:R-:W-:Y:S02]  /*3e20*/  @P2 ISETP.LT.U32.AND P1, PT, R2.reuse, R8.reuse, PT ;  /* 0x000000080200220c */ /* 0x0c0fe40003f21070 */
[CC--:B------:R-:W-:Y:S02]  /*3e30*/  @P2 ISETP.GE.U32.AND P0, PT, R2.reuse, R8.reuse, PT ;  /* 0x000000080200220c */ /* 0x0c0fe40003f06070 */
[CC--:B------:R-:W-:Y:S02]  /*3e40*/  @P2 ISETP.LT.AND.EX P1, PT, R3.reuse, R9.reuse, PT, P1 ;  /* 0x000000090300220c */ /* 0x0c0fe40003f21310 */
[CC--:B------:R-:W-:Y:S02]  /*3e50*/  @P2 ISETP.GE.AND.EX P0, PT, R3.reuse, R9.reuse, PT, P0 ;  /* 0x000000090300220c */ /* 0x0c0fe40003f06300 */
[----:B------:R-:W-:Y:S02]  /*3e60*/  @P2 SEL R27, R2, R8, P1 ;  /* 0x00000008021b2207 */ /* 0x000fe40000800000 */
[----:B------:R-:W-:-:S02]  /*3e70*/  @P2 SEL R29, R3, R9, P1 ;  /* 0x00000009031d2207 */ /* 0x000fc40000800000 */
[----:B------:R-:W-:-:S07]  /*3e80*/  @P2 SEL R22, R4, R23, !P0 ;  /* 0x0000001704162207 */ /* 0x000fce0004000000 */
.L_x_613:
[----:B------:R-:W-:Y:S05]  /*3e90*/  BSYNC.RECONVERGENT B2 ;  /* 0x0000000000027941 */ /* 0x000fea0003800200 */
.L_x_612:
        /* <DEDUP_REMOVED lines=17> */
.L_x_615:
[----:B------:R-:W-:Y:S05]  /*3fb0*/  BSYNC.RECONVERGENT B2 ;  /* 0x0000000000027941 */ /* 0x000fea0003800200 */
.L_x_614:
        /* <DEDUP_REMOVED lines=17> */
.L_x_617:
[----:B------:R-:W-:Y:S05]  /*40d0*/  BSYNC.RECONVERGENT B2 ;  /* 0x0000000000027941 */ /* 0x000fea0003800200 */
.L_x_616:
        /* <DEDUP_REMOVED lines=17> */
.L_x_619:
[----:B------:R-:W-:Y:S05]  /*41f0*/  BSYNC.RECONVERGENT B2 ;  /* 0x0000000000027941 */ /* 0x000fea0003800200 */
.L_x_618:
[----:B------:R-:W-:Y:S01]  /*4200*/  VIADD R18, R18, 0x400 ;  /* 0x0000040012127836 */ /* 0x000fe20000000000 */
[----:B------:R-:W-:Y:S01]  /*4210*/  IADD3 R12, P1, PT, R10, 0x4000, RZ ;  /* 0x000040000a0c7810 */ /* 0x000fe20007f3e0ff */
[----:B------:R-:W-:-:S03]  /*4220*/  VIADD R19, R19, 0x400 ;  /* 0x0000040013137836 */ /* 0x000fc60000000000 */
[----:B------:R-:W-:Y:S01]  /*4230*/  ISETP.GE.AND P0, PT, R18, R5, PT ;  /* 0x000000051200720c */ /* 0x000fe20003f06270 */
[----:B------:R-:W-:-:S12]  /*4240*/  IMAD.X R13, RZ, RZ, R11, P1 ;  /* 0x000000ffff0d7224 */ /* 0x000fd800008e060b */
[----:B------:R-:W-:Y:S05]  /*4250*/  @!P0 BRA `(.L_x_620) ;  /* 0xfffffff8009c8947 */ /* 0x000fea000383ffff */
.L_x_606:
[----:B------:R-:W-:Y:S05]  /*4260*/  BSYNC.RECONVERGENT B1 ;  /* 0x0000000000017941 */ /* 0x000fea0003800200 */
.L_x_605:
        /* <DEDUP_REMOVED lines=31> */
.L_x_622:
[----:B------:R-:W-:Y:S05]  /*4460*/  BSYNC.RECONVERGENT B1 ;  /* 0x0000000000017941 */ /* 0x000fea0003800200 */
.L_x_621:
        /* <DEDUP_REMOVED lines=24> */
.L_x_624:
[----:B------:R-:W-:Y:S05]  /*45f0*/  BSYNC.RECONVERGENT B1 ;  /* 0x0000000000017941 */ /* 0x000fea0003800200 */
.L_x_623:
[----:B0-----:R0:W4:Y:S01]  /*4600*/  SHFL.DOWN PT, R5, R2, 0x4, 0x1f ;  /* 0x08801f0002057f89 */ /* 0x00112200000e0000 */
[----:B------:R-:W-:Y:S01]  /*4610*/  BSSY.RECONVERGENT B1, `(.L_x_625) ;  /* 0x0000017000017945 */ /* 0x000fe20003800200 */
[----:B--2---:R-:W-:Y:S02]  /*4620*/  IMAD.MOV.U32 R3, RZ, RZ, R2 ;  /* 0x000000ffff037224 */ /* 0x004fe400078e0002 */
[----:B------:R0:W2:Y:S01]  /*4630*/  SHFL.DOWN PT, R9, R4, 0x4, 0x1f ;  /* 0x08801f0004097f89 */ /* 0x0000a200000e0000 */
[----:B------:R-:W-:Y:S02]  /*4640*/  IMAD.MOV.U32 R6, RZ, RZ, R4 ;  /* 0x000000ffff067224 */ /* 0x000fe400078e0004 */
[----:B------:R-:W-:Y:S01]  /*4650*/  IMAD.MOV.U32 R7, RZ, RZ, R8 ;  /* 0x000000ffff077224 */ /* 0x000fe200078e0008 */
[----:B------:R0:W0:Y:S01]  /*4660*/  SHFL.DOWN PT, R11, R8, 0x4, 0x1f ;  /* 0x08801f00080b7f89 */ /* 0x00002200000e0000 */
[----:B------:R-:W-:Y:S05]  /*4670*/  @P5 BRA `(.L_x_626) ;  /* 0x0000000000405947 */ /* 0x000fea0003800000 */
[----:B----4-:R-:W-:Y:S01]  /*4680*/  ISETP.GE.AND P0, PT, R2, R5, PT ;  /* 0x000000050200720c */ /* 0x010fe20003f06270 */
[----:B------:R-:W-:Y:S02]  /*4690*/  IMAD.MOV.U32 R3, RZ, RZ, R5 ;  /* 0x000000ffff037224 */ /* 0x000fe400078e0005 */
[----:B--2---:R-:W-:Y:S02]  /*46a0*/  IMAD.MOV.U32 R6, RZ, RZ, R9 ;  /* 0x000000ffff067224 */ /* 0x004fe400078e0009 */
        /* <DEDUP_REMOVED lines=13> */
.L_x_626:
[----:B------:R-:W-:Y:S05]  /*4780*/  BSYNC.RECONVERGENT B1 ;  /* 0x0000000000017941 */ /* 0x000fea0003800200 */
.L_x_625:
        /* <DEDUP_REMOVED lines=24> */
.L_x_628:
[----:B------:R-:W-:Y:S05]  /*4910*/  BSYNC.RECONVERGENT B1 ;  /* 0x0000000000017941 */ /* 0x000fea0003800200 */
.L_x_627:
[----:B0-----:R0:W4:Y:S01]  /*4920*/  SHFL.DOWN PT, R3, R2, 0x10, 0x1f ;  /* 0x0a001f0002037f89 */ /* 0x00112200000e0000 */
[----:B------:R-:W-:Y:S01]  /*4930*/  BSSY.RECONVERGENT B1, `(.L_x_629) ;  /* 0x0000017000017945 */ /* 0x000fe20003800200 */
[----:B------:R-:W-:Y:S02]  /*4940*/  IMAD.MOV.U32 R8, RZ, RZ, R2 ;  /* 0x000000ffff087224 */ /* 0x000fe400078e0002 */
[----:B------:R0:W0:Y:S01]  /*4950*/  SHFL.DOWN PT, R9, R4, 0x10, 0x1f ;  /* 0x0a001f0004097f89 */ /* 0x00002200000e0000 */
[----:B--2---:R-:W-:Y:S02]  /*4960*/  IMAD.MOV.U32 R7, RZ, RZ, R4 ;  /* 0x000000ffff077224 */ /* 0x004fe400078e0004 */
[----:B------:R-:W-:Y:S01]  /*4970*/  IMAD.MOV.U32 R6, RZ, RZ, R5 ;  /* 0x000000ffff067224 */ /* 0x000fe200078e0005 */
[----:B-1----:R1:W2:Y:S01]  /*4980*/  SHFL.DOWN PT, R10, R5, 0x10, 0x1f ;  /* 0x0a001f00050a7f89 */ /* 0x0022a200000e0000 */
[----:B------:R-:W-:Y:S05]  /*4990*/  @P3 BRA `(.L_x_630) ;  /* 0x0000000000403947 */ /* 0x000fea0003800000 */
[----:B----4-:R-:W-:Y:S01]  /*49a0*/  ISETP.GE.AND P0, PT, R2, R3, PT ;  /* 0x000000030200720c */ /* 0x010fe20003f06270 */
[----:B------:R-:W-:Y:S02]  /*49b0*/  IMAD.MOV.U32 R8, RZ, RZ, R3 ;  /* 0x000000ffff087224 */ /* 0x000fe400078e0003 */
[----:B0-----:R-:W-:Y:S02]  /*49c0*/  IMAD.MOV.U32 R7, RZ, RZ, R9 ;  /* 0x000000ffff077224 */ /* 0x001fe400078e0009 */
[----:B--2---:R-:W-:-:S08]  /*49d0*/  IMAD.MOV.U32 R6, RZ, RZ, R10 ;  /* 0x000000ffff067224 */ /* 0x004fd000078e000a */
        /* <DEDUP_REMOVED lines=12> */
.L_x_630:
[----:B------:R-:W-:Y:S05]  /*4aa0*/  BSYNC.RECONVERGENT B1 ;  /* 0x0000000000017941 */ /* 0x000fea0003800200 */
.L_x_629:
[----:B------:R-:W-:Y:S04]  /*4ab0*/  BSSY.RECONVERGENT B1, `(.L_x_631) ;  /* 0x000000c000017945 */ /* 0x000fe80003800200 */
[----:B------:R-:W-:Y:S05]  /*4ac0*/  @P2 BRA `(.L_x_632) ;  /* 0x0000000000282947 */ /* 0x000fea0003800000 */
[----:B0-----:R-:W0:Y:S01]  /*4ad0*/  S2R R4, SR_CgaCtaId ;  /* 0x0000000000047919 */ /* 0x001e220000008800 */
[----:B----4-:R-:W-:Y:S02]  /*4ae0*/  MOV R3, 0x400 ;  /* 0x0000040000037802 */ /* 0x010fe40000000f00 */
[----:B------:R-:W-:-:S04]  /*4af0*/  SHF.R.U32.HI R2, RZ, 0x1, R0 ;  /* 0x00000001ff027819 */ /* 0x000fc80000011600 */
[----:B------:R-:W-:Y:S02]  /*4b00*/  LOP3.LUT R2, R2, 0x1f0, RZ, 0xc0, !PT ;  /* 0x000001f002027812 */ /* 0x000fe400078ec0ff */
[----:B0-----:R-:W-:-:S05]  /*4b10*/  LEA R3, R4, R3, 0x18 ;  /* 0x0000000304037211 */ /* 0x001fca00078ec0ff */
[----:B-1----:R-:W-:Y:S02]  /*4b20*/  IMAD.IADD R5, R2, 0x1, R3 ;  /* 0x0000000102057824 */ /* 0x002fe400078e0203 */
[----:B------:R-:W-:Y:S02]  /*4b30*/  IMAD.MOV.U32 R2, RZ, RZ, R7 ;  /* 0x000000ffff027224 */ /* 0x000fe400078e0007 */
[----:B------:R-:W-:Y:S01]  /*4b40*/  IMAD.MOV.U32 R3, RZ, RZ, R6 ;  /* 0x000000ffff037224 */ /* 0x000fe200078e0006 */
[----:B------:R0:W-:Y:S04]  /*4b50*/  STS [R5+0x8], R8 ;  /* 0x0000080805007388 */ /* 0x0001e80000000800 */
[----:B------:R0:W-:Y:S02]  /*4b60*/  STS.64 [R5+0x10], R2 ;  /* 0x0000100205007388 */ /* 0x0001e40000000a00 */
.L_x_632:
[----:B------:R-:W-:Y:S05]  /*4b70*/  BSYNC.RECONVERGENT B1 ;  /* 0x0000000000017941 */ /* 0x000fea0003800200 */
.L_x_631:
        /* <DEDUP_REMOVED lines=8> */
[----:B-1----:R-:W1:Y:S04]  /*4c00*/  LDS.64 R4, [R24+0x20] ;  /* 0x0000200018047984 */ /* 0x002e680000000a00 */
[----:B------:R4:W2:Y:S04]  /*4c10*/  LDS R18, [R24+0x28] ;  /* 0x0000280018127984 */ /* 0x0008a80000000800 */
[----:B------:R4:W2:Y:S01]  /*4c20*/  LDS R16, [R24+0x38] ;  /* 0x0000380018107984 */ /* 0x0008a20000000800 */
[----:B0-----:R-:W-:Y:S01]  /*4c30*/  ISETP.GE.AND P0, PT, R8, R3, PT ;  /* 0x000000030800720c */ /* 0x001fe20003f06270 */
[----:B------:R-:W-:-:S02]  /*4c40*/  IMAD.MOV.U32 R19, RZ, RZ, R3 ;  /* 0x000000ffff137224 */ /* 0x000fc400078e0003 */
[----:B-1----:R-:W-:Y:S02]  /*4c50*/  IMAD.MOV.U32 R21, RZ, RZ, R4 ;  /* 0x000000ffff157224 */ /* 0x002fe400078e0004 */
[----:B------:R-:W-:-:S08]  /*4c60*/  IMAD.MOV.U32 R20, RZ, RZ, R5 ;  /* 0x000000ffff147224 */ /* 0x000fd000078e0005 */
[----:B--2-4-:R-:W-:Y:S05]  /*4c70*/  @!P0 BRA `(.L_x_634) ;  /* 0x00000000002c8947 */ /* 0x014fea0003800000 */
        /* <DEDUP_REMOVED lines=11> */
.L_x_634:
[----:B------:R-:W-:Y:S05]  /*4d30*/  BSYNC.RECONVERGENT B1 ;  /* 0x0000000000017941 */ /* 0x000fea0003800200 */
.L_x_633:
        /* <DEDUP_REMOVED lines=27> */
.L_x_636:
[----:B------:R-:W-:Y:S05]  /*4ef0*/  BSYNC.RECONVERGENT B1 ;  /* 0x0000000000017941 */ /* 0x000fea0003800200 */
.L_x_635:
        /* <DEDUP_REMOVED lines=17> */
.L_x_638:
[----:B------:R-:W-:Y:S05]  /*5010*/  BSYNC.RECONVERGENT B1 ;  /* 0x0000000000017941 */ /* 0x000fea0003800200 */
.L_x_637:
        /* <DEDUP_REMOVED lines=17> */
.L_x_640:
[----:B------:R-:W-:Y:S05]  /*5130*/  BSYNC.RECONVERGENT B1 ;  /* 0x0000000000017941 */ /* 0x000fea0003800200 */
.L_x_639:
        /* <DEDUP_REMOVED lines=17> */
.L_x_642:
[----:B------:R-:W-:Y:S05]  /*5250*/  BSYNC.RECONVERGENT B1 ;  /* 0x0000000000017941 */ /* 0x000fea0003800200 */
.L_x_641:
        /* <DEDUP_REMOVED lines=17> */
.L_x_644:
[----:B------:R-:W-:Y:S05]  /*5370*/  BSYNC.RECONVERGENT B1 ;  /* 0x0000000000017941 */ /* 0x000fea0003800200 */
.L_x_643:
        /* <DEDUP_REMOVED lines=16> */
.L_x_566:
[----:B------:R-:W-:Y:S05]  /*5480*/  BSYNC.RECONVERGENT B0 ;  /* 0x0000000000007941 */ /* 0x000fea0003800200 */
.L_x_533:
        /* <DEDUP_REMOVED lines=8> */
.L_x_645:
        /* <DEDUP_REMOVED lines=15> */
.L_x_914:


//--------------------- .text._ZN6thrust24THRUST_300001_SM_1000_NS8cuda_cub4core6detail13_kernel_agentINS1_8__reduce10DrainAgentIiEEJN3cub18CUB_300001_SM_10009GridQueueIjEEiEEEvDpT0_ --------------------------
	.section	.text._ZN6thrust24THRUST_300001_SM_1000_NS8cuda_cub4core6detail13_kernel_agentINS1_8__reduce10DrainAgentIiEEJN3cub18CUB_300001_SM_10009GridQueueIjEEiEEEvDpT0_,"ax",@progbits
	.align	128
        .global         _ZN6thrust24THRUST_300001_SM_1000_NS8cuda_cub4core6detail13_kernel_agentINS1_8__reduce10DrainAgentIiEEJN3cub18CUB_300001_SM_10009GridQueueIjEEiEEEvDpT0_
        .type           _ZN6thrust24THRUST_300001_SM_1000_NS8cuda_cub4core6detail13_kernel_agentINS1_8__reduce10DrainAgentIiEEJN3cub18CUB_300001_SM_10009GridQueueIjEEiEEEvDpT0_,@function
        .size           _ZN6thrust24THRUST_300001_SM_1000_NS8cuda_cub4core6detail13_kernel_agentINS1_8__reduce10DrainAgentIiEEJN3cub18CUB_300001_SM_10009GridQueueIjEEiEEEvDpT0_,(.L_x_915 - _ZN6thrust24THRUST_300001_SM_1000_NS8cuda_cub4core6detail13_kernel_agentINS1_8__reduce10DrainAgentIiEEJN3cub18CUB_300001_SM_10009GridQueueIjEEiEEEvDpT0_)
        .other          _ZN6thrust24THRUST_300001_SM_1000_NS8cuda_cub4core6detail13_kernel_agentINS1_8__reduce10DrainAgentIiEEJN3cub18CUB_300001_SM_10009GridQueueIjEEiEEEvDpT0_,@"STO_CUDA_ENTRY STV_DEFAULT"
_ZN6thrust24THRUST_300001_SM_1000_NS8cuda_cub4core6detail13_kernel_agentINS1_8__reduce10DrainAgentIiEEJN3cub18CUB_300001_SM_10009GridQueueIjEEiEEEvDpT0_:
.text._ZN6thrust24THRUST_300001_SM_1000_NS8cuda_cub4core6detail13_kernel_agentINS1_8__reduce10DrainAgentIiEEJN3cub18CUB_300001_SM_10009GridQueueIjEEiEEEvDpT0_:
[----:B------:R-:W-:Y:S08]  /*0000*/  LDC R1, c[0x0][0x37c] ;  /* 0x0000df00ff017b82 */ /* 0x000ff00000000800 */
[----:B------:R-:W0:Y:S01]  /*0010*/  LDC.64 R2, c[0x0][0x380] ;  /* 0x0000e000ff027b82 */ /* 0x000e220000000a00 */
[----:B------:R-:W0:Y:S07]  /*0020*/  LDCU.64 UR4, c[0x0][0x358] ;  /* 0x00006b00ff0477ac */ /* 0x000e2e0008000a00 */
[----:B------:R-:W1:Y:S01]  /*0030*/  LDC R5, c[0x0][0x388] ;  /* 0x0000e200ff057b82 */ /* 0x000e620000000800 */
[----:B0-----:R-:W-:Y:S04]  /*0040*/  STG.E desc[UR4][R2.64+0x4], RZ ;  /* 0x000004ff02007986 */ /* 0x001fe8000c101904 */
[----:B-1----:R-:W-:Y:S01]  /*0050*/  STG.E desc[UR4][R2.64], R5 ;  /* 0x0000000502007986 */ /* 0x002fe2000c101904 */
[----:B------:R-:W-:Y:S05]  /*0060*/  EXIT ;  /* 0x000000000000794d */ /* 0x000fea0003800000 */
.L_x_646:
        /* <DEDUP_REMOVED lines=9> */
.L_x_915:


//--------------------- .text._ZN6thrust24THRUST_300001_SM_1000_NS8cuda_cub4core6detail13_kernel_agentINS1_8__reduce11ReduceAgentINS0_12zip_iteratorIN4cuda3std3__45tupleIJNS0_10device_ptrIiEENS0_17counting_iteratorIlNS0_11use_defaultESF_SF_EEEEEEEPNSB_IJilEEESJ_iNS1_9__extrema9arg_max_fIilNSA_4lessIiEEEEEEJSI_SK_iN3cub18CUB_300001_SM_100013GridEvenShareIiEENSS_9GridQueueIjEESP_EEEvDpT0_ --------------------------
	.section	.text._ZN6thrust24THRUST_300001_SM_1000_NS8cuda_cub4core6detail13_kernel_agentINS1_8__reduce11ReduceAgentINS0_12zip_iteratorIN4cuda3std3__45tupleIJNS0_10device_ptrIiEENS0_17counting_iteratorIlNS0_11use_defaultESF_SF_EEEEEEEPNSB_IJilEEESJ_iNS1_9__extrema9arg_max_fIilNSA_4lessIiEEEEEEJSI_SK_iN3cub18CUB_300001_SM_100013GridEvenShareIiEENSS_9GridQueueIjEESP_EEEvDpT0_,"ax",@progbits
	.align	128
        .global         _ZN6thrust24THRUST_300001_SM_1000_NS8cuda_cub4core6detail13_kernel_agentINS1_8__reduce11ReduceAgentINS0_12zip_iteratorIN4cuda3std3__45tupleIJNS0_10device_ptrIiEENS0_17counting_iteratorIlNS0_11use_defaultESF_SF_EEEEEEEPNSB_IJilEEESJ_iNS1_9__extrema9arg_max_fIilNSA_4lessIiEEEEEEJSI_SK_iN3cub18CUB_300001_SM_100013GridEvenShareIiEENSS_9GridQueueIjEESP_EEEvDpT0_
        .type           _ZN6thrust24THRUST_300001_SM_1000_NS8cuda_cub4core6detail13_kernel_agentINS1_8__reduce11ReduceAgentINS0_12zip_iteratorIN4cuda3std3__45tupleIJNS0_10device_ptrIiEENS0_17counting_iteratorIlNS0_11use_defaultESF_SF_EEEEEEEPNSB_IJilEEESJ_iNS1_9__extrema9arg_max_fIilNSA_4lessIiEEEEEEJSI_SK_iN3cub18CUB_300001_SM_100013GridEvenShareIiEENSS_9GridQueueIjEESP_EEEvDpT0_,@function
        .size           _ZN6thrust24THRUST_300001_SM_1000_NS8cuda_cub4core6detail13_kernel_agentINS1_8__reduce11ReduceAgentINS0_12zip_iteratorIN4cuda3std3__45tupleIJNS0_10device_ptrIiEENS0_17counting_iteratorIlNS0_11use_defaultESF_SF_EEEEEEEPNSB_IJilEEESJ_iNS1_9__extrema9arg_max_fIilNSA_4lessIiEEEEEEJSI_SK_iN3cub18CUB_300001_SM_100013GridEvenShareIiEENSS_9GridQueueIjEESP_EEEvDpT0_,(.L_x_916 - _ZN6thrust24THRUST_300001_SM_1000_NS8cuda_cub4core6detail13_kernel_agentINS1_8__reduce11ReduceAgentINS0_12zip_iteratorIN4cuda3std3__45tupleIJNS0_10device_ptrIiEENS0_17counting_iteratorIlNS0_11use_defaultESF_SF_EEEEEEEPNSB_IJilEEESJ_iNS1_9__extrema9arg_max_fIilNSA_4lessIiEEEEEEJSI_SK_iN3cub18CUB_300001_SM_100013GridEvenShareIiEENSS_9GridQueueIjEESP_EEEvDpT0_)
        .other          _ZN6thrust24THRUST_300001_SM_1000_NS8cuda_cub4core6detail13_kernel_agentINS1_8__reduce11ReduceAgentINS0_12zip_iteratorIN4cuda3std3__45tupleIJNS0_10device_ptrIiEENS0_17counting_iteratorIlNS0_11use_defaultESF_SF_EEEEEEEPNSB_IJilEEESJ_iNS1_9__extrema9arg_max_fIilNSA_4lessIiEEEEEEJSI_SK_iN3cub18CUB_300001_SM_100013GridEvenShareIiEENSS_9GridQueueIjEESP_EEEvDpT0_,@"STO_CUDA_ENTRY STV_DEFAULT"
_ZN6thrust24THRUST_300001_SM_1000_NS8cuda_cub4core6detail13_kernel_agentINS1_8__reduce11ReduceAgentINS0_12zip_iteratorIN4cuda3std3__45tupleIJNS0_10device_ptrIiEENS0_17counting_iteratorIlNS0_11use_defaultESF_SF_EEEEEEEPNSB_IJilEEESJ_iNS1_9__extrema9arg_max_fIilNSA_4lessIiEEEEEEJSI_SK_iN3cub18CUB_300001_SM_100013GridEvenShareIiEENSS_9GridQueueIjEESP_EEEvDpT0_:
.text._ZN6thrust24THRUST_300001_SM_1000_NS8cuda_cub4core6detail13_kernel_agentINS1_8__reduce11ReduceAgentINS0_12zip_iteratorIN4cuda3std3__45tupleIJNS0_10device_ptrIiEENS0_17counting_iteratorIlNS0_11use_defaultESF_SF_EEEEEEEPNSB_IJilEEESJ_iNS1_9__extrema9arg_max_fIilNSA_4lessIiEEEEEEJSI_SK_iN3cub18CUB_300001_SM_100013GridEvenShareIiEENSS_9GridQueueIjEESP_EEEvDpT0_:
[----:B------:R-:W-:Y:S01]  /*0000*/  LDC R1, c[0x0][0x37c] ;  /* 0x0000df00ff017b82 */ /* 0x000fe20000000800 */
[----:B------:R-:W0:Y:S01]  /*0010*/  S2R R0, SR_CTAID.X ;  /* 0x0000000000007919 */ /* 0x000e220000002500 */
[----:B------:R-:W1:Y:S01]  /*0020*/  LDCU UR4, c[0x0][0x398] ;  /* 0x00007300ff0477ac */ /* 0x000e620008000800 */
[----:B------:R-:W-:Y:S01]  /*0030*/  BSSY.RECONVERGENT B0, `(.L_x_647) ;  /* 0x0000586000007945 */ /* 0x000fe20003800200 */
[----:B------:R-:W2:Y:S01]  /*0040*/  LDCU UR6, c[0x0][0x370] ;  /* 0x00006e00ff0677ac */ /* 0x000ea20008000800 */
[----:B------:R-:W3:Y:S01]  /*0050*/  LDCU.64 UR10, c[0x0][0x358] ;  /* 0x00006b00ff0a77ac */ /* 0x000ee20008000a00 */
[----:B-1----:R-:W-:Y:S01]  /*0060*/  IMAD.U32 R4, RZ, RZ, UR4 ;  /* 0x00000004ff047e24 */ /* 0x002fe2000f8e00ff */
[----:B--2---:R-:W-:Y:S01]  /*0070*/  UIMAD UR6, UR6, 0x500, URZ ;  /* 0x00000500060678a4 */ /* 0x004fe2000f8e02ff */
[----:B0-----:R-:W-:-:S04]  /*0080*/  IMAD R5, R0, 0x500, RZ ;  /* 0x0000050000057824 */ /* 0x001fc800078e02ff */
[----:B------:R-:W-:-:S05]  /*0090*/  VIADD R3, R5, 0x500 ;  /* 0x0000050005037836 */ /* 0x000fca0000000000 */
[----:B------:R-:W-:-:S13]  /*00a0*/  ISETP.GT.AND P0, PT, R3, R4, PT ;  /* 0x000000040300720c */ /* 0x000fda0003f04270 */
[----:B---3--:R-:W-:Y:S05]  /*00b0*/  @!P0 BRA `(.L_x_648) ;  /* 0x0000003000b48947 */ /* 0x008fea0003800000 */
[----:B------:R-:W0:Y:S01]  /*00c0*/  S2R R2, SR_TID.X ;  /* 0x0000000000027919 */ /* 0x000e220000002100 */
[----:B------:R-:W-:Y:S01]  /*00d0*/  IMAD.IADD R3, R4, 0x1, -R5 ;  /* 0x0000000104037824 */ /* 0x000fe200078e0a05 */
[----:B------:R-:W1:Y:S01]  /*00e0*/  LDCU.64 UR6, c[0x0][0x388] ;  /* 0x00007100ff0677ac */ /* 0x000e620008000a00 */
[----:B------:R-:W-:Y:S01]  /*00f0*/  BSSY.RECONVERGENT B1, `(.L_x_649) ;  /* 0x000000f000017945 */ /* 0x000fe20003800200 */
[----:B------:R-:W-:Y:S01]  /*0100*/  CS2R R6, SRZ ;  /* 0x0000000000067805 */ /* 0x000fe2000001ff00 */
[----:B------:R-:W-:Y:S01]  /*0110*/  IMAD.MOV.U32 R8, RZ, RZ, RZ ;  /* 0x000000ffff087224 */ /* 0x000fe200078e00ff */
[----:B------:R-:W2:Y:S01]  /*0120*/  LDCU.64 UR8, c[0x0][0x388] ;  /* 0x00007100ff0877ac */ /* 0x000ea20008000a00 */
[----:B0-----:R-:W-:Y:S01]  /*0130*/  ISETP.GE.AND P0, PT, R2, R3, PT ;  /* 0x000000030200720c */ /* 0x001fe20003f06270 */
[----:B------:R-:W-:-:S12]  /*0140*/  IMAD.MOV.U32 R10, RZ, RZ, R2 ;  /* 0x000000ffff0a7224 */ /* 0x000fd800078e0002 */
[----:B-12---:R-:W-:Y:S05]  /*0150*/  @P0 BRA `(.L_x_650) ;  /* 0x0000000000200947 */ /* 0x006fea0003800000 */
[----:B------:R-:W0:Y:S01]  /*0160*/  LDC.64 R12, c[0x0][0x380] ;  /* 0x0000e000ff0c7b82 */ /* 0x000e220000000a00 */
[----:B------:R-:W-:Y:S01]  /*0170*/  IMAD.IADD R9, R5, 0x1, R2 ;  /* 0x0000000105097824 */ /* 0x000fe200078e0202 */
[----:B------:R-:W1:Y:S03]  /*0180*/  LDCU.64 UR4, c[0x0][0x388] ;  /* 0x00007100ff0477ac */ /* 0x000e660008000a00 */
[----:B0-----:R-:W-:-:S05]  /*0190*/  IMAD.WIDE R12, R9, 0x4, R12 ;  /* 0x00000004090c7825 */ /* 0x001fca00078e020c */
[----:B------:R0:W5:Y:S01]  /*01a0*/  LDG.E R7, desc[UR10][R12.64] ;  /* 0x0000000a0c077981 */ /* 0x000162000c1e1900 */
[----:B-1----:R-:W-:Y:S01]  /*01b0*/  IADD3 R6, P0, PT, R9, UR4, RZ ;  /* 0x0000000409067c10 */ /* 0x002fe2000ff1e0ff */
[----:B------:R-:W-:-:S03]  /*01c0*/  VIADD R10, R2, 0x100 ;  /* 0x00000100020a7836 */ /* 0x000fc60000000000 */
[----:B------:R-:W-:-:S09]  /*01d0*/  LEA.HI.X.SX32 R8, R9, UR5, 0x1, P0 ;  /* 0x0000000509087c11 */ /* 0x000fd200080f0eff */
.L_x_650:
[----:B------:R-:W-:Y:S05]  /*01e0*/  BSYNC.RECONVERGENT B1 ;  /* 0x0000000000017941 */ /* 0x000fea0003800200 */
.L_x_649:
[----:B------:R-:W-:Y:S01]  /*01f0*/  ISETP.GE.AND P0, PT, R10, R3, PT ;  /* 0x000000030a00720c */ /* 0x000fe20003f06270 */
[----:B------:R-:W-:-:S12]  /*0200*/  BSSY.RECONVERGENT B1, `(.L_x_651) ;  /* 0x0000091000017945 */ /* 0x000fd80003800200 */
[----:B------:R-:W-:Y:S05]  /*0210*/  @P0 BRA `(.L_x_652) ;  /* 0x00000008003c0947 */ /* 0x000fea0003800000 */
[----:B------:R-:W-:Y:S01]  /*0220*/  LOP3.LUT R9, RZ, R10, RZ, 0x33, !PT ;  /* 0x0000000aff097212 */ /* 0x000fe200078e33ff */
[----:B------:R-:W-:Y:S03]  /*0230*/  BSSY.RECONVERGENT B2, `(.L_x_653) ;  /* 0x0000028000027945 */ /* 0x000fe60003800200 */
[----:B------:R-:W-:-:S04]  /*0240*/  IADD3 R11, PT, PT, -R5, R4, R9 ;  /* 0x00000004050b7210 */ /* 0x000fc80007ffe109 */
[----:B------:R-:W-:-:S04]  /*0250*/  LOP3.LUT R4, R11, 0x300, RZ, 0xc0, !PT ;  /* 0x000003000b047812 */ /* 0x000fc800078ec0ff */
[----:B------:R-:W-:-:S13]  /*0260*/  ISETP.NE.AND P0, PT, R4, 0x300, PT ;  /* 0x000003000400780c */ /* 0x000fda0003f05270 */
[----:B------:R-:W-:Y:S05]  /*0270*/  @!P0 BRA `(.L_x_654) ;  /* 0x00000000008c8947 */ /* 0x000fea0003800000 */
[----:B0-----:R-:W0:Y:S01]  /*0280*/  LDC.64 R12, c[0x0][0x380] ;  /* 0x0000e000ff0c7b82 */ /* 0x001e220000000a00 */
[----:B------:R-:W-:Y:S01]  /*0290*/  LEA.HI R4, R11, 0x1, RZ, 0x18 ;  /* 0x000000010b047811 */ /* 0x000fe200078fc0ff */
[----:B------:R-:W-:-:S03]  /*02a0*/  IMAD.IADD R9, R5, 0x1, R10 ;  /* 0x0000000105097824 */ /* 0x000fc600078e020a */
[----:B------:R-:W-:-:S05]  /*02b0*/  LOP3.LUT R4, R4, 0x3, RZ, 0xc0, !PT ;  /* 0x0000000304047812 */ /* 0x000fca00078ec0ff */
[----:B------:R-:W-:-:S07]  /*02c0*/  IMAD.MOV R4, RZ, RZ, -R4 ;  /* 0x000000ffff047224 */ /* 0x000fce00078e0a04 */
.L_x_657:
[----:B0-----:R-:W-:-:S06]  /*02d0*/  IMAD.WIDE R14, R9, 0x4, R12 ;  /* 0x00000004090e7825 */ /* 0x001fcc00078e020c */
[----:B------:R-:W2:Y:S01]  /*02e0*/  LDG.E R15, desc[UR10][R14.64] ;  /* 0x0000000a0e0f7981 */ /* 0x000ea2000c1e1900 */
[C---:B------:R-:W-:Y:S01]  /*02f0*/  IADD3 R20, P1, PT, R9.reuse, UR6, RZ ;  /* 0x0000000609147c10 */ /* 0x040fe2000ff3e0ff */
[----:B------:R-:W-:Y:S01]  /*0300*/  VIADD R4, R4, 0x1 ;  /* 0x0000000104047836 */ /* 0x000fe20000000000 */
[----:B------:R-:W-:Y:S01]  /*0310*/  BSSY.RECONVERGENT B3, `(.L_x_655) ;  /* 0x0000016000037945 */ /* 0x000fe20003800200 */
[----:B------:R-:W-:Y:S01]  /*0320*/  IMAD.MOV.U32 R17, RZ, RZ, R6 ;  /* 0x000000ffff117224 */ /* 0x000fe200078e0006 */
[----:B------:R-:W-:Y:S01]  /*0330*/  LEA.HI.X.SX32 R19, R9, UR7, 0x1, P1 ;  /* 0x0000000709137c11 */ /* 0x000fe200088f0eff */
[----:B------:R-:W-:Y:S01]  /*0340*/  IMAD.MOV.U32 R18, RZ, RZ, R8 ;  /* 0x000000ffff127224 */ /* 0x000fe200078e0008 */
[----:B------:R-:W-:Y:S01]  /*0350*/  ISETP.NE.AND P2, PT, R4, RZ, PT ;  /* 0x000000ff0400720c */ /* 0x000fe20003f45270 */
[----:B-----5:R-:W-:Y:S02]  /*0360*/  IMAD.MOV.U32 R16, RZ, RZ, R7 ;  /* 0x000000ffff107224 */ /* 0x020fe400078e0007 */
[----:B------:R-:W-:-:S02]  /*0370*/  IMAD.MOV.U32 R6, RZ, RZ, R20 ;  /* 0x000000ffff067224 */ /* 0x000fc400078e0014 */
        /* <DEDUP_REMOVED lines=15> */
.L_x_656:
[----:B------:R-:W-:Y:S05]  /*0470*/  BSYNC.RECONVERGENT B3 ;  /* 0x0000000000037941 */ /* 0x000fea0003800200 */
.L_x_655:
[----:B------:R-:W-:Y:S02]  /*0480*/  VIADD R10, R10, 0x100 ;  /* 0x000001000a0a7836 */ /* 0x000fe40000000000 */
[----:B------:R-:W-:Y:S01]  /*0490*/  VIADD R9, R9, 0x100 ;  /* 0x0000010009097836 */ /* 0x000fe20000000000 */
[----:B------:R-:W-:Y:S06]  /*04a0*/  @P2 BRA `(.L_x_657) ;  /* 0xfffffffc00882947 */ /* 0x000fec000383ffff */
.L_x_654:
[----:B------:R-:W-:Y:S05]  /*04b0*/  BSYNC.RECONVERGENT B2 ;  /* 0x0000000000027941 */ /* 0x000fea0003800200 */
.L_x_653:
[----:B------:R-:W-:-:S13]  /*04c0*/  ISETP.GE.U32.AND P0, PT, R11, 0x300, PT ;  /* 0x000003000b00780c */ /* 0x000fda0003f06070 */
[----:B------:R-:W-:Y:S05]  /*04d0*/  @!P0 BRA `(.L_x_652) ;  /* 0x00000004008c8947 */ /* 0x000fea0003800000 */
[----:B0-----:R-:W0:Y:S01]  /*04e0*/  LDC.64 R12, c[0x0][0x380] ;  /* 0x0000e000ff0c7b82 */ /* 0x001e220000000a00 */
[----:B------:R-:W-:-:S04]  /*04f0*/  IMAD.IADD R9, R5, 0x1, R10 ;  /* 0x0000000105097824 */ /* 0x000fc800078e020a */
[C---:B------:R-:W-:Y:S02]  /*0500*/  VIADD R19, R9.reuse, 0x100 ;  /* 0x0000010009137836 */ /* 0x040fe40000000000 */
[C---:B------:R-:W-:Y:S02]  /*0510*/  VIADD R18, R9.reuse, 0x200 ;  /* 0x0000020009127836 */ /* 0x040fe40000000000 */
[----:B------:R-:W-:Y:S01]  /*0520*/  VIADD R20, R9, 0x300 ;  /* 0x0000030009147836 */ /* 0x000fe20000000000 */
[----:B0-----:R-:W-:-:S05]  /*0530*/  IADD3 R4, P0, PT, R12, 0x800, RZ ;  /* 0x000008000c047810 */ /* 0x001fca0007f1e0ff */
[----:B------:R-:W-:-:S08]  /*0540*/  IMAD.X R5, RZ, RZ, R13, P0 ;  /* 0x000000ffff057224 */ /* 0x000fd000000e060d */
.L_x_666:
[----:B------:R-:W-:-:S05]  /*0550*/  IMAD.WIDE R14, R9, 0x4, R4 ;  /* 0x00000004090e7825 */ /* 0x000fca00078e0204 */
[----:B------:R-:W2:Y:S04]  /*0560*/  LDG.E R22, desc[UR10][R14.64+-0x800] ;  /* 0xfff8000a0e167981 */ /* 0x000ea8000c1e1900 */
[----:B-----5:R0:W5:Y:S04]  /*0570*/  LDG.E R24, desc[UR10][R14.64+-0x400] ;  /* 0xfffc000a0e187981 */ /* 0x020168000c1e1900 */
[----:B------:R0:W5:Y:S04]  /*0580*/  LDG.E R11, desc[UR10][R14.64] ;  /* 0x0000000a0e0b7981 */ /* 0x000168000c1e1900 */
[----:B------:R0:W5:Y:S01]  /*0590*/  LDG.E R12, desc[UR10][R14.64+0x400] ;  /* 0x0004000a0e0c7981 */ /* 0x000162000c1e1900 */
[C---:B------:R-:W-:Y:S01]  /*05a0*/  IADD3 R21, P1, PT, R9.reuse, UR8, RZ ;  /* 0x0000000809157c10 */ /* 0x040fe2000ff3e0ff */
[----:B------:R-:W-:Y:S03]  /*05b0*/  BSSY.RECONVERGENT B2, `(.L_x_658) ;  /* 0x0000012000027945 */ /* 0x000fe60003800200 */
[----:B------:R-:W-:Y:S01]  /*05c0*/  LEA.HI.X.SX32 R23, R9, UR9, 0x1, P1 ;  /* 0x0000000909177c11 */ /* 0x000fe200088f0eff */
[----:B------:R-:W-:-:S04]  /*05d0*/  IMAD.MOV.U32 R16, RZ, RZ, R21 ;  /* 0x000000ffff107224 */ /* 0x000fc800078e0015 */
        /* <DEDUP_REMOVED lines=15> */
.L_x_659:
[----:B------:R-:W-:Y:S05]  /*06d0*/  BSYNC.RECONVERGENT B2 ;  /* 0x0000000000027941 */ /* 0x000fea0003800200 */
.L_x_658:
[----:B-----5:R-:W-:Y:S01]  /*06e0*/  ISETP.GE.AND P0, PT, R13, R24, PT ;  /* 0x000000180d00720c */ /* 0x020fe20003f06270 */
[----:B------:R-:W-:Y:S01]  /*06f0*/  BSSY.RECONVERGENT B2, `(.L_x_660) ;  /* 0x0000012000027945 */ /* 0x000fe20003800200 */
[----:B------:R-:W-:Y:S01]  /*0700*/  IADD3 R15, P1, PT, R19, UR8, RZ ;  /* 0x00000008130f7c10 */ /* 0x000fe2000ff3e0ff */
[----:B------:R-:W-:-:S03]  /*0710*/  IMAD.MOV.U32 R6, RZ, RZ, R24 ;  /* 0x000000ffff067224 */ /* 0x000fc600078e0018 */
[----:B------:R-:W-:Y:S01]  /*0720*/  LEA.HI.X.SX32 R14, R19, UR9, 0x1, P1 ;  /* 0x00000009130e7c11 */ /* 0x000fe200088f0eff */
        /* <DEDUP_REMOVED lines=14> */
.L_x_661:
[----:B------:R-:W-:Y:S05]  /*0810*/  BSYNC.RECONVERGENT B2 ;  /* 0x0000000000027941 */ /* 0x000fea0003800200 */
.L_x_660:
[----:B------:R-:W-:Y:S01]  /*0820*/  ISETP.GE.AND P0, PT, R6, R11, PT ;  /* 0x0000000b0600720c */ /* 0x000fe20003f06270 */
[----:B------:R-:W-:Y:S01]  /*0830*/  BSSY.RECONVERGENT B2, `(.L_x_662) ;  /* 0x0000013000027945 */ /* 0x000fe20003800200 */
[----:B------:R-:W-:Y:S01]  /*0840*/  IADD3 R16, P1, PT, R18, UR8, RZ ;  /* 0x0000000812107c10 */ /* 0x000fe2000ff3e0ff */
[----:B------:R-:W-:Y:S01]  /*0850*/  IMAD.MOV.U32 R13, RZ, RZ, R11 ;  /* 0x000000ffff0d7224 */ /* 0x000fe200078e000b */
[----:B------:R-:W-:Y:S02]  /*0860*/  IADD3 R21, P2, PT, R20, UR8, RZ ;  /* 0x0000000814157c10 */ /* 0x000fe4000ff5e0ff */
        /* <DEDUP_REMOVED lines=15> */
.L_x_663:
[----:B------:R-:W-:Y:S05]  /*0960*/  BSYNC.RECONVERGENT B2 ;  /* 0x0000000000027941 */ /* 0x000fea0003800200 */
.L_x_662:
[----:B------:R-:W-:Y:S01]  /*0970*/  ISETP.GE.AND P0, PT, R13, R12, PT ;  /* 0x0000000c0d00720c */ /* 0x000fe20003f06270 */
[----:B------:R-:W-:Y:S01]  /*0980*/  BSSY.RECONVERGENT B2, `(.L_x_664) ;  /* 0x0000011000027945 */ /* 0x000fe20003800200 */
[----:B------:R-:W-:Y:S01]  /*0990*/  LEA.HI.X.SX32 R16, R20, UR9, 0x1, P2 ;  /* 0x0000000914107c11 */ /* 0x000fe200090f0eff */
        /* <DEDUP_REMOVED lines=15> */
.L_x_665:
[----:B------:R-:W-:Y:S05]  /*0a90*/  BSYNC.RECONVERGENT B2 ;  /* 0x0000000000027941 */ /* 0x000fea0003800200 */
.L_x_664:
[----:B------:R-:W-:Y:S02]  /*0aa0*/  VIADD R10, R10, 0x400 ;  /* 0x000004000a0a7836 */ /* 0x000fe40000000000 */
[----:B------:R-:W-:Y:S02]  /*0ab0*/  VIADD R19, R19, 0x400 ;  /* 0x0000040013137836 */ /* 0x000fe40000000000 */
[----:B------:R-:W-:Y:S01]  /*0ac0*/  VIADD R18, R18, 0x400 ;  /* 0x0000040012127836 */ /* 0x000fe20000000000 */
[----:B------:R-:W-:Y:S01]  /*0ad0*/  ISETP.GE.AND P0, PT, R10, R3, PT ;  /* 0x000000030a00720c */ /* 0x000fe20003f06270 */
[----:B------:R-:W-:Y:S02]  /*0ae0*/  VIADD R20, R20, 0x400 ;  /* 0x0000040014147836 */ /* 0x000fe40000000000 */
[----:B------:R-:W-:-:S10]  /*0af0*/  VIADD R9, R9, 0x400 ;  /* 0x0000040009097836 */ /* 0x000fd40000000000 */
[----:B------:R-:W-:Y:S05]  /*0b00*/  @!P0 BRA `(.L_x_666) ;  /* 0xfffffff800908947 */ /* 0x000fea000383ffff */
.L_x_652:
[----:B------:R-:W-:Y:S05]  /*0b10*/  BSYNC.RECONVERGENT B1 ;  /* 0x0000000000017941 */ /* 0x000fea0003800200 */
.L_x_651:
[----:B------:R-:W-:-:S13]  /*0b20*/  ISETP.GE.AND P0, PT, R3, 0x100, PT ;  /* 0x000001000300780c */ /* 0x000fda0003f06270 */
[----:B------:R-:W-:Y:S05]  /*0b30*/  @!P0 BRA `(.L_x_667) ;  /* 0x00000010008c8947 */ /* 0x000fea0003800000 */
[----:B0-----:R-:W0:Y:S01]  /*0b40*/  S2R R12, SR_LANEID ;  /* 0x00000000000c7919 */ /* 0x001e220000000000 */
[----:B------:R-:W-:Y:S01]  /*0b50*/  BSSY.RECONVERGENT B1, `(.L_x_668) ;  /* 0x000001b000017945 */ /* 0x000fe20003800200 */
[----:B------:R-:W-:Y:S01]  /*0b60*/  IMAD.MOV.U32 R9, RZ, RZ, R6 ;  /* 0x000000ffff097224 */ /* 0x000fe200078e0006 */
[----:B-----5:R1:W2:Y:S01]  /*0b70*/  SHFL.DOWN PT, R4, R7, 0x1, 0x1f ;  /* 0x08201f0007047f89 */ /* 0x0202a200000e0000 */
        /* <DEDUP_REMOVED lines=24> */
.L_x_669:
[----:B------:R-:W-:Y:S05]  /*0d00*/  BSYNC.RECONVERGENT B1 ;  /* 0x0000000000017941 */ /* 0x000fea0003800200 */
.L_x_668:
        /* <DEDUP_REMOVED lines=12> */
[----:B---3--:R-:W-:Y:S02]  /*0dd0*/  IMAD.MOV.U32 R5, RZ, RZ, R12 ;  /* 0x000000ffff057224 */ /* 0x008fe400078e000c */
        /* <DEDUP_REMOVED lines=14> */
.L_x_671:
[----:B------:R-:W-:Y:S05]  /*0ec0*/  BSYNC.RECONVERGENT B1 ;  /* 0x0000000000017941 */ /* 0x000fea0003800200 */
.L_x_670:
[----:B0-----:R0:W4:Y:S01]  /*0ed0*/  SHFL.DOWN PT, R9, R4, 0x4, 0x1f ;  /* 0x08801f0004097f89 */ /* 0x00112200000e0000 */
[----:B------:R-:W-:Y:S01]  /*0ee0*/  BSSY.RECONVERGENT B1, `(.L_x_672) ;  /* 0x0000017000017945 */ /* 0x000fe20003800200 */
[----:B-1----:R-:W-:Y:S02]  /*0ef0*/  IMAD.MOV.U32 R6, RZ, RZ, R5 ;  /* 0x000000ffff067224 */ /* 0x002fe400078e0005 */
[----:B------:R0:W1:Y:S01]  /*0f00*/  SHFL.DOWN PT, R10, R5, 0x4, 0x1f ;  /* 0x08801f00050a7f89 */ /* 0x00006200000e0000 */
[----:B--2---:R-:W-:Y:S02]  /*0f10*/  IMAD.MOV.U32 R7, RZ, RZ, R8 ;  /* 0x000000ffff077224 */ /* 0x004fe400078e0008 */
[----:B------:R-:W-:Y:S01]  /*0f20*/  IMAD.MOV.U32 R3, RZ, RZ, R4 ;  /* 0x000000ffff037224 */ /* 0x000fe200078e0004 */
[----:B------:R0:W2:Y:S01]  /*0f30*/  SHFL.DOWN PT, R11, R8, 0x4, 0x1f ;  /* 0x08801f00080b7f89 */ /* 0x0000a200000e0000 */
[----:B------:R-:W-:Y:S05]  /*0f40*/  @P3 BRA `(.L_x_673) ;  /* 0x0000000000403947 */ /* 0x000fea0003800000 */
[----:B----4-:R-:W-:Y:S01]  /*0f50*/  ISETP.GE.AND P0, PT, R4, R9, PT ;  /* 0x000000090400720c */ /* 0x010fe20003f06270 */
[----:B-1----:R-:W-:Y:S02]  /*0f60*/  IMAD.MOV.U32 R6, RZ, RZ, R10 ;  /* 0x000000ffff067224 */ /* 0x002fe400078e000a */
        /* <DEDUP_REMOVED lines=14> */
.L_x_673:
[----:B------:R-:W-:Y:S05]  /*1050*/  BSYNC.RECONVERGENT B1 ;  /* 0x0000000000017941 */ /* 0x000fea0003800200 */
.L_x_672:
[----:B0-----:R0:W0:Y:S01]  /*1060*/  SHFL.DOWN PT, R8, R3, 0x8, 0x1f ;  /* 0x09001f0003087f89 */ /* 0x00102200000e0000 */
[----:B------:R-:W-:Y:S01]  /*1070*/  BSSY.RECONVERGENT B1, `(.L_x_674) ;  /* 0x0000017000017945 */ /* 0x000fe20003800200 */
[----:B------:R-:W-:Y:S02]  /*1080*/  IMAD.MOV.U32 R5, RZ, RZ, R6 ;  /* 0x000000ffff057224 */ /* 0x000fe400078e0006 */
[----:B--2---:R2:W0:Y:S01]  /*1090*/  SHFL.DOWN PT, R11, R6, 0x8, 0x1f ;  /* 0x09001f00060b7f89 */ /* 0x00442200000e0000 */
        /* <DEDUP_REMOVED lines=20> */
.L_x_675:
[----:B------:R-:W-:Y:S05]  /*11e0*/  BSYNC.RECONVERGENT B1 ;  /* 0x0000000000017941 */ /* 0x000fea0003800200 */
.L_x_674:
[----:B0-----:R0:W4:Y:S01]  /*11f0*/  SHFL.DOWN PT, R3, R4, 0x10, 0x1f ;  /* 0x0a001f0004037f89 */ /* 0x00112200000e0000 */
[----:B------:R-:W-:Y:S01]  /*1200*/  BSSY.RECONVERGENT B1, `(.L_x_676) ;  /* 0x0000017000017945 */ /* 0x000fe20003800200 */
[----:B--2---:R-:W-:Y:S02]  /*1210*/  IMAD.MOV.U32 R7, RZ, RZ, R5 ;  /* 0x000000ffff077224 */ /* 0x004fe400078e0005 */
[----:B-1----:R0:W1:Y:S01]  /*1220*/  SHFL.DOWN PT, R10, R5, 0x10, 0x1f ;  /* 0x0a001f00050a7f89 */ /* 0x00206200000e0000 */
[----:B------:R-:W-:Y:S02]  /*1230*/  IMAD.MOV.U32 R8, RZ, RZ, R9 ;  /* 0x000000ffff087224 */ /* 0x000fe400078e0009 */
[----:B------:R-:W-:Y:S01]  /*1240*/  IMAD.MOV.U32 R6, RZ, RZ, R4 ;  /* 0x000000ffff067224 */ /* 0x000fe200078e0004 */
[----:B---3--:R0:W2:Y:S01]  /*1250*/  SHFL.DOWN PT, R12, R9, 0x10, 0x1f ;  /* 0x0a001f00090c7f89 */ /* 0x0080a200000e0000 */
        /* <DEDUP_REMOVED lines=17> */
.L_x_677:
[----:B------:R-:W-:Y:S05]  /*1370*/  BSYNC.RECONVERGENT B1 ;  /* 0x0000000000017941 */ /* 0x000fea0003800200 */
.L_x_676:
[----:B------:R-:W-:Y:S04]  /*1380*/  BSSY.RECONVERGENT B1, `(.L_x_678) ;  /* 0x000000c000017945 */ /* 0x000fe80003800200 */
[----:B------:R-:W-:Y:S05]  /*1390*/  @P2 BRA `(.L_x_679) ;  /* 0x0000000000282947 */ /* 0x000fea0003800000 */
[----:B0-----:R-:W0:Y:S01]  /*13a0*/  S2R R5, SR_CgaCtaId ;  /* 0x0000000000057919 */ /* 0x001e220000008800 */
[----:B------:R-:W-:Y:S02]  /*13b0*/  MOV R4, 0x400 ;  /* 0x0000040000047802 */ /* 0x000fe40000000f00 */
[----:B----4-:R-:W-:-:S04]  /*13c0*/  SHF.R.U32.HI R3, RZ, 0x1, R2 ;  /* 0x00000001ff037819 */ /* 0x010fc80000011602 */
[----:B------:R-:W-:Y:S02]  /*13d0*/  LOP3.LUT R3, R3, 0x1f0, RZ, 0xc0, !PT ;  /* 0x000001f003037812 */ /* 0x000fe400078ec0ff */
[----:B0-----:R-:W-:Y:S01]  /*13e0*/  LEA R4, R5, R4, 0x18 ;  /* 0x0000000405047211 */ /* 0x001fe200078ec0ff */
[----:B------:R-:W-:-:S04]  /*13f0*/  IMAD.MOV.U32 R5, RZ, RZ, R8 ;  /* 0x000000ffff057224 */ /* 0x000fc800078e0008 */
[----:B------:R-:W-:Y:S02]  /*1400*/  IMAD.IADD R3, R3, 0x1, R4 ;  /* 0x0000000103037824 */ /* 0x000fe400078e0204 */
[----:B------:R-:W-:-:S03]  /*1410*/  IMAD.MOV.U32 R4, RZ, RZ, R7 ;  /* 0x000000ffff047224 */ /* 0x000fc600078e0007 */
[----:B------:R3:W-:Y:S04]  /*1420*/  STS [R3+0x8], R6 ;  /* 0x0000080603007388 */ /* 0x0007e80000000800 */
[----:B------:R3:W-:Y:S02]  /*1430*/  STS.64 [R3+0x10], R4 ;  /* 0x0000100403007388 */ /* 0x0007e40000000a00 */
.L_x_679:
[----:B------:R-:W-:Y:S05]  /*1440*/  BSYNC.RECONVERGENT B1 ;  /* 0x0000000000017941 */ /* 0x000fea0003800200 */
.L_x_678:
[----:B------:R-:W-:Y:S01]  /*1450*/  BAR.SYNC.DEFER_BLOCKING 0x0 ;  /* 0x0000000000007b1d */ /* 0x000fe20000010000 */
[----:B------:R-:W-:-:S13]  /*1460*/  ISETP.NE.AND P2, PT, R2, RZ, PT ;  /* 0x000000ff0200720c */ /* 0x000fda0003f45270 */
[----:B------:R-:W-:Y:S05]  /*1470*/  @P2 BRA `(.L_x_680) ;  /* 0x0000004400042947 */ /* 0x000fea0003800000 */
[----:B---34-:R-:W3:Y:S01]  /*1480*/  S2R R3, SR_CgaCtaId ;  /* 0x0000000000037919 */ /* 0x018ee20000008800 */
[----:B------:R-:W-:Y:S01]  /*1490*/  MOV R2, 0x400 ;  /* 0x0000040000027802 */ /* 0x000fe20000000f00 */
[----:B------:R-:W-:Y:S03]  /*14a0*/  BSSY.RECONVERGENT B1, `(.L_x_681) ;  /* 0x0000016000017945 */ /* 0x000fe60003800200 */
[----:B---3--:R-:W-:-:S05]  /*14b0*/  LEA R26, R3, R2, 0x18 ;  /* 0x00000002031a7211 */ /* 0x008fca00078ec0ff */
[----:B0-----:R-:W0:Y:S04]  /*14c0*/  LDS R5, [R26+0x18] ;  /* 0x000018001a057984 */ /* 0x001e280000000800 */
        /* <DEDUP_REMOVED lines=19> */
.L_x_682:
[----:B------:R-:W-:Y:S05]  /*1600*/  BSYNC.RECONVERGENT B1 ;  /* 0x0000000000017941 */ /* 0x000fea0003800200 */
.L_x_681:
[----:B------:R-:W0:Y:S01]  /*1610*/  LDS.64 R6, [R26+0x30] ;  /* 0x000030001a067984 */ /* 0x000e220000000a00 */
[----:B------:R-:W-:Y:S01]  /*1620*/  ISETP.GE.AND P0, PT, R21, R22, PT ;  /* 0x000000161500720c */ /* 0x000fe20003f06270 */
[----:B------:R-:W-:Y:S01]  /*1630*/  BSSY.RECONVERGENT B1, `(.L_x_683) ;  /* 0x0000019000017945 */ /* 0x000fe20003800200 */
[----:B------:R-:W-:Y:S01]  /*1640*/  IMAD.MOV.U32 R23, RZ, RZ, R22 ;  /* 0x000000ffff177224 */ /* 0x000fe200078e0016 */
[----:B------:R1:W3:Y:S04]  /*1650*/  LDS R20, [R26+0x48] ;  /* 0x000048001a147984 */ /* 0x0002e80000000800 */
[----:B------:R1:W4:Y:S04]  /*1660*/  LDS R19, [R26+0x58] ;  /* 0x000058001a137984 */ /* 0x0003280000000800 */
[----:B------:R1:W1:Y:S04]  /*1670*/  LDS R18, [R26+0x68] ;  /* 0x000068001a127984 */ /* 0x0002680000000800 */
[----:B------:R0:W1:Y:S04]  /*1680*/  LDS R17, [R26+0x78] ;  /* 0x000078001a117984 */ /* 0x0000680000000800 */
[----:B------:R0:W1:Y:S04]  /*1690*/  LDS.64 R8, [R26+0x40] ;  /* 0x000040001a087984 */ /* 0x0000680000000a00 */
[----:B------:R0:W1:Y:S04]  /*16a0*/  LDS.64 R10, [R26+0x50] ;  /* 0x000050001a0a7984 */ /* 0x0000680000000a00 */
[----:B--2---:R2:W1:Y:S04]  /*16b0*/  LDS.64 R12, [R26+0x60] ;  /* 0x000060001a0c7984 */ /* 0x0044680000000a00 */
        /* <DEDUP_REMOVED lines=16> */
.L_x_684:
[----:B------:R-:W-:Y:S05]  /*17c0*/  BSYNC.RECONVERGENT B1 ;  /* 0x0000000000017941 */ /* 0x000fea0003800200 */
.L_x_683:
        /* <DEDUP_REMOVED lines=17> */
.L_x_686:
[----:B------:R-:W-:Y:S05]  /*18e0*/  BSYNC.RECONVERGENT B1 ;  /* 0x0000000000017941 */ /* 0x000fea0003800200 */
.L_x_685:
[----:B---3--:R-:W-:Y:S01]  /*18f0*/  ISETP.GE.AND P0, PT, R3, R20, PT ;  /* 0x000000140300720c */ /* 0x008fe20003f06270 */
        /* <DEDUP_REMOVED lines=16> */
.L_x_688:
[----:B------:R-:W-:Y:S05]  /*1a00*/  BSYNC.RECONVERGENT B1 ;  /* 0x0000000000017941 */ /* 0x000fea0003800200 */
.L_x_687:
        /* <DEDUP_REMOVED lines=17> */
.L_x_690:
[----:B------:R-:W-:Y:S05]  /*1b20*/  BSYNC.RECONVERGENT B1 ;  /* 0x0000000000017941 */ /* 0x000fea0003800200 */
.L_x_689:
        /* <DEDUP_REMOVED lines=17> */
.L_x_692:
[----:B------:R-:W-:Y:S05]  /*1c40*/  BSYNC.RECONVERGENT B1 ;  /* 0x0000000000017941 */ /* 0x000fea0003800200 */
.L_x_691:
        /* <DEDUP_REMOVED lines=18> */
.L_x_667:
[----:B------:R-:W1:Y:S01]  /*1d70*/  S2R R14, SR_LANEID ;  /* 0x00000000000e7919 */ /* 0x000e620000000000 */
[----:B------:R-:W-:Y:S01]  /*1d80*/  LOP3.LUT R4, R2, 0x3e0, RZ, 0xc0, !PT ;  /* 0x000003e002047812 */ /* 0x000fe200078ec0ff */
[----:B------:R-:W-:Y:S01]  /*1d90*/  BSSY.RECONVERGENT B1, `(.L_x_693) ;  /* 0x0000027000017945 */ /* 0x000fe20003800200 */
[----:B------:R-:W-:-:S03]  /*1da0*/  IMAD.MOV.U32 R16, RZ, RZ, R8 ;  /* 0x000000ffff107224 */ /* 0x000fc600078e0008 */
[----:B------:R-:W-:Y:S01]  /*1db0*/  VIADD R10, R4, 0x20 ;  /* 0x00000020040a7836 */ /* 0x000fe20000000000 */
[----:B------:R-:W-:-:S04]  /*1dc0*/  LOP3.LUT R4, RZ, R4, RZ, 0x33, !PT ;  /* 0x00000004ff047212 */ /* 0x000fc800078e33ff */
[----:B------:R-:W-:Y:S01]  /*1dd0*/  ISETP.GT.AND P0, PT, R10, R3, PT ;  /* 0x000000030a00720c */ /* 0x000fe20003f04270 */
[----:B------:R-:W-:-:S05]  /*1de0*/  IMAD.IADD R4, R3, 0x1, R4 ;  /* 0x0000000103047824 */ /* 0x000fca00078e0204 */
[----:B------:R-:W-:-:S05]  /*1df0*/  SEL R5, R4, 0x1f, P0 ;  /* 0x0000001f04057807 */ /* 0x000fca0000000000 */
[----:B------:R2:W3:Y:S04]  /*1e00*/  SHFL.DOWN PT, R9, R6, 0x1, R5 ;  /* 0x0820000006097989 */ /* 0x0004e800000e0005 */
[----:B------:R2:W4:Y:S01]  /*1e10*/  SHFL.DOWN PT, R11, R8, 0x1, R5 ;  /* 0x08200000080b7989 */ /* 0x00052200000e0005 */
[CC--:B-1----:R-:W-:Y:S01]  /*1e20*/  ISETP.GE.AND P0, PT, R14.reuse, R5.reuse, PT ;  /* 0x000000050e00720c */ /* 0x0c2fe20003f06270 */
[C---:B------:R-:W-:Y:S01]  /*1e30*/  VIADD R10, R14.reuse, 0x4 ;  /* 0x000000040e0a7836 */ /* 0x040fe20000000000 */
[C---:B------:R-:W-:Y:S01]  /*1e40*/  ISETP.NE.AND P2, PT, R14.reuse, RZ, PT ;  /* 0x000000ff0e00720c */ /* 0x040fe20003f45270 */
[C---:B------:R-:W-:Y:S02]  /*1e50*/  VIADD R4, R14.reuse, 0x2 ;  /* 0x000000020e047836 */ /* 0x040fe40000000000 */
[----:B0-----:R-:W-:Y:S01]  /*1e60*/  VIADD R12, R14, 0x8 ;  /* 0x000000080e0c7836 */ /* 0x001fe20000000000 */
[-C--:B------:R-:W-:Y:S01]  /*1e70*/  ISETP.GT.AND P5, PT, R10, R5.reuse, PT ;  /* 0x000000050a00720c */ /* 0x080fe20003fa4270 */
[----:B------:R-:W-:Y:S01]  /*1e80*/  VIADD R14, R14, 0x10 ;  /* 0x000000100e0e7836 */ /* 0x000fe20000000000 */
[----:B-----5:R2:W0:Y:S01]  /*1e90*/  SHFL.DOWN PT, R10, R7, 0x1, R5 ;  /* 0x08200000070a7989 */ /* 0x02042200000e0005 */
[-C--:B------:R-:W-:Y:S01]  /*1ea0*/  ISETP.GT.AND P1, PT, R4, R5.reuse, PT ;  /* 0x000000050400720c */ /* 0x080fe20003f24270 */
[----:B------:R-:W-:Y:S01]  /*1eb0*/  IMAD.MOV.U32 R4, RZ, RZ, R7 ;  /* 0x000000ffff047224 */ /* 0x000fe200078e0007 */
[----:B------:R-:W-:-:S02]  /*1ec0*/  ISETP.GT.AND P4, PT, R12, R5, PT ;  /* 0x000000050c00720c */ /* 0x000fc40003f84270 */
[----:B------:R-:W-:Y:S01]  /*1ed0*/  ISETP.GT.AND P3, PT, R14, R5, PT ;  /* 0x000000050e00720c */ /* 0x000fe20003f64270 */
[----:B------:R-:W-:Y:S01]  /*1ee0*/  IMAD.MOV.U32 R14, RZ, RZ, R6 ;  /* 0x000000ffff0e7224 */ /* 0x000fe200078e0006 */
[----:B---3--:R-:W-:Y:S11]  /*1ef0*/  @P0 BRA `(.L_x_694) ;  /* 0x0000000000400947 */ /* 0x008ff60003800000 */
[----:B0-----:R-:W-:Y:S01]  /*1f00*/  ISETP.GE.AND P0, PT, R7, R10, PT ;  /* 0x0000000a0700720c */ /* 0x001fe20003f06270 */
[----:B------:R-:W-:Y:S02]  /*1f10*/  IMAD.MOV.U32 R4, RZ, RZ, R10 ;  /* 0x000000ffff047224 */ /* 0x000fe400078e000a */
[----:B------:R-:W-:Y:S02]  /*1f20*/  IMAD.MOV.U32 R14, RZ, RZ, R9 ;  /* 0x000000ffff0e7224 */ /* 0x000fe400078e0009 */
[----:B----4-:R-:W-:-:S08]  /*1f30*/  IMAD.MOV.U32 R16, RZ, RZ, R11 ;  /* 0x000000ffff107224 */ /* 0x010fd000078e000b */
        /* <DEDUP_REMOVED lines=12> */
.L_x_694:
[----:B------:R-:W-:Y:S05]  /*2000*/  BSYNC.RECONVERGENT B1 ;  /* 0x0000000000017941 */ /* 0x000fea0003800200 */
.L_x_693:
[----:B--2---:R1:W2:Y:S01]  /*2010*/  SHFL.DOWN PT, R7, R4, 0x2, R5 ;  /* 0x0840000004077989 */ /* 0x0042a200000e0005 */
[----:B------:R-:W-:Y:S01]  /*2020*/  BSSY.RECONVERGENT B1, `(.L_x_695) ;  /* 0x0000017000017945 */ /* 0x000fe20003800200 */
[----:B------:R-:W-:Y:S02]  /*2030*/  IMAD.MOV.U32 R6, RZ, RZ, R4 ;  /* 0x000000ffff067224 */ /* 0x000fe400078e0004 */
[----:B------:R1:W3:Y:S01]  /*2040*/  SHFL.DOWN PT, R9, R14, 0x2, R5 ;  /* 0x084000000e097989 */ /* 0x0002e200000e0005 */
[----:B0-----:R-:W-:Y:S02]  /*2050*/  IMAD.MOV.U32 R10, RZ, RZ, R14 ;  /* 0x000000ffff0a7224 */ /* 0x001fe400078e000e */
[----:B------:R-:W-:Y:S01]  /*2060*/  IMAD.MOV.U32 R12, RZ, RZ, R16 ;  /* 0x000000ffff0c7224 */ /* 0x000fe200078e0010 */
[----:B----4-:R1:W0:Y:S01]  /*2070*/  SHFL.DOWN PT, R11, R16, 0x2, R5 ;  /* 0x08400000100b7989 */ /* 0x01022200000e0005 */
[----:B------:R-:W-:Y:S05]  /*2080*/  @P1 BRA `(.L_x_696) ;  /* 0x0000000000401947 */ /* 0x000fea0003800000 */
[----:B--2---:R-:W-:Y:S01]  /*2090*/  ISETP.GE.AND P0, PT, R4, R7, PT ;  /* 0x000000070400720c */ /* 0x004fe20003f06270 */
[----:B------:R-:W-:Y:S02]  /*20a0*/  IMAD.MOV.U32 R6, RZ, RZ, R7 ;  /* 0x000000ffff067224 */ /* 0x000fe400078e0007 */
[----:B---3--:R-:W-:Y:S02]  /*20b0*/  IMAD.MOV.U32 R10, RZ, RZ, R9 ;  /* 0x000000ffff0a7224 */ /* 0x008fe400078e0009 */
        /* <DEDUP_REMOVED lines=13> */
.L_x_696:
[----:B------:R-:W-:Y:S05]  /*2190*/  BSYNC.RECONVERGENT B1 ;  /* 0x0000000000017941 */ /* 0x000fea0003800200 */
.L_x_695:
[----:B--2---:R2:W4:Y:S01]  /*21a0*/  SHFL.DOWN PT, R7, R6, 0x4, R5 ;  /* 0x0880000006077989 */ /* 0x00452200000e0005 */
[----:B------:R-:W-:Y:S01]  /*21b0*/  BSSY.RECONVERGENT B1, `(.L_x_697) ;  /* 0x0000017000017945 */ /* 0x000fe20003800200 */
[----:B-1----:R-:W-:Y:S02]  /*21c0*/  IMAD.MOV.U32 R4, RZ, RZ, R6 ;  /* 0x000000ffff047224 */ /* 0x002fe400078e0006 */
[----:B---3--:R2:W1:Y:S01]  /*21d0*/  SHFL.DOWN PT, R9, R10, 0x4, R5 ;  /* 0x088000000a097989 */ /* 0x00846200000e0005 */
        /* <DEDUP_REMOVED lines=20> */
.L_x_698:
[----:B------:R-:W-:Y:S05]  /*2320*/  BSYNC.RECONVERGENT B1 ;  /* 0x0000000000017941 */ /* 0x000fea0003800200 */
.L_x_697:
        /* <DEDUP_REMOVED lines=24> */
.L_x_700:
[----:B------:R-:W-:Y:S05]  /*24b0*/  BSYNC.RECONVERGENT B1 ;  /* 0x0000000000017941 */ /* 0x000fea0003800200 */
.L_x_699:
[----:B-1----:R1:W2:Y:S01]  /*24c0*/  SHFL.DOWN PT, R9, R10, 0x10, R5 ;  /* 0x0a0000000a097989 */ /* 0x0022a200000e0005 */
[----:B------:R-:W-:Y:S01]  /*24d0*/  BSSY.RECONVERGENT B1, `(.L_x_701) ;  /* 0x0000017000017945 */ /* 0x000fe20003800200 */
[----:B------:R-:W-:Y:S02]  /*24e0*/  IMAD.MOV.U32 R6, RZ, RZ, R10 ;  /* 0x000000ffff067224 */ /* 0x000fe400078e000a */
[----:B0-----:R1:W0:Y:S01]  /*24f0*/  SHFL.DOWN PT, R11, R12, 0x10, R5 ;  /* 0x0a0000000c0b7989 */ /* 0x00122200000e0005 */
[----:B----4-:R-:W-:Y:S02]  /*2500*/  IMAD.MOV.U32 R7, RZ, RZ, R12 ;  /* 0x000000ffff077224 */ /* 0x010fe400078e000c */
[----:B---3--:R-:W-:Y:S01]  /*2510*/  IMAD.MOV.U32 R8, RZ, RZ, R14 ;  /* 0x000000ffff087224 */ /* 0x008fe200078e000e */
[----:B------:R1:W3:Y:S01]  /*2520*/  SHFL.DOWN PT, R13, R14, 0x10, R5 ;  /* 0x0a0000000e0d7989 */ /* 0x0002e200000e0005 */
[----:B------:R-:W-:Y:S05]  /*2530*/  @P3 BRA `(.L_x_702) ;  /* 0x0000000000403947 */ /* 0x000fea0003800000 */
        /* <DEDUP_REMOVED lines=16> */
.L_x_702:
[----:B------:R-:W-:Y:S05]  /*2640*/  BSYNC.RECONVERGENT B1 ;  /* 0x0000000000017941 */ /* 0x000fea0003800200 */
.L_x_701:
[----:B------:R-:W-:Y:S04]  /*2650*/  BSSY.RECONVERGENT B1, `(.L_x_703) ;  /* 0x000000c000017945 */ /* 0x000fe80003800200 */
[----:B------:R-:W-:Y:S05]  /*2660*/  @P2 BRA `(.L_x_704) ;  /* 0x0000000000282947 */ /* 0x000fea0003800000 */
[----:B-1----:R-:W1:Y:S01]  /*2670*/  S2R R10, SR_CgaCtaId ;  /* 0x00000000000a7919 */ /* 0x002e620000008800 */
[----:B------:R-:W-:Y:S02]  /*2680*/  MOV R5, 0x400 ;  /* 0x0000040000057802 */ /* 0x000fe40000000f00 */
[----:B------:R-:W-:-:S04]  /*2690*/  SHF.R.U32.HI R4, RZ, 0x1, R2 ;  /* 0x00000001ff047819 */ /* 0x000fc80000011602 */
[----:B------:R-:W-:Y:S02]  /*26a0*/  LOP3.LUT R4, R4, 0x1f0, RZ, 0xc0, !PT ;  /* 0x000001f004047812 */ /* 0x000fe400078ec0ff */
[----:B-1----:R-:W-:-:S05]  /*26b0*/  LEA R5, R10, R5, 0x18 ;  /* 0x000000050a057211 */ /* 0x002fca00078ec0ff */
[----:B--2---:R-:W-:Y:S02]  /*26c0*/  IMAD.IADD R9, R4, 0x1, R5 ;  /* 0x0000000104097824 */ /* 0x004fe400078e0205 */
[----:B------:R-:W-:Y:S02]  /*26d0*/  IMAD.MOV.U32 R4, RZ, RZ, R7 ;  /* 0x000000ffff047224 */ /* 0x000fe400078e0007 */
[----:B------:R-:W-:Y:S01]  /*26e0*/  IMAD.MOV.U32 R5, RZ, RZ, R8 ;  /* 0x000000ffff057224 */ /* 0x000fe200078e0008 */
[----:B------:R4:W-:Y:S04]  /*26f0*/  STS [R9+0x8], R6 ;  /* 0x0000080609007388 */ /* 0x0009e80000000800 */
[----:B------:R4:W-:Y:S02]  /*2700*/  STS.64 [R9+0x10], R4 ;  /* 0x0000100409007388 */ /* 0x0009e40000000a00 */
.L_x_704:
[----:B------:R-:W-:Y:S05]  /*2710*/  BSYNC.RECONVERGENT B1 ;  /* 0x0000000000017941 */ /* 0x000fea0003800200 */
.L_x_703:
[----:B------:R-:W-:Y:S01]  /*2720*/  BAR.SYNC.DEFER_BLOCKING 0x0 ;  /* 0x0000000000007b1d */ /* 0x000fe20000010000 */
[----:B------:R-:W-:-:S13]  /*2730*/  ISETP.NE.AND P2, PT, R2, RZ, PT ;  /* 0x000000ff0200720c */ /* 0x000fda0003f45270 */
[----:B------:R-:W-:Y:S05]  /*2740*/  @P2 BRA `(.L_x_680) ;  /* 0x0000003000502947 */ /* 0x000fea0003800000 */
[C---:B------:R-:W-:Y:S01]  /*2750*/  ISETP.GE.AND P0, PT, R3.reuse, 0x21, PT ;  /* 0x000000210300780c */ /* 0x040fe20003f06270 */
[----:B------:R-:W-:Y:S01]  /*2760*/  IMAD.MOV.U32 R2, RZ, RZ, R6 ;  /* 0x000000ffff027224 */ /* 0x000fe200078e0006 */
[C---:B------:R-:W-:Y:S01]  /*2770*/  ISETP.GE.AND P5, PT, R3.reuse, 0x41, PT ;  /* 0x000000410300780c */ /* 0x040fe20003fa6270 */
[----:B0-----:R-:W-:Y:S01]  /*2780*/  IMAD.MOV.U32 R11, RZ, RZ, R7 ;  /* 0x000000ffff0b7224 */ /* 0x001fe200078e0007 */
[C---:B------:R-:W-:Y:S01]  /*2790*/  ISETP.GE.AND P4, PT, R3.reuse, 0x61, PT ;  /* 0x000000610300780c */ /* 0x040fe20003f86270 */
[----:B-1----:R-:W-:Y:S01]  /*27a0*/  IMAD.MOV.U32 R10, RZ, RZ, R8 ;  /* 0x000000ffff0a7224 */ /* 0x002fe200078e0008 */
[----:B------:R-:W-:-:S07]  /*27b0*/  ISETP.GE.AND P3, PT, R3, 0x81, PT ;  /* 0x000000810300780c */ /* 0x000fce0003f66270 */
[----:B------:R-:W-:Y:S06]  /*27c0*/  @!P0 BRA `(.L_x_705) ;  /* 0x00000000005c8947 */ /* 0x000fec0003800000 */
[----:B------:R-:W0:Y:S01]  /*27d0*/  S2UR UR5, SR_CgaCtaId ;  /* 0x00000000000579c3 */ /* 0x000e220000008800 */
[----:B------:R-:W-:Y:S01]  /*27e0*/  UMOV UR4, 0x400 ;  /* 0x0000040000047882 */ /* 0x000fe20000000000 */
[----:B------:R-:W-:Y:S01]  /*27f0*/  BSSY.RECONVERGENT B1, `(.L_x_705) ;  /* 0x0000014000017945 */ /* 0x000fe20003800200 */
[----:B0-----:R-:W-:-:S09]  /*2800*/  ULEA UR4, UR5, UR4, 0x18 ;  /* 0x0000000405047291 */ /* 0x001fd2000f8ec0ff */
[----:B----4-:R-:W0:Y:S04]  /*2810*/  LDS R5, [UR4+0x18] ;  /* 0x00001804ff057984 */ /* 0x010e280008000800 */
[----:B---3--:R-:W1:Y:S01]  /*2820*/  LDS.64 R12, [UR4+0x20] ;  /* 0x00002004ff0c7984 */ /* 0x008e620008000a00 */
        /* <DEDUP_REMOVED lines=16> */
.L_x_706:
[----:B------:R-:W-:Y:S05]  /*2930*/  BSYNC.RECONVERGENT B1 ;  /* 0x0000000000017941 */ /* 0x000fea0003800200 */
.L_x_705:
[----:B----4-:R-:W-:Y:S02]  /*2940*/  IMAD.MOV.U32 R4, RZ, RZ, R2 ;  /* 0x000000ffff047224 */ /* 0x010fe400078e0002 */
[----:B--2---:R-:W-:Y:S02]  /*2950*/  IMAD.MOV.U32 R9, RZ, RZ, R11 ;  /* 0x000000ffff097224 */ /* 0x004fe400078e000b */
[----:B------:R-:W-:Y:S01]  /*2960*/  IMAD.MOV.U32 R8, RZ, RZ, R10 ;  /* 0x000000ffff087224 */ /* 0x000fe200078e000a */
[----:B------:R-:W-:Y:S06]  /*2970*/  @!P5 BRA `(.L_x_707) ;  /* 0x00000000005cd947 */ /* 0x000fec0003800000 */
[----:B------:R-:W0:Y:S01]  /*2980*/  S2UR UR5, SR_CgaCtaId ;  /* 0x00000000000579c3 */ /* 0x000e220000008800 */
[----:B------:R-:W-:Y:S01]  /*2990*/  UMOV UR4, 0x400 ;  /* 0x0000040000047882 */ /* 0x000fe20000000000 */
[----:B------:R-:W-:Y:S01]  /*29a0*/  BSSY.RECONVERGENT B1, `(.L_x_707) ;  /* 0x0000014000017945 */ /* 0x000fe20003800200 */
[----:B0-----:R-:W-:-:S09]  /*29b0*/  ULEA UR4, UR5, UR4, 0x18 ;  /* 0x0000000405047291 */ /* 0x001fd2000f8ec0ff */
[----:B------:R-:W0:Y:S04]  /*29c0*/  LDS R5, [UR4+0x28] ;  /* 0x00002804ff057984 */ /* 0x000e280008000800 */
[----:B------:R-:W1:Y:S01]  /*29d0*/  LDS.64 R6, [UR4+0x30] ;  /* 0x00003004ff067984 */ /* 0x000e620008000a00 */
        /* <DEDUP_REMOVED lines=16> */
.L_x_708:
[----:B------:R-:W-:Y:S05]  /*2ae0*/  BSYNC.RECONVERGENT B1 ;  /* 0x0000000000017941 */ /* 0x000fea0003800200 */
.L_x_707:
        /* <DEDUP_REMOVED lines=29> */
.L_x_710:
[----:B------:R-:W-:Y:S05]  /*2cc0*/  BSYNC.RECONVERGENT B1 ;  /* 0x0000000000017941 */ /* 0x000fea0003800200 */
.L_x_709:
        /* <DEDUP_REMOVED lines=26> */
.L_x_712:
[----:B------:R-:W-:Y:S05]  /*2e70*/  BSYNC.RECONVERGENT B1 ;  /* 0x0000000000017941 */ /* 0x000fea0003800200 */
.L_x_711:
        /* <DEDUP_REMOVED lines=26> */
.L_x_714:
[----:B------:R-:W-:Y:S05]  /*3020*/  BSYNC.RECONVERGENT B1 ;  /* 0x0000000000017941 */ /* 0x000fea0003800200 */
.L_x_713:
        /* <DEDUP_REMOVED lines=26> */
.L_x_716:
[----:B------:R-:W-:Y:S05]  /*31d0*/  BSYNC.RECONVERGENT B1 ;  /* 0x0000000000017941 */ /* 0x000fea0003800200 */
.L_x_715:
        /* <DEDUP_REMOVED lines=27> */
.L_x_648:
[----:B------:R-:W0:Y:S01]  /*3390*/  S2R R2, SR_TID.X ;  /* 0x0000000000027919 */ /* 0x000e220000002100 */
[----:B------:R-:W1:Y:S01]  /*33a0*/  LDCU.128 UR12, c[0x0][0x380] ;  /* 0x00007000ff0c77ac */ /* 0x000e620008000c00 */
[----:B------:R-:W-:Y:S02]  /*33b0*/  SHF.R.S32.HI R14, RZ, 0x1f, R5 ;  /* 0x0000001fff0e7819 */ /* 0x000fe40000011405 */
[----:B0-----:R-:W-:-:S04]  /*33c0*/  IADD3 R3, P0, PT, R5, R2, RZ ;  /* 0x0000000205037210 */ /* 0x001fc80007f1e0ff */
[----:B-1----:R-:W-:Y:S01]  /*33d0*/  LEA R6, P1, R3, UR12, 0x2 ;  /* 0x0000000c03067c11 */ /* 0x002fe2000f8210ff */
[----:B------:R-:W-:-:S05]  /*33e0*/  IMAD.X R8, RZ, RZ, R14, P0 ;  /* 0x000000ffff087224 */ /* 0x000fca00000e060e */
[----:B------:R-:W-:-:S05]  /*33f0*/  LEA.HI.X R7, R3, UR13, R8, 0x2, P1 ;  /* 0x0000000d03077c11 */ /* 0x000fca00088f1408 */
[----:B------:R-:W2:Y:S04]  /*3400*/  LDG.E R8, desc[UR10][R6.64] ;  /* 0x0000000a06087981 */ /* 0x000ea8000c1e1900 */
[----:B------:R-:W2:Y:S04]  /*3410*/  LDG.E R9, desc[UR10][R6.64+0x400] ;  /* 0x0004000a06097981 */ /* 0x000ea8000c1e1900 */
[----:B------:R-:W3:Y:S04]  /*3420*/  LDG.E R10, desc[UR10][R6.64+0x800] ;  /* 0x0008000a060a7981 */ /* 0x000ee8000c1e1900 */
[----:B------:R-:W4:Y:S04]  /*3430*/  LDG.E R11, desc[UR10][R6.64+0xc00] ;  /* 0x000c000a060b7981 */ /* 0x000f28000c1e1900 */
[----:B------:R0:W5:Y:S02]  /*3440*/  LDG.E R3, desc[UR10][R6.64+0x1000] ;  /* 0x0010000a06037981 */ /* 0x000164000c1e1900 */
[----:B0-----:R-:W-:-:S02]  /*3450*/  LOP3.LUT R6, R2, 0x400, RZ, 0xfc, !PT ;  /* 0x0000040002067812 */ /* 0x001fc400078efcff */
[CC--:B--2---:R-:W-:Y:S02]  /*3460*/  VIMNMX R13, PT, PT, R8.reuse, R9.reuse, !PT ;  /* 0x00000009080d7248 */ /* 0x0c4fe40007fe0100 */
[----:B------:R-:W-:Y:S01]  /*3470*/  ISETP.GE.AND P0, PT, R8, R9, PT ;  /* 0x000000090800720c */ /* 0x000fe20003f06270 */
[----:B------:R-:W-:Y:S01]  /*3480*/  VIADD R9, R2, 0x200 ;  /* 0x0000020002097836 */ /* 0x000fe20000000000 */
[----:B---3--:R-:W-:Y:S02]  /*3490*/  VIMNMX R12, PT, PT, R10, R13, !PT ;  /* 0x0000000d0a0c7248 */ /* 0x008fe40007fe0100 */
[----:B------:R-:W-:Y:S02]  /*34a0*/  ISETP.GE.AND P2, PT, R13, R10, PT ;  /* 0x0000000a0d00720c */ /* 0x000fe40003f46270 */
[----:B----4-:R-:W-:Y:S02]  /*34b0*/  ISETP.GE.AND P3, PT, R12, R11, PT ;  /* 0x0000000b0c00720c */ /* 0x010fe40003f66270 */
[----:B------:R-:W-:Y:S01]  /*34c0*/  VIMNMX R12, PT, PT, R11, R12, !PT ;  /* 0x0000000c0b0c7248 */ /* 0x000fe20007fe0100 */
[----:B------:R-:W-:-:S03]  /*34d0*/  VIADD R11, R2, 0x100 ;  /* 0x00000100020b7836 */ /* 0x000fc60000000000 */
[----:B-----5:R-:W-:-:S05]  /*34e0*/  ISETP.GE.AND P1, PT, R12, R3, PT ;  /* 0x000000030c00720c */ /* 0x020fca0003f26270 */
[----:B------:R-:W-:Y:S02]  /*34f0*/  @P2 SEL R9, R11, R2, !P0 ;  /* 0x000000020b092207 */ /* 0x000fe40004000000 */
[----:B------:R-:W-:Y:S01]  /*3500*/  IADD3 R8, P2, PT, R5, UR14, RZ ;  /* 0x0000000e05087c10 */ /* 0x000fe2000ff5e0ff */
[----:B------:R-:W-:-:S03]  /*3510*/  @!P3 VIADD R9, R2, 0x300 ;  /* 0x000003000209b836 */ /* 0x000fc60000000000 */
[----:B------:R-:W-:Y:S02]  /*3520*/  IADD3.X R7, PT, PT, R14, UR15, RZ, P2, !PT ;  /* 0x0000000f0e077c10 */ /* 0x000fe400097fe4ff */
[----:B------:R-:W-:Y:S02]  /*3530*/  ISETP.LE.AND P2, PT, R4, UR6, PT ;  /* 0x0000000604007c0c */ /* 0x000fe4000bf43270 */
[C---:B------:R-:W-:Y:S02]  /*3540*/  @P1 ISETP.GE.U32.AND P0, PT, R9.reuse, R6, PT ;  /* 0x000000060900120c */ /* 0x040fe40003f06070 */
[-C--:B------:R-:W-:Y:S02]  /*3550*/  IADD3 R5, P3, PT, R6, R8.reuse, RZ ;  /* 0x0000000806057210 */ /* 0x080fe40007f7e0ff */
[----:B------:R-:W-:Y:S02]  /*3560*/  @P1 IADD3 R8, P4, PT, R9, R8, RZ ;  /* 0x0000000809081210 */ /* 0x000fe40007f9e0ff */
[----:B------:R-:W-:Y:S01]  /*3570*/  @P1 ISETP.GE.U32.AND.EX P0, PT, RZ, RZ, PT, P0 ;  /* 0x000000ffff00120c */ /* 0x000fe20003f06100 */
[----:B------:R-:W-:-:S02]  /*3580*/  IMAD.X R6, RZ, RZ, R7, P3 ;  /* 0x000000ffff067224 */ /* 0x000fc400018e0607 */
        /* <DEDUP_REMOVED lines=17> */
[----:B------:R-:W-:-:S05]  /*36a0*/  IMAD.MOV.U32 R11, RZ, RZ, 0x500 ;  /* 0x00000500ff0b7424 */ /* 0x000fca00078e00ff */
[----:B------:R-:W2:Y:S01]  /*36b0*/  ATOMG.E.ADD.STRONG.GPU PT, R7, desc[UR10][R8.64], R11 ;  /* 0x8000000b080779a8 */ /* 0x000ea200081ef10a */
[----:B------:R-:W0:Y:S01]  /*36c0*/  S2UR UR5, SR_CgaCtaId ;  /* 0x00000000000579c3 */ /* 0x000e220000008800 */
[----:B------:R-:W-:Y:S02]  /*36d0*/  UMOV UR4, 0x400 ;  /* 0x0000040000047882 */ /* 0x000fe40000000000 */
[----:B0-----:R-:W-:Y:S01]  /*36e0*/  ULEA UR4, UR5, UR4, 0x18 ;  /* 0x0000000405047291 */ /* 0x001fe2000f8ec0ff */
[----:B--2---:R-:W-:-:S08]  /*36f0*/  VIADD R7, R7, UR6 ;  /* 0x0000000607077c36 */ /* 0x004fd00008000000 */
[----:B------:R0:W-:Y:S03]  /*3700*/  STS [UR4+0x98], R7 ;  /* 0x00009807ff007988 */ /* 0x0001e60008000804 */
.L_x_719:
[----:B------:R-:W-:Y:S05]  /*3710*/  BSYNC.RECONVERGENT B1 ;  /* 0x0000000000017941 */ /* 0x000fea0003800200 */
.L_x_718:
[----:B------:R-:W1:Y:S08]  /*3720*/  S2UR UR5, SR_CgaCtaId ;  /* 0x00000000000579c3 */ /* 0x000e700000008800 */
[----:B------:R-:W-:Y:S06]  /*3730*/  BAR.SYNC.DEFER_BLOCKING 0x0 ;  /* 0x0000000000007b1d */ /* 0x000fec0000010000 */
[----:B------:R-:W-:-:S02]  /*3740*/  UMOV UR4, 0x400 ;  /* 0x0000040000047882 */ /* 0x000fc40000000000 */
[----:B-1----:R-:W-:-:S06]  /*3750*/  ULEA UR4, UR5, UR4, 0x18 ;  /* 0x0000000405047291 */ /* 0x002fcc000f8ec0ff */
[----:B0-----:R-:W-:-:S05]  /*3760*/  IMAD.U32 R7, RZ, RZ, UR4 ;  /* 0x00000004ff077e24 */ /* 0x001fca000f8e00ff */
[----:B------:R-:W0:Y:S02]  /*3770*/  LDS R11, [R7+0x98] ;  /* 0x00009800070b7984 */ /* 0x000e240000000800 */
[----:B0-----:R-:W-:-:S05]  /*3780*/  VIADD R13, R11, 0x500 ;  /* 0x000005000b0d7836 */ /* 0x001fca0000000000 */
[----:B------:R-:W-:-:S13]  /*3790*/  ISETP.GT.AND P0, PT, R13, R4, PT ;  /* 0x000000040d00720c */ /* 0x000fda0003f04270 */
[----:B------:R-:W-:Y:S05]  /*37a0*/  @P0 BRA `(.L_x_720) ;  /* 0x00000004004c0947 */ /* 0x000fea0003800000 */
[----:B------:R-:W-:Y:S01]  /*37b0*/  BSSY.RECONVERGENT B1, `(.L_x_720) ;  /* 0x0000052000017945 */ /* 0x000fe20003800200 */
[----:B------:R-:W-:Y:S01]  /*37c0*/  IMAD.MOV.U32 R12, RZ, RZ, R3 ;  /* 0x000000ffff0c7224 */ /* 0x000fe200078e0003 */
[----:B------:R-:W0:Y:S01]  /*37d0*/  LDCU UR7, c[0x0][0x398] ;  /* 0x00007300ff0777ac */ /* 0x000e220008000800 */
[----:B------:R-:W-:Y:S02]  /*37e0*/  IMAD.MOV.U32 R16, RZ, RZ, R5 ;  /* 0x000000ffff107224 */ /* 0x000fe400078e0005 */
[----:B------:R-:W-:Y:S01]  /*37f0*/  IMAD.MOV.U32 R23, RZ, RZ, R6 ;  /* 0x000000ffff177224 */ /* 0x000fe200078e0006 */
[----:B------:R-:W1:Y:S06]  /*3800*/  LDCU.128 UR12, c[0x0][0x380] ;  /* 0x00007000ff0c77ac */ /* 0x000e6c0008000c00 */
.L_x_723:
[----:B------:R-:W-:-:S04]  /*3810*/  IADD3 R21, P0, PT, R2, R11, RZ ;  /* 0x0000000b02157210 */ /* 0x000fc80007f1e0ff */
[----:B------:R-:W-:Y:S02]  /*3820*/  LEA.HI.X.SX32 R20, R11, RZ, 0x1, P0 ;  /* 0x000000ff0b147211 */ /* 0x000fe400000f0eff */
[----:B-1----:R-:W-:-:S04]  /*3830*/  LEA R4, P0, R21, UR12, 0x2 ;  /* 0x0000000c15047c11 */ /* 0x002fc8000f8010ff */
[----:B------:R-:W-:-:S05]  /*3840*/  LEA.HI.X R5, R21, UR13, R20, 0x2, P0 ;  /* 0x0000000d15057c11 */ /* 0x000fca00080f1414 */
[----:B------:R-:W2:Y:S04]  /*3850*/  LDG.E R11, desc[UR10][R4.64] ;  /* 0x0000000a040b7981 */ /* 0x000ea8000c1e1900 */
[----:B------:R-:W3:Y:S04]  /*3860*/  LDG.E R14, desc[UR10][R4.64+0x400] ;  /* 0x0004000a040e7981 */ /* 0x000ee8000c1e1900 */
[----:B------:R-:W4:Y:S04]  /*3870*/  LDG.E R13, desc[UR10][R4.64+0x800] ;  /* 0x0008000a040d7981 */ /* 0x000f28000c1e1900 */
[----:B------:R-:W4:Y:S01]  /*3880*/  LDG.E R10, desc[UR10][R4.64+0xc00] ;  /* 0x000c000a040a7981 */ /* 0x000f22000c1e1900 */
[----:B------:R-:W-:-:S03]  /*3890*/  IADD3 R21, P0, PT, R21, UR14, RZ ;  /* 0x0000000e15157c10 */ /* 0x000fc6000ff1e0ff */
[----:B------:R1:W5:Y:S01]  /*38a0*/  LDG.E R3, desc[UR10][R4.64+0x1000] ;  /* 0x0010000a04037981 */ /* 0x000362000c1e1900 */
[----:B------:R-:W-:Y:S01]  /*38b0*/  IADD3.X R20, PT, PT, R20, UR15, RZ, P0, !PT ;  /* 0x0000000f14147c10 */ /* 0x000fe200087fe4ff */
[----:B------:R-:W-:Y:S01]  /*38c0*/  BSSY.RECONVERGENT B2, `(.L_x_721) ;  /* 0x000002a000027945 */ /* 0x000fe20003800200 */
[----:B------:R-:W-:Y:S01]  /*38d0*/  BAR.SYNC.DEFER_BLOCKING 0x0 ;  /* 0x0000000000007b1d */ /* 0x000fe20000010000 */
[C---:B------:R-:W-:Y:S02]  /*38e0*/  IADD3 R18, P3, PT, R21.reuse, 0x100, RZ ;  /* 0x0000010015127810 */ /* 0x040fe40007f7e0ff */
[C---:B------:R-:W-:Y:S02]  /*38f0*/  IADD3 R17, P4, PT, R21.reuse, 0x200, RZ ;  /* 0x0000020015117810 */ /* 0x040fe40007f9e0ff */
[----:B-1----:R-:W-:Y:S01]  /*3900*/  IADD3 R5, P6, PT, R21, 0x400, RZ ;  /* 0x0000040015057810 */ /* 0x002fe20007fde0ff */
[----:B------:R-:W-:Y:S01]  /*3910*/  IMAD.X R19, RZ, RZ, R20, P3 ;  /* 0x000000ffff137224 */ /* 0x000fe200018e0614 */
[----:B------:R-:W-:-:S03]  /*3920*/  ISETP.NE.AND P3, PT, R2, RZ, PT ;  /* 0x000000ff0200720c */ /* 0x000fc60003f65270 */
        /* <DEDUP_REMOVED lines=9> */
[--C-:B------:R-:W-:Y:S02]  /*39c0*/  IMAD.X R16, RZ, RZ, R20.reuse, P4 ;  /* 0x000000ffff107224 */ /* 0x100fe400020e0614 */
[----:B------:R-:W-:Y:S01]  /*39d0*/  IMAD.X R15, RZ, RZ, R20, P5 ;  /* 0x000000ffff0f7224 */ /* 0x000fe200028e0614 */
[----:B------:R-:W-:-:S07]  /*39e0*/  @P2 SEL R20, R23, R20, P0 ;  /* 0x0000001417142207 */ /* 0x000fce0000000000 */
        /* <DEDUP_REMOVED lines=10> */
[----:B------:R-:W-:Y:S02]  /*3a90*/  @P2 SEL R13, R14, R13, P0 ;  /* 0x0000000d0e0d2207 */ /* 0x000fe40000000000 */
[----:B------:R-:W-:Y:S02]  /*3aa0*/  @P2 SEL R17, R18, R17, P0 ;  /* 0x0000001112112207 */ /* 0x000fe40000000000 */
[----:B------:R-:W-:Y:S02]  /*3ab0*/  ISETP.GE.AND P1, PT, R13, R10, PT ;  /* 0x0000000a0d00720c */ /* 0x000fe40003f26270 */
[----:B------:R-:W-:Y:S01]  /*3ac0*/  @P2 SEL R16, R19, R16, P0 ;  /* 0x0000001013102207 */ /* 0x000fe20000000000 */
[----:B------:R-:W-:Y:S10]  /*3ad0*/  @P3 BRA `(.L_x_722) ;  /* 0x0000000000203947 */ /* 0x000ff40003800000 */
[----:B------:R-:W-:-:S05]  /*3ae0*/  IMAD.MOV.U32 R11, RZ, RZ, 0x500 ;  /* 0x00000500ff0b7424 */ /* 0x000fca00078e00ff */
[----:B------:R-:W2:Y:S01]  /*3af0*/  ATOMG.E.ADD.STRONG.GPU PT, R4, desc[UR10][R8.64], R11 ;  /* 0x8000000b080479a8 */ /* 0x000ea200081ef10a */
[----:B------:R-:W1:Y:S01]  /*3b00*/  S2UR UR5, SR_CgaCtaId ;  /* 0x00000000000579c3 */ /* 0x000e620000008800 */
[----:B------:R-:W-:Y:S02]  /*3b10*/  UMOV UR4, 0x400 ;  /* 0x0000040000047882 */ /* 0x000fe40000000000 */
[----:B-1----:R-:W-:-:S06]  /*3b20*/  ULEA UR4, UR5, UR4, 0x18 ;  /* 0x0000000405047291 */ /* 0x002fcc000f8ec0ff */
[----:B------:R-:W-:Y:S02]  /*3b30*/  IMAD.U32 R7, RZ, RZ, UR4 ;  /* 0x00000004ff077e24 */ /* 0x000fe4000f8e00ff */
[----:B--2---:R-:W-:-:S05]  /*3b40*/  VIADD R4, R4, UR6 ;  /* 0x0000000604047c36 */ /* 0x004fca0008000000 */
[----:B------:R1:W-:Y:S02]  /*3b50*/  STS [R7+0x98], R4 ;  /* 0x0000980407007388 */ /* 0x0003e40000000800 */
.L_x_722:
[----:B0-----:R-:W-:Y:S05]  /*3b60*/  BSYNC.RECONVERGENT B2 ;  /* 0x0000000000027941 */ /* 0x001fea0003800200 */
.L_x_721:
[----:B------:R-:W-:Y:S01]  /*3b70*/  BAR.SYNC.DEFER_BLOCKING 0x0 ;  /* 0x0000000000007b1d */ /* 0x000fe20000010000 */
[----:B------:R-:W-:Y:S01]  /*3b80*/  @P1 ISETP.GE.U32.AND P0, PT, R17, R12, PT ;  /* 0x0000000c1100120c */ /* 0x000fe20003f06070 */
[----:B-1----:R-:W-:-:S03]  /*3b90*/  IMAD.U32 R4, RZ, RZ, UR7 ;  /* 0x00000007ff047e24 */ /* 0x002fc6000f8e00ff */
[----:B------:R-:W-:-:S04]  /*3ba0*/  @P1 ISETP.GE.AND.EX P0, PT, R16, R15, PT, P0 ;  /* 0x0000000f1000120c */ /* 0x000fc80003f06300 */
[----:B------:R-:W-:-:S04]  /*3bb0*/  @P1 ISETP.LT.OR P0, PT, R10, R13, !P0 ;  /* 0x0000000d0a00120c */ /* 0x000fc80004701670 */
[----:B------:R-:W-:Y:S02]  /*3bc0*/  @P1 SEL R10, R13, R10, P0 ;  /* 0x0000000a0d0a1207 */ /* 0x000fe40000000000 */
[----:B------:R-:W-:Y:S02]  /*3bd0*/  @P1 SEL R12, R17, R12, P0 ;  /* 0x0000000c110c1207 */ /* 0x000fe40000000000 */
[----:B-----5:R-:W-:Y:S02]  /*3be0*/  ISETP.GE.AND P2, PT, R10, R3, PT ;  /* 0x000000030a00720c */ /* 0x020fe40003f46270 */
[----:B------:R-:W-:Y:S01]  /*3bf0*/  @P1 SEL R15, R16, R15, P0 ;  /* 0x0000000f100f1207 */ /* 0x000fe20000000000 */
[----:B------:R-:W0:Y:S10]  /*3c00*/  LDS R11, [R7+0x98] ;  /* 0x00009800070b7984 */ /* 0x000e340000000800 */
        /* <DEDUP_REMOVED lines=8> */
[----:B------:R-:W-:Y:S02]  /*3c90*/  IMAD.MOV.U32 R23, RZ, RZ, R6 ;  /* 0x000000ffff177224 */ /* 0x000fe400078e0006 */
[----:B0-----:R-:W-:-:S05]  /*3ca0*/  VIADD R13, R11, 0x500 ;  /* 0x000005000b0d7836 */ /* 0x001fca0000000000 */
[----:B------:R-:W-:-:S13]  /*3cb0*/  ISETP.GT.AND P0, PT, R13, R4, PT ;  /* 0x000000040d00720c */ /* 0x000fda0003f04270 */
[----:B------:R-:W-:Y:S05]  /*3cc0*/  @!P0 BRA `(.L_x_723) ;  /* 0xfffffff800d08947 */ /* 0x000fea000383ffff */
[----:B------:R-:W-:Y:S05]  /*3cd0*/  BSYNC.RECONVERGENT B1 ;  /* 0x0000000000017941 */ /* 0x000fea0003800200 */
.L_x_720:
[----:B------:R-:W-:Y:S01]  /*3ce0*/  ISETP.GE.AND P0, PT, R11, R4, PT ;  /* 0x000000040b00720c */ /* 0x000fe20003f06270 */
[----:B------:R-:W0:Y:S01]  /*3cf0*/  LDCU.64 UR6, c[0x0][0x388] ;  /* 0x00007100ff0677ac */ /* 0x000e220008000a00 */
[----:B------:R-:W-:Y:S01]  /*3d00*/  BSSY.RECONVERGENT B1, `(.L_x_717) ;  /* 0x0000097000017945 */ /* 0x000fe20003800200 */
[----:B------:R-:W1:Y:S10]  /*3d10*/  LDCU.64 UR4, c[0x0][0x388] ;  /* 0x00007100ff0477ac */ /* 0x000e740008000a00 */
[----:B------:R-:W-:Y:S05]  /*3d20*/  @P0 BRA `(.L_x_724) ;  /* 0x0000000800500947 */ /* 0x000fea0003800000 */
[----:B------:R-:W-:-:S05]  /*3d30*/  IMAD.IADD R7, R4, 0x1, -R11 ;  /* 0x0000000104077824 */ /* 0x000fca00078e0a0b */
[----:B------:R-:W-:-:S13]  /*3d40*/  ISETP.GE.AND P0, PT, R2, R7, PT ;  /* 0x000000070200720c */ /* 0x000fda0003f06270 */
[----:B------:R-:W-:Y:S05]  /*3d50*/  @P0 BRA `(.L_x_724) ;  /* 0x0000000800440947 */ /* 0x000fea0003800000 */
[----:B------:R-:W-:Y:S01]  /*3d60*/  LOP3.LUT R8, RZ, R2, RZ, 0x33, !PT ;  /* 0x00000002ff087212 */ /* 0x000fe200078e33ff */
[----:B------:R-:W-:Y:S03]  /*3d70*/  BSSY.RECONVERGENT B2, `(.L_x_725) ;  /* 0x000002a000027945 */ /* 0x000fe60003800200 */
[----:B------:R-:W-:-:S04]  /*3d80*/  IADD3 R14, PT, PT, -R11, R4, R8 ;  /* 0x000000040b0e7210 */ /* 0x000fc80007ffe108 */
[----:B------:R-:W-:-:S04]  /*3d90*/  LOP3.LUT R4, R14, 0x300, RZ, 0xc0, !PT ;  /* 0x000003000e047812 */ /* 0x000fc800078ec0ff */
[----:B------:R-:W-:Y:S01]  /*3da0*/  ISETP.NE.AND P0, PT, R4, 0x300, PT ;  /* 0x000003000400780c */ /* 0x000fe20003f05270 */
[----:B------:R-:W-:-:S12]  /*3db0*/  IMAD.MOV.U32 R4, RZ, RZ, R2 ;  /* 0x000000ffff047224 */ /* 0x000fd800078e0002 */
[----:B------:R-:W-:Y:S05]  /*3dc0*/  @!P0 BRA `(.L_x_726) ;  /* 0x0000000000908947 */ /* 0x000fea0003800000 */
[----:B------:R-:W2:Y:S01]  /*3dd0*/  LDC.64 R8, c[0x0][0x380] ;  /* 0x0000e000ff087b82 */ /* 0x000ea20000000a00 */
[----:B------:R-:W-:Y:S01]  /*3de0*/  LEA.HI R4, R14, 0x1, RZ, 0x18 ;  /* 0x000000010e047811 */ /* 0x000fe200078fc0ff */
[----:B------:R-:W-:-:S03]  /*3df0*/  IMAD.IADD R15, R2, 0x1, R11 ;  /* 0x00000001020f7824 */ /* 0x000fc600078e020b */
[----:B------:R-:W-:Y:S01]  /*3e00*/  LOP3.LUT R10, R4, 0x3, RZ, 0xc0, !PT ;  /* 0x00000003040a7812 */ /* 0x000fe200078ec0ff */
[----:B------:R-:W-:-:S04]  /*3e10*/  IMAD.MOV.U32 R4, RZ, RZ, R2 ;  /* 0x000000ffff047224 */ /* 0x000fc800078e0002 */
[----:B------:R-:W-:-:S07]  /*3e20*/  IMAD.MOV R10, RZ, RZ, -R10 ;  /* 0x000000ffff0a7224 */ /* 0x000fce00078e0a0a */
.L_x_729:
[----:B--2---:R-:W-:-:S06]  /*3e30*/  IMAD.WIDE R12, R15, 0x4, R8 ;  /* 0x000000040f0c7825 */ /* 0x004fcc00078e0208 */
[----:B------:R-:W2:Y:S01]  /*3e40*/  LDG.E R13, desc[UR10][R12.64] ;  /* 0x0000000a0c0d7981 */ /* 0x000ea2000c1e1900 */
[C---:B-1----:R-:W-:Y:S01]  /*3e50*/  IADD3 R19, P1, PT, R15.reuse, UR4, RZ ;  /* 0x000000040f137c10 */ /* 0x042fe2000ff3e0ff */
[----:B------:R-:W-:Y:S01]  /*3e60*/  VIADD R10, R10, 0x1 ;  /* 0x000000010a0a7836 */ /* 0x000fe20000000000 */
[----:B------:R-:W-:Y:S01]  /*3e70*/  BSSY.RECONVERGENT B3, `(.L_x_727) ;  /* 0x0000016000037945 */ /* 0x000fe20003800200 */
[----:B------:R-:W-:Y:S01]  /*3e80*/  IMAD.MOV.U32 R16, RZ, RZ, R5 ;  /* 0x000000ffff107224 */ /* 0x000fe200078e0005 */
[----:B------:R-:W-:Y:S01]  /*3e90*/  LEA.HI.X.SX32 R20, R15, UR5, 0x1, P1 ;  /* 0x000000050f147c11 */ /* 0x000fe200088f0eff */
[----:B------:R-:W-:Y:S01]  /*3ea0*/  IMAD.MOV.U32 R17, RZ, RZ, R6 ;  /* 0x000000ffff117224 */ /* 0x000fe200078e0006 */
[----:B------:R-:W-:Y:S01]  /*3eb0*/  ISETP.NE.AND P2, PT, R10, RZ, PT ;  /* 0x000000ff0a00720c */ /* 0x000fe20003f45270 */
[----:B------:R-:W-:Y:S02]  /*3ec0*/  IMAD.MOV.U32 R18, RZ, RZ, R3 ;  /* 0x000000ffff127224 */ /* 0x000fe400078e0003 */
        /* <DEDUP_REMOVED lines=16> */
.L_x_728:
[----:B0-----:R-:W-:Y:S05]  /*3fd0*/  BSYNC.RECONVERGENT B3 ;  /* 0x0000000000037941 */ /* 0x001fea0003800200 */
.L_x_727:
[----:B------:R-:W-:Y:S02]  /*3fe0*/  VIADD R4, R4, 0x100 ;  /* 0x0000010004047836 */ /* 0x000fe40000000000 */
[----:B------:R-:W-:Y:S01]  /*3ff0*/  VIADD R15, R15, 0x100 ;  /* 0x000001000f0f7836 */ /* 0x000fe20000000000 */
[----:B------:R-:W-:Y:S06]  /*4000*/  @P2 BRA `(.L_x_729) ;  /* 0xfffffffc00882947 */ /* 0x000fec000383ffff */
.L_x_726:
[----:B01----:R-:W-:Y:S05]  /*4010*/  BSYNC.RECONVERGENT B2 ;  /* 0x0000000000027941 */ /* 0x003fea0003800200 */
.L_x_725:
[----:B------:R-:W-:-:S13]  /*4020*/  ISETP.GE.U32.AND P0, PT, R14, 0x300, PT ;  /* 0x000003000e00780c */ /* 0x000fda0003f06070 */
[----:B------:R-:W-:Y:S05]  /*4030*/  @!P0 BRA `(.L_x_724) ;  /* 0x00000004008c8947 */ /* 0x000fea0003800000 */
[----:B------:R-:W0:Y:S01]  /*4040*/  LDC.64 R8, c[0x0][0x380] ;  /* 0x0000e000ff087b82 */ /* 0x000e220000000a00 */
[----:B------:R-:W-:-:S04]  /*4050*/  IMAD.IADD R11, R4, 0x1, R11 ;  /* 0x00000001040b7824 */ /* 0x000fc800078e020b */
[C---:B------:R-:W-:Y:S02]  /*4060*/  VIADD R20, R11.reuse, 0x100 ;  /* 0x000001000b147836 */ /* 0x040fe40000000000 */
[C---:B------:R-:W-:Y:S02]  /*4070*/  VIADD R19, R11.reuse, 0x200 ;  /* 0x000002000b137836 */ /* 0x040fe40000000000 */
[----:B------:R-:W-:Y:S01]  /*4080*/  VIADD R18, R11, 0x300 ;  /* 0x000003000b127836 */ /* 0x000fe20000000000 */
[----:B0-----:R-:W-:-:S05]  /*4090*/  IADD3 R8, P0, PT, R8, 0x800, RZ ;  /* 0x0000080008087810 */ /* 0x001fca0007f1e0ff */
[----:B------:R-:W-:-:S08]  /*40a0*/  IMAD.X R9, RZ, RZ, R9, P0 ;  /* 0x000000ffff097224 */ /* 0x000fd000000e0609 */
.L_x_738:
[----:B------:R-:W-:-:S05]  /*40b0*/  IMAD.WIDE R14, R11, 0x4, R8 ;  /* 0x000000040b0e7825 */ /* 0x000fca00078e0208 */
[----:B------:R-:W2:Y:S04]  /*40c0*/  LDG.E R24, desc[UR10][R14.64+-0x800] ;  /* 0xfff8000a0e187981 */ /* 0x000ea8000c1e1900 */
[----:B------:R0:W5:Y:S04]  /*40d0*/  LDG.E R26, desc[UR10][R14.64+-0x400] ;  /* 0xfffc000a0e1a7981 */ /* 0x000168000c1e1900 */
        /* <DEDUP_REMOVED lines=21> */
.L_x_731:
[----:B------:R-:W-:Y:S05]  /*4230*/  BSYNC.RECONVERGENT B2 ;  /* 0x0000000000027941 */ /* 0x000fea0003800200 */
.L_x_730:
        /* <DEDUP_REMOVED lines=19> */
.L_x_733:
[----:B------:R-:W-:Y:S05]  /*4370*/  BSYNC.RECONVERGENT B2 ;  /* 0x0000000000027941 */ /* 0x000fea0003800200 */
.L_x_732:
[----:B------:R-:W-:Y:S01]  /*4380*/  ISETP.GE.AND P0, PT, R3, R10, PT ;  /* 0x0000000a0300720c */ /* 0x000fe20003f06270 */
[----:B------:R-:W-:Y:S01]  /*4390*/  BSSY.RECONVERGENT B2, `(.L_x_734) ;  /* 0x0000013000027945 */ /* 0x000fe20003800200 */
[C---:B------:R-:W-:Y:S01]  /*43a0*/  IADD3 R16, P1, PT, R19.reuse, UR6, RZ ;  /* 0x0000000613107c10 */ /* 0x040fe2000ff3e0ff */
        /* <DEDUP_REMOVED lines=17> */
.L_x_735:
[----:B------:R-:W-:Y:S05]  /*44c0*/  BSYNC.RECONVERGENT B2 ;  /* 0x0000000000027941 */ /* 0x000fea0003800200 */
.L_x_734:
        /* <DEDUP_REMOVED lines=18> */
.L_x_737:
[----:B------:R-:W-:Y:S05]  /*45f0*/  BSYNC.RECONVERGENT B2 ;  /* 0x0000000000027941 */ /* 0x000fea0003800200 */
.L_x_736:
[----:B------:R-:W-:Y:S02]  /*4600*/  VIADD R4, R4, 0x400 ;  /* 0x0000040004047836 */ /* 0x000fe40000000000 */
[----:B------:R-:W-:Y:S02]  /*4610*/  VIADD R20, R20, 0x400 ;  /* 0x0000040014147836 */ /* 0x000fe40000000000 */
[----:B------:R-:W-:Y:S01]  /*4620*/  VIADD R19, R19, 0x400 ;  /* 0x0000040013137836 */ /* 0x000fe20000000000 */
[----:B------:R-:W-:Y:S01]  /*4630*/  ISETP.GE.AND P0, PT, R4, R7, PT ;  /* 0x000000070400720c */ /* 0x000fe20003f06270 */
[----:B------:R-:W-:Y:S02]  /*4640*/  VIADD R18, R18, 0x400 ;  /* 0x0000040012127836 */ /* 0x000fe40000000000 */
[----:B------:R-:W-:-:S10]  /*4650*/  VIADD R11, R11, 0x400 ;  /* 0x000004000b0b7836 */ /* 0x000fd40000000000 */
[----:B------:R-:W-:Y:S05]  /*4660*/  @!P0 BRA `(.L_x_738) ;  /* 0xfffffff800908947 */ /* 0x000fea000383ffff */
.L_x_724:
[----:B01----:R-:W-:Y:S05]  /*4670*/  BSYNC.RECONVERGENT B1 ;  /* 0x0000000000017941 */ /* 0x003fea0003800200 */
.L_x_717:
        /* <DEDUP_REMOVED lines=31> */
.L_x_740:
[----:B------:R-:W-:Y:S05]  /*4870*/  BSYNC.RECONVERGENT B1 ;  /* 0x0000000000017941 */ /* 0x000fea0003800200 */
.L_x_739:
        /* <DEDUP_REMOVED lines=24> */
.L_x_742:
[----:B------:R-:W-:Y:S05]  /*4a00*/  BSYNC.RECONVERGENT B1 ;  /* 0x0000000000017941 */ /* 0x000fea0003800200 */
.L_x_741:
[----:B---3--:R3:W4:Y:S01]  /*4a10*/  SHFL.DOWN PT, R10, R3, 0x4, 0x1f ;  /* 0x08801f00030a7f89 */ /* 0x00872200000e0000 */
[----:B------:R-:W-:Y:S01]  /*4a20*/  BSSY.RECONVERGENT B1, `(.L_x_743) ;  /* 0x0000017000017945 */ /* 0x000fe20003800200 */
[----:B0-----:R-:W-:Y:S02]  /*4a30*/  IMAD.MOV.U32 R4, RZ, RZ, R3 ;  /* 0x000000ffff047224 */ /* 0x001fe400078e0003 */
[----:B------:R3:W0:Y:S01]  /*4a40*/  SHFL.DOWN PT, R12, R5, 0x4, 0x1f ;  /* 0x08801f00050c7f89 */ /* 0x00062200000e0000 */
[----:B--2---:R-:W-:Y:S02]  /*4a50*/  IMAD.MOV.U32 R6, RZ, RZ, R5 ;  /* 0x000000ffff067224 */ /* 0x004fe400078e0005 */
[----:B------:R-:W-:Y:S01]  /*4a60*/  IMAD.MOV.U32 R7, RZ, RZ, R8 ;  /* 0x000000ffff077224 */ /* 0x000fe200078e0008 */
[----:B------:R3:W2:Y:S01]  /*4a70*/  SHFL.DOWN PT, R9, R8, 0x4, 0x1f ;  /* 0x08801f0008097f89 */ /* 0x0006a200000e0000 */
        /* <DEDUP_REMOVED lines=17> */
.L_x_744:
[----:B------:R-:W-:Y:S05]  /*4b90*/  BSYNC.RECONVERGENT B1 ;  /* 0x0000000000017941 */ /* 0x000fea0003800200 */
.L_x_743:
[----:B-1----:R1:W0:Y:S01]  /*4ba0*/  SHFL.DOWN PT, R11, R4, 0x8, 0x1f ;  /* 0x09001f00040b7f89 */ /* 0x00222200000e0000 */
[----:B------:R-:W-:Y:S01]  /*4bb0*/  BSSY.RECONVERGENT B1, `(.L_x_745) ;  /* 0x0000017000017945 */ /* 0x000fe20003800200 */
[----:B---3--:R-:W-:Y:S02]  /*4bc0*/  IMAD.MOV.U32 R3, RZ, RZ, R4 ;  /* 0x000000ffff037224 */ /* 0x008fe400078e0004 */
[----:B------:R1:W3:Y:S01]  /*4bd0*/  SHFL.DOWN PT, R13, R6, 0x8, 0x1f ;  /* 0x09001f00060d7f89 */ /* 0x0002e200000e0000 */
[----:B------:R-:W-:Y:S02]  /*4be0*/  IMAD.MOV.U32 R5, RZ, RZ, R6 ;  /* 0x000000ffff057224 */ /* 0x000fe400078e0006 */
[----:B--2---:R-:W-:Y:S01]  /*4bf0*/  IMAD.MOV.U32 R9, RZ, RZ, R7 ;  /* 0x000000ffff097224 */ /* 0x004fe200078e0007 */
[----:B------:R1:W2:Y:S01]  /*4c00*/  SHFL.DOWN PT, R8, R7, 0x8, 0x1f ;  /* 0x09001f0007087f89 */ /* 0x0002a200000e0000 */
[----:B------:R-:W-:Y:S05]  /*4c10*/  @P4 BRA `(.L_x_746) ;  /* 0x0000000000404947 */ /* 0x000fea0003800000 */
[----:B0-----:R-:W-:Y:S01]  /*4c20*/  ISETP.GE.AND P0, PT, R4, R11, PT ;  /* 0x0000000b0400720c */ /* 0x001fe20003f06270 */
[----:B------:R-:W-:Y:S02]  /*4c30*/  IMAD.MOV.U32 R3, RZ, RZ, R11 ;  /* 0x000000ffff037224 */ /* 0x000fe400078e000b */
[----:B---3--:R-:W-:Y:S02]  /*4c40*/  IMAD.MOV.U32 R5, RZ, RZ, R13 ;  /* 0x000000ffff057224 */ /* 0x008fe400078e000d */
        /* <DEDUP_REMOVED lines=13> */
.L_x_746:
[----:B------:R-:W-:Y:S05]  /*4d20*/  BSYNC.RECONVERGENT B1 ;  /* 0x0000000000017941 */ /* 0x000fea0003800200 */
.L_x_745:
[----:B-1----:R1:W1:Y:S01]  /*4d30*/  SHFL.DOWN PT, R4, R3, 0x10, 0x1f ;  /* 0x0a001f0003047f89 */ /* 0x00226200000e0000 */
[----:B------:R-:W-:Y:S01]  /*4d40*/  BSSY.RECONVERGENT B1, `(.L_x_747) ;  /* 0x0000017000017945 */ /* 0x000fe20003800200 */
[----:B------:R-:W-:Y:S02]  /*4d50*/  IMAD.MOV.U32 R6, RZ, RZ, R3 ;  /* 0x000000ffff067224 */ /* 0x000fe400078e0003 */
[----:B----4-:R4:W1:Y:S01]  /*4d60*/  SHFL.DOWN PT, R10, R5, 0x10, 0x1f ;  /* 0x0a001f00050a7f89 */ /* 0x01086200000e0000 */
[----:B------:R-:W-:Y:S02]  /*4d70*/  IMAD.MOV.U32 R7, RZ, RZ, R5 ;  /* 0x000000ffff077224 */ /* 0x000fe400078e0005 */
[----:B--2---:R-:W-:Y:S01]  /*4d80*/  IMAD.MOV.U32 R8, RZ, RZ, R9 ;  /* 0x000000ffff087224 */ /* 0x004fe200078e0009 */
[----:B0-----:R4:W0:Y:S01]  /*4d90*/  SHFL.DOWN PT, R12, R9, 0x10, 0x1f ;  /* 0x0a001f00090c7f89 */ /* 0x00182200000e0000 */
        /* <DEDUP_REMOVED lines=17> */
.L_x_748:
[----:B------:R-:W-:Y:S05]  /*4eb0*/  BSYNC.RECONVERGENT B1 ;  /* 0x0000000000017941 */ /* 0x000fea0003800200 */
.L_x_747:
[----:B------:R-:W-:Y:S04]  /*4ec0*/  BSSY.RECONVERGENT B1, `(.L_x_749) ;  /* 0x000000c000017945 */ /* 0x000fe80003800200 */
[----:B------:R-:W-:Y:S05]  /*4ed0*/  @P2 BRA `(.L_x_750) ;  /* 0x0000000000282947 */ /* 0x000fea0003800000 */
[----:B----4-:R-:W2:Y:S01]  /*4ee0*/  S2R R5, SR_CgaCtaId ;  /* 0x0000000000057919 */ /* 0x010ea20000008800 */
[----:B-1----:R-:W-:Y:S02]  /*4ef0*/  MOV R4, 0x400 ;  /* 0x0000040000047802 */ /* 0x002fe40000000f00 */
[----:B------:R-:W-:-:S04]  /*4f00*/  SHF.R.U32.HI R3, RZ, 0x1, R2 ;  /* 0x00000001ff037819 */ /* 0x000fc80000011602 */
[----:B------:R-:W-:Y:S02]  /*4f10*/  LOP3.LUT R3, R3, 0x1f0, RZ, 0xc0, !PT ;  /* 0x000001f003037812 */ /* 0x000fe400078ec0ff */
[----:B--2---:R-:W-:Y:S01]  /*4f20*/  LEA R4, R5, R4, 0x18 ;  /* 0x0000000405047211 */ /* 0x004fe200078ec0ff */
[----:B------:R-:W-:-:S04]  /*4f30*/  IMAD.MOV.U32 R5, RZ, RZ, R8 ;  /* 0x000000ffff057224 */ /* 0x000fc800078e0008 */
[----:B------:R-:W-:Y:S02]  /*4f40*/  IMAD.IADD R3, R3, 0x1, R4 ;  /* 0x0000000103037824 */ /* 0x000fe400078e0204 */
[----:B------:R-:W-:-:S03]  /*4f50*/  IMAD.MOV.U32 R4, RZ, RZ, R7 ;  /* 0x000000ffff047224 */ /* 0x000fc600078e0007 */
[----:B------:R2:W-:Y:S04]  /*4f60*/  STS [R3+0x8], R6 ;  /* 0x0000080603007388 */ /* 0x0005e80000000800 */
[----:B------:R2:W-:Y:S02]  /*4f70*/  STS.64 [R3+0x10], R4 ;  /* 0x0000100403007388 */ /* 0x0005e40000000a00 */
.L_x_750:
[----:B------:R-:W-:Y:S05]  /*4f80*/  BSYNC.RECONVERGENT B1 ;  /* 0x0000000000017941 */ /* 0x000fea0003800200 */
.L_x_749:
        /* <DEDUP_REMOVED lines=27> */
.L_x_752:
[----:B------:R-:W-:Y:S05]  /*5140*/  BSYNC.RECONVERGENT B1 ;  /* 0x0000000000017941 */ /* 0x000fea0003800200 */
.L_x_751:
        /* <DEDUP_REMOVED lines=27> */
.L_x_754:
[----:B------:R-:W-:Y:S05]  /*5300*/  BSYNC.RECONVERGENT B1 ;  /* 0x0000000000017941 */ /* 0x000fea0003800200 */
.L_x_753:
        /* <DEDUP_REMOVED lines=17> */
.L_x_756:
[----:B------:R-:W-:Y:S05]  /*5420*/  BSYNC.RECONVERGENT B1 ;  /* 0x0000000000017941 */ /* 0x000fea0003800200 */
.L_x_755:
        /* <DEDUP_REMOVED lines=17> */
.L_x_758:
[----:B------:R-:W-:Y:S05]  /*5540*/  BSYNC.RECONVERGENT B1 ;  /* 0x0000000000017941 */ /* 0x000fea0003800200 */
.L_x_757:
        /* <DEDUP_REMOVED lines=17> */
.L_x_760:
[----:B------:R-:W-:Y:S05]  /*5660*/  BSYNC.RECONVERGENT B1 ;  /* 0x0000000000017941 */ /* 0x000fea0003800200 */
.L_x_759:
        /* <DEDUP_REMOVED lines=17> */
.L_x_762:
[----:B------:R-:W-:Y:S05]  /*5780*/  BSYNC.RECONVERGENT B1 ;  /* 0x0000000000017941 */ /* 0x000fea0003800200 */
.L_x_761:
        /* <DEDUP_REMOVED lines=16> */
.L_x_680:
[----:B------:R-:W-:Y:S05]  /*5890*/  BSYNC.RECONVERGENT B0 ;  /* 0x0000000000007941 */ /* 0x000fea0003800200 */
.L_x_647:
[----:B------:R-:W-:Y:S05]  /*58a0*/  @P2 EXIT ;  /* 0x000000000000294d */ /* 0x000fea0003800000 */
[----:B-1234-:R-:W1:Y:S01]  /*58b0*/  LDC.64 R2, c[0x0][0x390] ;  /* 0x0000e400ff027b82 */ /* 0x01ee620000000a00 */
[----:B0-----:R-:W-:Y:S02]  /*58c0*/  IMAD.MOV.U32 R9, RZ, RZ, R8 ;  /* 0x000000ffff097224 */ /* 0x001fe400078e0008 */
[----:B------:R-:W-:Y:S02]  /*58d0*/  IMAD.MOV.U32 R8, RZ, RZ, R7 ;  /* 0x000000ffff087224 */ /* 0x000fe400078e0007 */
[----:B-1----:R-:W-:-:S05]  /*58e0*/  IMAD.WIDE.U32 R2, R0, 0x10, R2 ;  /* 0x0000001000027825 */ /* 0x002fca00078e0002 */
[----:B------:R-:W-:Y:S04]  /*58f0*/  STG.E.64 desc[UR10][R2.64+0x8], R8 ;  /* 0x0000080802007986 */ /* 0x000fe8000c101b0a */
[----:B------:R-:W-:Y:S01]  /*5900*/  STG.E desc[UR10][R2.64], R6 ;  /* 0x0000000602007986 */ /* 0x000fe2000c10190a */
[----:B------:R-:W-:Y:S05]  /*5910*/  EXIT ;  /* 0x000000000000794d */ /* 0x000fea0003800000 */
.L_x_763:
        /* <DEDUP_REMOVED lines=14> */
.L_x_916:


//--------------------- .text._ZN6thrust24THRUST_300001_SM_1000_NS8cuda_cub4core6detail13_kernel_agentINS1_8__reduce11ReduceAgentINS0_12zip_iteratorIN4cuda3std3__45tupleIJNS0_10device_ptrIiEENS0_17counting_iteratorIlNS0_11use_defaultESF_SF_EEEEEEEPNSB_IJilEEESJ_iNS1_9__extrema9arg_max_fIilNSA_4lessIiEEEEEEJSI_SK_iSP_EEEvDpT0_ --------------------------
	.section	.text._ZN6thrust24THRUST_300001_SM_1000_NS8cuda_cub4core6detail13_kernel_agentINS1_8__reduce11ReduceAgentINS0_12zip_iteratorIN4cuda3std3__45tupleIJNS0_10device_ptrIiEENS0_17counting_iteratorIlNS0_11use_defaultESF_SF_EEEEEEEPNSB_IJilEEESJ_iNS1_9__extrema9arg_max_fIilNSA_4lessIiEEEEEEJSI_SK_iSP_EEEvDpT0_,"ax",@progbits
	.align	128
        .global         _ZN6thrust24THRUST_300001_SM_1000_NS8cuda_cub4core6detail13_kernel_agentINS1_8__reduce11ReduceAgentINS0_12zip_iteratorIN4cuda3std3__45tupleIJNS0_10device_ptrIiEENS0_17counting_iteratorIlNS0_11use_defaultESF_SF_EEEEEEEPNSB_IJilEEESJ_iNS1_9__extrema9arg_max_fIilNSA_4lessIiEEEEEEJSI_SK_iSP_EEEvDpT0_
        .type           _ZN6thrust24THRUST_300001_SM_1000_NS8cuda_cub4core6detail13_kernel_agentINS1_8__reduce11ReduceAgentINS0_12zip_iteratorIN4cuda3std3__45tupleIJNS0_10device_ptrIiEENS0_17counting_iteratorIlNS0_11use_defaultESF_SF_EEEEEEEPNSB_IJilEEESJ_iNS1_9__extrema9arg_max_fIilNSA_4lessIiEEEEEEJSI_SK_iSP_EEEvDpT0_,@function
        .size           _ZN6thrust24THRUST_300001_SM_1000_NS8cuda_cub4core6detail13_kernel_agentINS1_8__reduce11ReduceAgentINS0_12zip_iteratorIN4cuda3std3__45tupleIJNS0_10device_ptrIiEENS0_17counting_iteratorIlNS0_11use_defaultESF_SF_EEEEEEEPNSB_IJilEEESJ_iNS1_9__extrema9arg_max_fIilNSA_4lessIiEEEEEEJSI_SK_iSP_EEEvDpT0_,(.L_x_917 - _ZN6thrust24THRUST_300001_SM_1000_NS8cuda_cub4core6detail13_kernel_agentINS1_8__reduce11ReduceAgentINS0_12zip_iteratorIN4cuda3std3__45tupleIJNS0_10device_ptrIiEENS0_17counting_iteratorIlNS0_11use_defaultESF_SF_EEEEEEEPNSB_IJilEEESJ_iNS1_9__extrema9arg_max_fIilNSA_4lessIiEEEEEEJSI_SK_iSP_EEEvDpT0_)
        .other          _ZN6thrust24THRUST_300001_SM_1000_NS8cuda_cub4core6detail13_kernel_agentINS1_8__reduce11ReduceAgentINS0_12zip_iteratorIN4cuda3std3__45tupleIJNS0_10device_ptrIiEENS0_17counting_iteratorIlNS0_11use_defaultESF_SF_EEEEEEEPNSB_IJilEEESJ_iNS1_9__extrema9arg_max_fIilNSA_4lessIiEEEEEEJSI_SK_iSP_EEEvDpT0_,@"STO_CUDA_ENTRY STV_DEFAULT"
_ZN6thrust24THRUST_300001_SM_1000_NS8cuda_cub4core6detail13_kernel_agentINS1_8__reduce11ReduceAgentINS0_12zip_iteratorIN4cuda3std3__45tupleIJNS0_10device_ptrIiEENS0_17counting_iteratorIlNS0_11use_defaultESF_SF_EEEEEEEPNSB_IJilEEESJ_iNS1_9__extrema9arg_max_fIilNSA_4lessIiEEEEEEJSI_SK_iSP_EEEvDpT0_:
.text._ZN6thrust24THRUST_300001_SM_1000_NS8cuda_cub4core6detail13_kernel_agentINS1_8__reduce11ReduceAgentINS0_12zip_iteratorIN4cuda3std3__45tupleIJNS0_10device_ptrIiEENS0_17counting_iteratorIlNS0_11use_defaultESF_SF_EEEEEEEPNSB_IJilEEESJ_iNS1_9__extrema9arg_max_fIilNSA_4lessIiEEEEEEJSI_SK_iSP_EEEvDpT0_:
        /* <DEDUP_REMOVED lines=23> */
.L_x_767:
[----:B0-----:R-:W-:Y:S05]  /*0170*/  BSYNC.RECONVERGENT B1 ;  /* 0x0000000000017941 */ /* 0x001fea0003800200 */
.L_x_766:
        /* <DEDUP_REMOVED lines=17> */
.L_x_774:
        /* <DEDUP_REMOVED lines=24> */
.L_x_773:
[----:B------:R-:W-:Y:S05]  /*0410*/  BSYNC.RECONVERGENT B3 ;  /* 0x0000000000037941 */ /* 0x000fea0003800200 */
.L_x_772:
[----:B------:R-:W-:Y:S01]  /*0420*/  IADD3 R5, P0, PT, R5, 0x100, RZ ;  /* 0x0000010005057810 */ /* 0x000fe20007f1e0ff */
[----:B------:R-:W-:Y:S02]  /*0430*/  VIADD R9, R9, 0x100 ;  /* 0x0000010009097836 */ /* 0x000fe40000000000 */
[----:B------:R-:W-:Y:S02]  /*0440*/  IMAD.X R3, RZ, RZ, R3, P3 ;  /* 0x000000ffff037224 */ /* 0x000fe400018e0603 */
[----:B------:R-:W-:Y:S01]  /*0450*/  IMAD.X R10, RZ, RZ, R10, P0 ;  /* 0x000000ffff0a7224 */ /* 0x000fe200000e060a */
[----:B------:R-:W-:Y:S07]  /*0460*/  @P2 BRA `(.L_x_774) ;  /* 0xfffffffc00882947 */ /* 0x000fee000383ffff */
.L_x_771:
[----:B------:R-:W-:Y:S05]  /*0470*/  BSYNC.RECONVERGENT B2 ;  /* 0x0000000000027941 */ /* 0x000fea0003800200 */
.L_x_770:
[----:B------:R-:W-:-:S13]  /*0480*/  ISETP.GE.U32.AND P0, PT, R11, 0x300, PT ;  /* 0x000003000b00780c */ /* 0x000fda0003f06070 */
[----:B------:R-:W-:Y:S05]  /*0490*/  @!P0 BRA `(.L_x_769) ;  /* 0x00000004007c8947 */ /* 0x000fea0003800000 */
[----:B------:R-:W0:Y:S01]  /*04a0*/  LDC.64 R4, c[0x0][0x380] ;  /* 0x0000e000ff047b82 */ /* 0x000e220000000a00 */
[----:B------:R-:W-:-:S07]  /*04b0*/  VIADD R10, R9, 0x200 ;  /* 0x00000200090a7836 */ /* 0x000fce0000000000 */
[----:B------:R-:W1:Y:S02]  /*04c0*/  LDC.64 R2, c[0x0][0x388] ;  /* 0x0000e200ff027b82 */ /* 0x000e640000000a00 */
.L_x_783:
        /* <DEDUP_REMOVED lines=26> */
.L_x_776:
[----:B------:R-:W-:Y:S05]  /*0670*/  BSYNC.RECONVERGENT B2 ;  /* 0x0000000000027941 */ /* 0x000fea0003800200 */
.L_x_775:
        /* <DEDUP_REMOVED lines=20> */
.L_x_778:
[----:B------:R-:W-:Y:S05]  /*07c0*/  BSYNC.RECONVERGENT B2 ;  /* 0x0000000000027941 */ /* 0x000fea0003800200 */
.L_x_777:
        /* <DEDUP_REMOVED lines=20> */
.L_x_780:
[----:B------:R-:W-:Y:S05]  /*0910*/  BSYNC.RECONVERGENT B2 ;  /* 0x0000000000027941 */ /* 0x000fea0003800200 */
.L_x_779:
        /* <DEDUP_REMOVED lines=18> */
.L_x_782:
[----:B------:R-:W-:Y:S05]  /*0a40*/  BSYNC.RECONVERGENT B2 ;  /* 0x0000000000027941 */ /* 0x000fea0003800200 */
.L_x_781:
[C---:B------:R-:W-:Y:S02]  /*0a50*/  VIADD R9, R10.reuse, 0x200 ;  /* 0x000002000a097836 */ /* 0x040fe40000000000 */
[----:B------:R-:W-:-:S03]  /*0a60*/  VIADD R10, R10, 0x400 ;  /* 0x000004000a0a7836 */ /* 0x000fc60000000000 */
[----:B------:R-:W-:-:S13]  /*0a70*/  ISETP.GE.AND P0, PT, R9, UR5, PT ;  /* 0x0000000509007c0c */ /* 0x000fda000bf06270 */
[----:B------:R-:W-:Y:S05]  /*0a80*/  @!P0 BRA `(.L_x_783) ;  /* 0xfffffff800908947 */ /* 0x000fea000383ffff */
.L_x_769:
[----:B------:R-:W-:Y:S05]  /*0a90*/  BSYNC.RECONVERGENT B1 ;  /* 0x0000000000017941 */ /* 0x000fea0003800200 */
.L_x_768:
        /* <DEDUP_REMOVED lines=31> */
.L_x_786:
[----:B------:R-:W-:Y:S05]  /*0c90*/  BSYNC.RECONVERGENT B1 ;  /* 0x0000000000017941 */ /* 0x000fea0003800200 */
.L_x_785:
        /* <DEDUP_REMOVED lines=27> */
.L_x_788:
[----:B------:R-:W-:Y:S05]  /*0e50*/  BSYNC.RECONVERGENT B1 ;  /* 0x0000000000017941 */ /* 0x000fea0003800200 */
.L_x_787:
        /* <DEDUP_REMOVED lines=24> */
.L_x_790:
[----:B------:R-:W-:Y:S05]  /*0fe0*/  BSYNC.RECONVERGENT B1 ;  /* 0x0000000000017941 */ /* 0x000fea0003800200 */
.L_x_789:
        /* <DEDUP_REMOVED lines=24> */
.L_x_792:
[----:B------:R-:W-:Y:S05]  /*1170*/  BSYNC.RECONVERGENT B1 ;  /* 0x0000000000017941 */ /* 0x000fea0003800200 */
.L_x_791:
        /* <DEDUP_REMOVED lines=24> */
.L_x_794:
[----:B------:R-:W-:Y:S05]  /*1300*/  BSYNC.RECONVERGENT B1 ;  /* 0x0000000000017941 */ /* 0x000fea0003800200 */
.L_x_793:
        /* <DEDUP_REMOVED lines=12> */
.L_x_796:
[----:B------:R-:W-:Y:S05]  /*13d0*/  BSYNC.RECONVERGENT B1 ;  /* 0x0000000000017941 */ /* 0x000fea0003800200 */
.L_x_795:
        /* <DEDUP_REMOVED lines=27> */
.L_x_799:
[----:B------:R-:W-:Y:S05]  /*1590*/  BSYNC.RECONVERGENT B1 ;  /* 0x0000000000017941 */ /* 0x000fea0003800200 */
.L_x_798:
        /* <DEDUP_REMOVED lines=27> */
.L_x_801:
[----:B------:R-:W-:Y:S05]  /*1750*/  BSYNC.RECONVERGENT B1 ;  /* 0x0000000000017941 */ /* 0x000fea0003800200 */
.L_x_800:
        /* <DEDUP_REMOVED lines=17> */
.L_x_803:
[----:B------:R-:W-:Y:S05]  /*1870*/  BSYNC.RECONVERGENT B1 ;  /* 0x0000000000017941 */ /* 0x000fea0003800200 */
.L_x_802:
        /* <DEDUP_REMOVED lines=17> */
.L_x_805:
[----:B------:R-:W-:Y:S05]  /*1990*/  BSYNC.RECONVERGENT B1 ;  /* 0x0000000000017941 */ /* 0x000fea0003800200 */
.L_x_804:
        /* <DEDUP_REMOVED lines=17> */
.L_x_807:
[----:B------:R-:W-:Y:S05]  /*1ab0*/  BSYNC.RECONVERGENT B1 ;  /* 0x0000000000017941 */ /* 0x000fea0003800200 */
.L_x_806:
        /* <DEDUP_REMOVED lines=17> */
.L_x_809:
[----:B------:R-:W-:Y:S05]  /*1bd0*/  BSYNC.RECONVERGENT B1 ;  /* 0x0000000000017941 */ /* 0x000fea0003800200 */
.L_x_808:
        /* <DEDUP_REMOVED lines=18> */
.L_x_784:
        /* <DEDUP_REMOVED lines=41> */
.L_x_811:
[----:B------:R-:W-:Y:S05]  /*1f90*/  BSYNC.RECONVERGENT B1 ;  /* 0x0000000000017941 */ /* 0x000fea0003800200 */
.L_x_810:
        /* <DEDUP_REMOVED lines=24> */
.L_x_813:
[----:B------:R-:W-:Y:S05]  /*2120*/  BSYNC.RECONVERGENT B1 ;  /* 0x0000000000017941 */ /* 0x000fea0003800200 */
.L_x_812:
        /* <DEDUP_REMOVED lines=24> */
.L_x_815:
[----:B------:R-:W-:Y:S05]  /*22b0*/  BSYNC.RECONVERGENT B1 ;  /* 0x0000000000017941 */ /* 0x000fea0003800200 */
.L_x_814:
        /* <DEDUP_REMOVED lines=24> */
.L_x_817:
[----:B------:R-:W-:Y:S05]  /*2440*/  BSYNC.RECONVERGENT B1 ;  /* 0x0000000000017941 */ /* 0x000fea0003800200 */
.L_x_816:
        /* <DEDUP_REMOVED lines=24> */
.L_x_819:
[----:B------:R-:W-:Y:S05]  /*25d0*/  BSYNC.RECONVERGENT B1 ;  /* 0x0000000000017941 */ /* 0x000fea0003800200 */
.L_x_818:
        /* <DEDUP_REMOVED lines=12> */
.L_x_821:
[----:B------:R-:W-:Y:S05]  /*26a0*/  BSYNC.RECONVERGENT B1 ;  /* 0x0000000000017941 */ /* 0x000fea0003800200 */
.L_x_820:
        /* <DEDUP_REMOVED lines=30> */
.L_x_823:
[----:B------:R-:W-:Y:S05]  /*2890*/  BSYNC.RECONVERGENT B1 ;  /* 0x0000000000017941 */ /* 0x000fea0003800200 */
.L_x_822:
        /* <DEDUP_REMOVED lines=27> */
.L_x_825:
[----:B------:R-:W-:Y:S05]  /*2a50*/  BSYNC.RECONVERGENT B1 ;  /* 0x0000000000017941 */ /* 0x000fea0003800200 */
.L_x_824:
        /* <DEDUP_REMOVED lines=27> */
.L_x_827:
[----:B------:R-:W-:Y:S05]  /*2c10*/  BSYNC.RECONVERGENT B1 ;  /* 0x0000000000017941 */ /* 0x000fea0003800200 */
.L_x_826:
        /* <DEDUP_REMOVED lines=27> */
.L_x_829:
[----:B------:R-:W-:Y:S05]  /*2dd0*/  BSYNC.RECONVERGENT B1 ;  /* 0x0000000000017941 */ /* 0x000fea0003800200 */
.L_x_828:
        /* <DEDUP_REMOVED lines=27> */
.L_x_831:
[----:B------:R-:W-:Y:S05]  /*2f90*/  BSYNC.RECONVERGENT B1 ;  /* 0x0000000000017941 */ /* 0x000fea0003800200 */
.L_x_830:
        /* <DEDUP_REMOVED lines=27> */
.L_x_833:
[----:B------:R-:W-:Y:S05]  /*3150*/  BSYNC.RECONVERGENT B1 ;  /* 0x0000000000017941 */ /* 0x000fea0003800200 */
.L_x_832:
        /* <DEDUP_REMOVED lines=28> */
.L_x_765:
        /* <DEDUP_REMOVED lines=9> */
[----:B------:R-:W-:Y:S01]  /*33b0*/  UISETP.GE.U32.AND UP0, UPT, UR4, 0xa00, UPT ;  /* 0x00000a000400788c */ /* 0x000fe2000bf06070 */
[----:B---3--:R-:W-:-:S02]  /*33c0*/  VIMNMX R10, PT, PT, R4, R5, !PT ;  /* 0x00000005040a7248 */ /* 0x008fc40007fe0100 */
[----:B------:R-:W-:Y:S01]  /*33d0*/  ISETP.GE.AND P0, PT, R4, R5, PT ;  /* 0x000000050400720c */ /* 0x000fe20003f06270 */
[----:B------:R-:W-:Y:S01]  /*33e0*/  VIADD R5, R0, 0x200 ;  /* 0x0000020000057836 */ /* 0x000fe20000000000 */
[----:B----4-:R-:W-:Y:S02]  /*33f0*/  VIMNMX R9, PT, PT, R7, R10, !PT ;  /* 0x0000000a07097248 */ /* 0x010fe40007fe0100 */
[----:B------:R-:W-:Y:S02]  /*3400*/  ISETP.GE.AND P2, PT, R10, R7, PT ;  /* 0x000000070a00720c */ /* 0x000fe40003f46270 */
[----:B-----5:R-:W-:Y:S02]  /*3410*/  ISETP.GE.AND P3, PT, R9, R8, PT ;  /* 0x000000080900720c */ /* 0x020fe40003f66270 */
[----:B------:R-:W-:Y:S01]  /*3420*/  VIMNMX R7, PT, PT, R8, R9, !PT ;  /* 0x0000000908077248 */ /* 0x000fe20007fe0100 */
[C---:B------:R-:W-:Y:S01]  /*3430*/  VIADD R9, R0.reuse, 0x100 ;  /* 0x0000010000097836 */ /* 0x040fe20000000000 */
[----:B------:R-:W-:-:S02]  /*3440*/  LOP3.LUT R8, R0, 0x400, RZ, 0xfc, !PT ;  /* 0x0000040000087812 */ /* 0x000fc400078efcff */
[----:B--2---:R-:W-:-:S05]  /*3450*/  ISETP.GE.AND P1, PT, R7, R6, PT ;  /* 0x000000060700720c */ /* 0x004fca0003f26270 */
[----:B------:R-:W-:Y:S02]  /*3460*/  @P2 SEL R5, R9, R0, !P0 ;  /* 0x0000000009052207 */ /* 0x000fe40004000000 */
[----:B------:R-:W-:-:S06]  /*3470*/  @!P3 VIADD R5, R0, 0x300 ;  /* 0x000003000005b836 */ /* 0x000fcc0000000000 */
        /* <DEDUP_REMOVED lines=13> */
[----:B------:R-:W0:Y:S01]  /*3550*/  LDCU UR4, c[0x0][0x398] ;  /* 0x00007300ff0477ac */ /* 0x000e220008000800 */
[----:B------:R-:W-:Y:S02]  /*3560*/  IMAD.MOV.U32 R21, RZ, RZ, R8 ;  /* 0x000000ffff157224 */ /* 0x000fe400078e0008 */
[----:B------:R-:W-:Y:S01]  /*3570*/  IMAD.MOV.U32 R20, RZ, RZ, R9 ;  /* 0x000000ffff147224 */ /* 0x000fe200078e0009 */
[----:B------:R-:W1:Y:S01]  /*3580*/  LDCU.64 UR6, c[0x0][0x388] ;  /* 0x00007100ff0677ac */ /* 0x000e620008000a00 */
[----:B------:R-:W-:-:S07]  /*3590*/  IMAD.MOV.U32 R7, RZ, RZ, 0x500 ;  /* 0x00000500ff077424 */ /* 0x000fce00078e00ff */
.L_x_835:
[----:B------:R-:W-:-:S05]  /*35a0*/  IMAD.WIDE.U32 R4, R7, 0x4, R2 ;  /* 0x0000000407047825 */ /* 0x000fca00078e0002 */
[----:B------:R-:W2:Y:S04]  /*35b0*/  LDG.E R11, desc[UR8][R4.64] ;  /* 0x00000008040b7981 */ /* 0x000ea8000c1e1900 */
[----:B------:R-:W3:Y:S04]  /*35c0*/  LDG.E R12, desc[UR8][R4.64+0x400] ;  /* 0x00040008040c7981 */ /* 0x000ee8000c1e1900 */
[----:B------:R-:W4:Y:S04]  /*35d0*/  LDG.E R13, desc[UR8][R4.64+0x800] ;  /* 0x00080008040d7981 */ /* 0x000f28000c1e1900 */
[----:B------:R-:W5:Y:S04]  /*35e0*/  LDG.E R14, desc[UR8][R4.64+0xc00] ;  /* 0x000c0008040e7981 */ /* 0x000f68000c1e1900 */
[----:B------:R0:W5:Y:S01]  /*35f0*/  LDG.E R6, desc[UR8][R4.64+0x1000] ;  /* 0x0010000804067981 */ /* 0x000162000c1e1900 */
[----:B-1----:R-:W-:-:S04]  /*3600*/  IADD3 R18, P0, P1, R0, UR6, R7 ;  /* 0x0000000600127c10 */ /* 0x002fc8000f91e007 */
[----:B------:R-:W-:Y:S02]  /*3610*/  IADD3.X R19, PT, PT, RZ, UR7, RZ, P0, P1 ;  /* 0x00000007ff137c10 */ /* 0x000fe400087e24ff */
[C---:B------:R-:W-:Y:S02]  /*3620*/  IADD3 R17, P3, PT, R18.reuse, 0x100, RZ ;  /* 0x0000010012117810 */ /* 0x040fe40007f7e0ff */
[C---:B------:R-:W-:Y:S02]  /*3630*/  IADD3 R15, P5, PT, R18.reuse, 0x300, RZ ;  /* 0x00000300120f7810 */ /* 0x040fe40007fbe0ff */
[----:B------:R-:W-:Y:S01]  /*3640*/  IADD3 R8, P6, PT, R18, 0x400, RZ ;  /* 0x0000040012087810 */ /* 0x000fe20007fde0ff */
[--C-:B------:R-:W-:Y:S02]  /*3650*/  IMAD.X R16, RZ, RZ, R19.reuse, P3 ;  /* 0x000000ffff107224 */ /* 0x100fe400018e0613 */
[--C-:B0-----:R-:W-:Y:S02]  /*3660*/  IMAD.X R4, RZ, RZ, R19.reuse, P5 ;  /* 0x000000ffff047224 */ /* 0x101fe400028e0613 */
        /* <DEDUP_REMOVED lines=23> */
[----:B-----5:R-:W-:Y:S02]  /*37e0*/  ISETP.GE.AND P1, PT, R13, R14, PT ;  /* 0x0000000e0d00720c */ /* 0x020fe40003f26270 */
[----:B------:R-:W-:-:S11]  /*37f0*/  @P2 SEL R5, R16, R5, P0 ;  /* 0x0000000510052207 */ /* 0x000fd60000000000 */
[----:B------:R-:W-:-:S04]  /*3800*/  @P1 ISETP.GE.U32.AND P0, PT, R10, R15, PT ;  /* 0x0000000f0a00120c */ /* 0x000fc80003f06070 */
[----:B------:R-:W-:-:S04]  /*3810*/  @P1 ISETP.GE.AND.EX P0, PT, R5, R4, PT, P0 ;  /* 0x000000040500120c */ /* 0x000fc80003f06300 */
[----:B------:R-:W-:-:S04]  /*3820*/  @P1 ISETP.LT.OR P0, PT, R14, R13, !P0 ;  /* 0x0000000d0e00120c */ /* 0x000fc80004701670 */
[----:B------:R-:W-:Y:S02]  /*3830*/  @P1 SEL R14, R13, R14, P0 ;  /* 0x0000000e0d0e1207 */ /* 0x000fe40000000000 */
[----:B------:R-:W-:Y:S01]  /*3840*/  @P1 SEL R15, R10, R15, P0 ;  /* 0x0000000f0a0f1207 */ /* 0x000fe20000000000 */
[----:B------:R-:W-:Y:S01]  /*3850*/  VIADD R10, R7, 0xa00 ;  /* 0x00000a00070a7836 */ /* 0x000fe20000000000 */
[----:B------:R-:W-:Y:S02]  /*3860*/  ISETP.GE.AND P2, PT, R14, R6, PT ;  /* 0x000000060e00720c */ /* 0x000fe40003f46270 */
[----:B------:R-:W-:Y:S01]  /*3870*/  @P1 SEL R4, R5, R4, P0 ;  /* 0x0000000405041207 */ /* 0x000fe20000000000 */
[----:B------:R-:W-:Y:S01]  /*3880*/  VIADD R5, R7, 0x500 ;  /* 0x0000050007057836 */ /* 0x000fe20000000000 */
[----:B------:R-:W-:-:S03]  /*3890*/  ISETP.GT.AND P1, PT, R10, UR4, PT ;  /* 0x000000040a007c0c */ /* 0x000fc6000bf24270 */
[----:B------:R-:W-:-:S06]  /*38a0*/  IMAD.MOV.U32 R7, RZ, RZ, R5 ;  /* 0x000000ffff077224 */ /* 0x000fcc00078e0005 */
        /* <DEDUP_REMOVED lines=10> */
.L_x_834:
        /* <DEDUP_REMOVED lines=14> */
[----:B------:R-:W-:Y:S01]  /*3a30*/  IMAD.IADD R11, R0, 0x1, R5 ;  /* 0x00000001000b7824 */ /* 0x000fe200078e0205 */
[----:B------:R-:W-:-:S04]  /*3a40*/  LEA.HI R4, R13, 0x1, RZ, 0x18 ;  /* 0x000000010d047811 */ /* 0x000fc800078fc0ff */
[----:B------:R-:W-:Y:S01]  /*3a50*/  LOP3.LUT R10, R4, 0x3, RZ, 0xc0, !PT ;  /* 0x00000003040a7812 */ /* 0x000fe200078ec0ff */
[----:B------:R-:W-:-:S04]  /*3a60*/  IMAD.MOV.U32 R4, RZ, RZ, R0 ;  /* 0x000000ffff047224 */ /* 0x000fc800078e0000 */
[----:B------:R-:W-:Y:S02]  /*3a70*/  IMAD.MOV R10, RZ, RZ, -R10 ;  /* 0x000000ffff0a7224 */ /* 0x000fe400078e0a0a */
[C---:B0-----:R-:W-:Y:S01]  /*3a80*/  IMAD.WIDE.U32 R2, R11.reuse, 0x4, R2 ;  /* 0x000000040b027825 */ /* 0x041fe200078e0002 */
[----:B------:R-:W-:-:S05]  /*3a90*/  IADD3 R11, P0, PT, R11, UR6, RZ ;  /* 0x000000060b0b7c10 */ /* 0x000fca000ff1e0ff */
[----:B------:R-:W-:-:S08]  /*3aa0*/  IMAD.X R12, RZ, RZ, UR7, P0 ;  /* 0x00000007ff0c7e24 */ /* 0x000fd000080e06ff */
.L_x_842:
[----:B------:R0:W2:Y:S01]  /*3ab0*/  LDG.E R17, desc[UR8][R2.64] ;  /* 0x0000000802117981 */ /* 0x0000a2000c1e1900 */
[----:B------:R-:W-:Y:S01]  /*3ac0*/  VIADD R10, R10, 0x1 ;  /* 0x000000010a0a7836 */ /* 0x000fe20000000000 */
[----:B------:R-:W-:Y:S01]  /*3ad0*/  BSSY.RECONVERGENT B3, `(.L_x_840) ;  /* 0x0000016000037945 */ /* 0x000fe20003800200 */
[----:B------:R-:W-:Y:S02]  /*3ae0*/  IMAD.MOV.U32 R14, RZ, RZ, R8 ;  /* 0x000000ffff0e7224 */ /* 0x000fe400078e0008 */
[----:B------:R-:W-:Y:S01]  /*3af0*/  IMAD.MOV.U32 R15, RZ, RZ, R9 ;  /* 0x000000ffff0f7224 */ /* 0x000fe200078e0009 */
[----:B------:R-:W-:Y:S01]  /*3b00*/  ISETP.NE.AND P2, PT, R10, RZ, PT ;  /* 0x000000ff0a00720c */ /* 0x000fe20003f45270 */
[----:B------:R-:W-:Y:S02]  /*3b10*/  IMAD.MOV.U32 R16, RZ, RZ, R6 ;  /* 0x000000ffff107224 */ /* 0x000fe400078e0006 */
        /* <DEDUP_REMOVED lines=17> */
.L_x_841:
[----:B------:R-:W-:Y:S05]  /*3c30*/  BSYNC.RECONVERGENT B3 ;  /* 0x0000000000037941 */ /* 0x000fea0003800200 */
.L_x_840:
[----:B------:R-:W-:Y:S01]  /*3c40*/  IADD3 R11, P0, PT, R11, 0x100, RZ ;  /* 0x000001000b0b7810 */ /* 0x000fe20007f1e0ff */
[----:B------:R-:W-:Y:S02]  /*3c50*/  VIADD R4, R4, 0x100 ;  /* 0x0000010004047836 */ /* 0x000fe40000000000 */
[----:B------:R-:W-:Y:S02]  /*3c60*/  IMAD.X R3, RZ, RZ, R3, P3 ;  /* 0x000000ffff037224 */ /* 0x000fe400018e0603 */
[----:B------:R-:W-:Y:S01]  /*3c70*/  IMAD.X R12, RZ, RZ, R12, P0 ;  /* 0x000000ffff0c7224 */ /* 0x000fe200000e060c */
[----:B------:R-:W-:Y:S07]  /*3c80*/  @P2 BRA `(.L_x_842) ;  /* 0xfffffffc00882947 */ /* 0x000fee000383ffff */
.L_x_839:
[----:B------:R-:W-:Y:S05]  /*3c90*/  BSYNC.RECONVERGENT B2 ;  /* 0x0000000000027941 */ /* 0x000fea0003800200 */
.L_x_838:
[----:B------:R-:W-:-:S13]  /*3ca0*/  ISETP.GE.U32.AND P0, PT, R13, 0x300, PT ;  /* 0x000003000d00780c */ /* 0x000fda0003f06070 */
[----:B------:R-:W-:Y:S05]  /*3cb0*/  @!P0 BRA `(.L_x_837) ;  /* 0x0000000400bc8947 */ /* 0x000fea0003800000 */
[----:B------:R-:W0:Y:S01]  /*3cc0*/  LDCU.128 UR12, c[0x0][0x380] ;  /* 0x00007000ff0c77ac */ /* 0x000e220008000c00 */
[----:B------:R-:W1:Y:S01]  /*3cd0*/  LDC.64 R14, c[0x0][0x380] ;  /* 0x0000e000ff0e7b82 */ /* 0x000e620000000a00 */
[C---:B------:R-:W-:Y:S01]  /*3ce0*/  IADD3 R12, P1, PT, R4.reuse, R5, RZ ;  /* 0x00000005040c7210 */ /* 0x040fe20007f3e0ff */
[C---:B------:R-:W-:Y:S02]  /*3cf0*/  IMAD.IADD R10, R4.reuse, 0x1, R5 ;  /* 0x00000001040a7824 */ /* 0x040fe400078e0205 */
[----:B------:R-:W-:Y:S02]  /*3d00*/  VIADD R13, R4, 0x200 ;  /* 0x00000200040d7836 */ /* 0x000fe40000000000 */
[----:B------:R-:W-:Y:S02]  /*3d10*/  IMAD.X R5, RZ, RZ, RZ, P1 ;  /* 0x000000ffff057224 */ /* 0x000fe400008e06ff */
[----:B------:R-:W2:Y:S01]  /*3d20*/  LDC.64 R2, c[0x0][0x388] ;  /* 0x0000e200ff027b82 */ /* 0x000ea20000000a00 */
[----:B0-----:R-:W-:-:S02]  /*3d30*/  LEA R17, P2, R12, UR12, 0x2 ;  /* 0x0000000c0c117c11 */ /* 0x001fc4000f8410ff */
[----:B------:R-:W-:Y:S02]  /*3d40*/  IADD3 R11, P0, PT, R10, UR14, RZ ;  /* 0x0000000e0a0b7c10 */ /* 0x000fe4000ff1e0ff */
[----:B------:R-:W-:Y:S02]  /*3d50*/  IADD3 R17, P1, PT, R17, 0xc00, RZ ;  /* 0x00000c0011117810 */ /* 0x000fe40007f3e0ff */
[----:B------:R-:W-:Y:S01]  /*3d60*/  LEA.HI.X R5, R12, UR13, R5, 0x2, P2 ;  /* 0x0000000d0c057c11 */ /* 0x000fe200090f1405 */
[----:B-1----:R-:W-:-:S04]  /*3d70*/  IMAD.WIDE.U32 R14, R10, 0x4, R14 ;  /* 0x000000040a0e7825 */ /* 0x002fc800078e000e */
[----:B------:R-:W-:Y:S02]  /*3d80*/  IMAD.X R12, RZ, RZ, UR15, P0 ;  /* 0x0000000fff0c7e24 */ /* 0x000fe400080e06ff */
[----:B------:R-:W-:-:S07]  /*3d90*/  IMAD.X R5, RZ, RZ, R5, P1 ;  /* 0x000000ffff057224 */ /* 0x000fce00008e0605 */
.L_x_851:
[----:B------:R-:W3:Y:S01]  /*3da0*/  LDG.E R23, desc[UR8][R14.64] ;  /* 0x000000080e177981 */ /* 0x000ee2000c1e1900 */
[----:B------:R-:W-:-:S05]  /*3db0*/  IMAD.MOV.U32 R4, RZ, RZ, R17 ;  /* 0x000000ffff047224 */ /* 0x000fca00078e0011 */
[----:B------:R0:W5:Y:S04]  /*3dc0*/  LDG.E R25, desc[UR8][R4.64+-0x800] ;  /* 0xfff8000804197981 */ /* 0x000168000c1e1900 */
[----:B------:R0:W5:Y:S04]  /*3dd0*/  LDG.E R16, desc[UR8][R4.64+-0x400] ;  /* 0xfffc000804107981 */ /* 0x000168000c1e1900 */
[----:B------:R0:W5:Y:S01]  /*3de0*/  LDG.E R17, desc[UR8][R4.64] ;  /* 0x0000000804117981 */ /* 0x000162000c1e1900 */
[----:B------:R-:W-:Y:S01]  /*3df0*/  BSSY.RECONVERGENT B2, `(.L_x_843) ;  /* 0x0000012000027945 */ /* 0x000fe20003800200 */
[----:B------:R-:W-:-:S02]  /*3e00*/  IMAD.MOV.U32 R20, RZ, RZ, R11 ;  /* 0x000000ffff147224 */ /* 0x000fc400078e000b */
[----:B------:R-:W-:Y:S02]  /*3e10*/  IMAD.MOV.U32 R21, RZ, RZ, R12 ;  /* 0x000000ffff157224 */ /* 0x000fe400078e000c */
[----:B------:R-:W-:Y:S01]  /*3e20*/  VIADD R19, R10, 0x100 ;  /* 0x000001000a137836 */ /* 0x000fe20000000000 */
[----:B---3--:R-:W-:Y:S01]  /*3e30*/  ISETP.GE.AND P0, PT, R6, R23, PT ;  /* 0x000000170600720c */ /* 0x008fe20003f06270 */
        /* <DEDUP_REMOVED lines=13> */
.L_x_844:
[----:B------:R-:W-:Y:S05]  /*3f10*/  BSYNC.RECONVERGENT B2 ;  /* 0x0000000000027941 */ /* 0x000fea0003800200 */
.L_x_843:
[----:B-----5:R-:W-:Y:S01]  /*3f20*/  ISETP.GE.AND P0, PT, R18, R25, PT ;  /* 0x000000191200720c */ /* 0x020fe20003f06270 */
[----:B------:R-:W-:Y:S01]  /*3f30*/  BSSY.RECONVERGENT B2, `(.L_x_845) ;  /* 0x0000013000027945 */ /* 0x000fe20003800200 */
[----:B--2---:R-:W-:Y:S01]  /*3f40*/  IADD3 R23, P1, PT, R19, R2, RZ ;  /* 0x0000000213177210 */ /* 0x004fe20007f3e0ff */
[----:B------:R-:W-:Y:S02]  /*3f50*/  VIADD R19, R10, 0x200 ;  /* 0x000002000a137836 */ /* 0x000fe40000000000 */
[----:B------:R-:W-:Y:S02]  /*3f60*/  IMAD.MOV.U32 R9, RZ, RZ, R25 ;  /* 0x000000ffff097224 */ /* 0x000fe400078e0019 */
[----:B------:R-:W-:Y:S02]  /*3f70*/  IMAD.X R22, RZ, RZ, R3, P1 ;  /* 0x000000ffff167224 */ /* 0x000fe400008e0603 */
[----:B------:R-:W-:Y:S02]  /*3f80*/  IMAD.MOV.U32 R8, RZ, RZ, R23 ;  /* 0x000000ffff087224 */ /* 0x000fe400078e0017 */
[----:B------:R-:W-:-:S02]  /*3f90*/  IMAD.MOV.U32 R6, RZ, RZ, R22 ;  /* 0x000000ffff067224 */ /* 0x000fc400078e0016 */
        /* <DEDUP_REMOVED lines=12> */
.L_x_846:
[----:B------:R-:W-:Y:S05]  /*4060*/  BSYNC.RECONVERGENT B2 ;  /* 0x0000000000027941 */ /* 0x000fea0003800200 */
.L_x_845:
[----:B------:R-:W-:Y:S01]  /*4070*/  ISETP.GE.AND P0, PT, R9, R16, PT ;  /* 0x000000100900720c */ /* 0x000fe20003f06270 */
[----:B------:R-:W-:Y:S01]  /*4080*/  VIADD R21, R10, 0x300 ;  /* 0x000003000a157836 */ /* 0x000fe20000000000 */
[-C--:B------:R-:W-:Y:S01]  /*4090*/  IADD3 R23, P1, PT, R19, R2.reuse, RZ ;  /* 0x0000000213177210 */ /* 0x080fe20007f3e0ff */
[----:B------:R-:W-:Y:S01]  /*40a0*/  BSSY.RECONVERGENT B2, `(.L_x_847) ;  /* 0x0000012000027945 */ /* 0x000fe20003800200 */
[----:B------:R-:W-:Y:S02]  /*40b0*/  IMAD.MOV.U32 R18, RZ, RZ, R16 ;  /* 0x000000ffff127224 */ /* 0x000fe400078e0010 */
[----:B------:R-:W-:Y:S01]  /*40c0*/  IADD3 R22, P2, PT, R21, R2, RZ ;  /* 0x0000000215167210 */ /* 0x000fe20007f5e0ff */
[----:B------:R-:W-:Y:S02]  /*40d0*/  IMAD.X R21, RZ, RZ, R3, P1 ;  /* 0x000000ffff157224 */ /* 0x000fe400008e0603 */
[----:B------:R-:W-:Y:S02]  /*40e0*/  IMAD.MOV.U32 R19, RZ, RZ, R23 ;  /* 0x000000ffff137224 */ /* 0x000fe400078e0017 */
[----:B------:R-:W-:-:S02]  /*40f0*/  IMAD.MOV.U32 R20, RZ, RZ, R21 ;  /* 0x000000ffff147224 */ /* 0x000fc400078e0015 */
        /* <DEDUP_REMOVED lines=12> */
.L_x_848:
[----:B------:R-:W-:Y:S05]  /*41c0*/  BSYNC.RECONVERGENT B2 ;  /* 0x0000000000027941 */ /* 0x000fea0003800200 */
.L_x_847:
[----:B------:R-:W-:Y:S01]  /*41d0*/  ISETP.GE.AND P0, PT, R18, R17, PT ;  /* 0x000000111200720c */ /* 0x000fe20003f06270 */
[----:B------:R-:W-:Y:S01]  /*41e0*/  IMAD.X R21, RZ, RZ, R3, P2 ;  /* 0x000000ffff157224 */ /* 0x000fe200010e0603 */
[----:B------:R-:W-:Y:S01]  /*41f0*/  BSSY.RECONVERGENT B2, `(.L_x_849) ;  /* 0x0000010000027945 */ /* 0x000fe20003800200 */
        /* <DEDUP_REMOVED lines=15> */
.L_x_850:
[----:B------:R-:W-:Y:S05]  /*42f0*/  BSYNC.RECONVERGENT B2 ;  /* 0x0000000000027941 */ /* 0x000fea0003800200 */
.L_x_849:
[C---:B------:R-:W-:Y:S01]  /*4300*/  VIADD R16, R13.reuse, 0x200 ;  /* 0x000002000d107836 */ /* 0x040fe20000000000 */
[----:B------:R-:W-:Y:S01]  /*4310*/  IADD3 R17, P2, PT, R4, 0x1000, RZ ;  /* 0x0000100004117810 */ /* 0x000fe20007f5e0ff */
[----:B------:R-:W-:Y:S01]  /*4320*/  VIADD R13, R13, 0x400 ;  /* 0x000004000d0d7836 */ /* 0x000fe20000000000 */
[----:B------:R-:W-:Y:S01]  /*4330*/  IADD3 R11, P1, PT, R11, 0x400, RZ ;  /* 0x000004000b0b7810 */ /* 0x000fe20007f3e0ff */
[----:B------:R-:W-:Y:S01]  /*4340*/  VIADD R10, R10, 0x400 ;  /* 0x000004000a0a7836 */ /* 0x000fe20000000000 */
[----:B------:R-:W-:Y:S01]  /*4350*/  ISETP.GE.AND P0, PT, R16, R7, PT ;  /* 0x000000071000720c */ /* 0x000fe20003f06270 */
[----:B------:R-:W-:Y:S01]  /*4360*/  IMAD.X R5, RZ, RZ, R5, P2 ;  /* 0x000000ffff057224 */ /* 0x000fe200010e0605 */
[----:B------:R-:W-:Y:S01]  /*4370*/  IADD3 R14, P2, PT, R14, 0x1000, RZ ;  /* 0x000010000e0e7810 */ /* 0x000fe20007f5e0ff */
[----:B------:R-:W-:-:S04]  /*4380*/  IMAD.X R12, RZ, RZ, R12, P1 ;  /* 0x000000ffff0c7224 */ /* 0x000fc800008e060c */
[----:B------:R-:W-:-:S06]  /*4390*/  IMAD.X R15, RZ, RZ, R15, P2 ;  /* 0x000000ffff0f7224 */ /* 0x000fcc00010e060f */
[----:B------:R-:W-:Y:S05]  /*43a0*/  @!P0 BRA `(.L_x_851) ;  /* 0xfffffff8007c8947 */ /* 0x000fea000383ffff */
.L_x_837:
[----:B------:R-:W-:Y:S05]  /*43b0*/  BSYNC.RECONVERGENT B1 ;  /* 0x0000000000017941 */ /* 0x000fea0003800200 */
.L_x_836:
        /* <DEDUP_REMOVED lines=31> */
.L_x_853:
[----:B------:R-:W-:Y:S05]  /*45b0*/  BSYNC.RECONVERGENT B1 ;  /* 0x0000000000017941 */ /* 0x000fea0003800200 */
.L_x_852:
        /* <DEDUP_REMOVED lines=24> */
.L_x_855:
[----:B------:R-:W-:Y:S05]  /*4740*/  BSYNC.RECONVERGENT B1 ;  /* 0x0000000000017941 */ /* 0x000fea0003800200 */
.L_x_854:
[----:B------:R4:W3:Y:S01]  /*4750*/  SHFL.DOWN PT, R8, R3, 0x4, 0x1f ;  /* 0x08801f0003087f89 */ /* 0x0008e200000e0000 */
[----:B------:R-:W-:Y:S01]  /*4760*/  BSSY.RECONVERGENT B1, `(.L_x_856) ;  /* 0x0000017000017945 */ /* 0x000fe20003800200 */
[----:B0-----:R-:W-:Y:S02]  /*4770*/  IMAD.MOV.U32 R2, RZ, RZ, R3 ;  /* 0x000000ffff027224 */ /* 0x001fe400078e0003 */
[----:B-1----:R4:W0:Y:S01]  /*4780*/  SHFL.DOWN PT, R9, R4, 0x4, 0x1f ;  /* 0x08801f0004097f89 */ /* 0x00282200000e0000 */
[----:B--2---:R-:W-:Y:S02]  /*4790*/  IMAD.MOV.U32 R6, RZ, RZ, R4 ;  /* 0x000000ffff067224 */ /* 0x004fe400078e0004 */
[----:B------:R-:W-:Y:S01]  /*47a0*/  IMAD.MOV.U32 R7, RZ, RZ, R5 ;  /* 0x000000ffff077224 */ /* 0x000fe200078e0005 */
[----:B------:R4:W1:Y:S01]  /*47b0*/  SHFL.DOWN PT, R10, R5, 0x4, 0x1f ;  /* 0x08801f00050a7f89 */ /* 0x00086200000e0000 */
[----:B------:R-:W-:Y:S05]  /*47c0*/  @P5 BRA `(.L_x_857) ;  /* 0x0000000000405947 */ /* 0x000fea0003800000 */
[----:B---3--:R-:W-:Y:S01]  /*47d0*/  ISETP.GE.AND P0, PT, R3, R8, PT ;  /* 0x000000080300720c */ /* 0x008fe20003f06270 */
        /* <DEDUP_REMOVED lines=15> */
.L_x_857:
[----:B------:R-:W-:Y:S05]  /*48d0*/  BSYNC.RECONVERGENT B1 ;  /* 0x0000000000017941 */ /* 0x000fea0003800200 */
.L_x_856:
        /* <DEDUP_REMOVED lines=24> */
.L_x_859:
[----:B------:R-:W-:Y:S05]  /*4a60*/  BSYNC.RECONVERGENT B1 ;  /* 0x0000000000017941 */ /* 0x000fea0003800200 */
.L_x_858:
[----:B0-----:R0:W0:Y:S01]  /*4a70*/  SHFL.DOWN PT, R2, R3, 0x10, 0x1f ;  /* 0x0a001f0003027f89 */ /* 0x00102200000e0000 */
[----:B------:R-:W-:Y:S01]  /*4a80*/  BSSY.RECONVERGENT B1, `(.L_x_860) ;  /* 0x0000017000017945 */ /* 0x000fe20003800200 */
[----:B----4-:R-:W-:Y:S02]  /*4a90*/  IMAD.MOV.U32 R8, RZ, RZ, R3 ;  /* 0x000000ffff087224 */ /* 0x010fe400078e0003 */
[----:B--2---:R2:W4:Y:S01]  /*4aa0*/  SHFL.DOWN PT, R9, R4, 0x10, 0x1f ;  /* 0x0a001f0004097f89 */ /* 0x00452200000e0000 */
[----:B------:R-:W-:Y:S02]  /*4ab0*/  IMAD.MOV.U32 R7, RZ, RZ, R4 ;  /* 0x000000ffff077224 */ /* 0x000fe400078e0004 */
[----:B------:R-:W-:Y:S01]  /*4ac0*/  IMAD.MOV.U32 R6, RZ, RZ, R5 ;  /* 0x000000ffff067224 */ /* 0x000fe200078e0005 */
[----:B-1----:R2:W1:Y:S01]  /*4ad0*/  SHFL.DOWN PT, R10, R5, 0x10, 0x1f ;  /* 0x0a001f00050a7f89 */ /* 0x00246200000e0000 */
[----:B------:R-:W-:Y:S05]  /*4ae0*/  @P3 BRA `(.L_x_861) ;  /* 0x0000000000403947 */ /* 0x000fea0003800000 */
[----:B0-----:R-:W-:Y:S01]  /*4af0*/  ISETP.GE.AND P0, PT, R3, R2, PT ;  /* 0x000000020300720c */ /* 0x001fe20003f06270 */
[----:B------:R-:W-:Y:S02]  /*4b00*/  IMAD.MOV.U32 R8, RZ, RZ, R2 ;  /* 0x000000ffff087224 */ /* 0x000fe400078e0002 */
[----:B----4-:R-:W-:Y:S02]  /*4b10*/  IMAD.MOV.U32 R7, RZ, RZ, R9 ;  /* 0x000000ffff077224 */ /* 0x010fe400078e0009 */
        /* <DEDUP_REMOVED lines=13> */
.L_x_861:
[----:B------:R-:W-:Y:S05]  /*4bf0*/  BSYNC.RECONVERGENT B1 ;  /* 0x0000000000017941 */ /* 0x000fea0003800200 */
.L_x_860:
        /* <DEDUP_REMOVED lines=12> */
.L_x_863:
[----:B------:R-:W-:Y:S05]  /*4cc0*/  BSYNC.RECONVERGENT B1 ;  /* 0x0000000000017941 */ /* 0x000fea0003800200 */
.L_x_862:
[----:B------:R-:W-:Y:S01]  /*4cd0*/  BAR.SYNC.DEFER_BLOCKING 0x0 ;  /* 0x0000000000007b1d */ /* 0x000fe20000010000 */
[----:B------:R-:W-:-:S13]  /*4ce0*/  ISETP.NE.AND P1, PT, R0, RZ, PT ;  /* 0x000000ff0000720c */ /* 0x000fda0003f25270 */
[----:B------:R-:W-:Y:S05]  /*4cf0*/  @P1 BRA `(.L_x_797) ;  /* 0x0000000800341947 */ /* 0x000fea0003800000 */
[----:B0-----:R-:W0:Y:S01]  /*4d00*/  S2R R3, SR_CgaCtaId ;  /* 0x0000000000037919 */ /* 0x001e220000008800 */
[----:B------:R-:W-:Y:S01]  /*4d10*/  MOV R0, 0x400 ;  /* 0x0000040000007802 */ /* 0x000fe20000000f00 */
[----:B------:R-:W-:Y:S03]  /*4d20*/  BSSY.RECONVERGENT B1, `(.L_x_864) ;  /* 0x0000016000017945 */ /* 0x000fe60003800200 */
[----:B0-----:R-:W-:-:S05]  /*4d30*/  LEA R24, R3, R0, 0x18 ;  /* 0x0000000003187211 */ /* 0x001fca00078ec0ff */
[----:B------:R-:W0:Y:S04]  /*4d40*/  LDS R3, [R24+0x18] ;  /* 0x0000180018037984 */ /* 0x000e280000000800 */
[----:B--2---:R-:W2:Y:S04]  /*4d50*/  LDS.64 R4, [R24+0x20] ;  /* 0x0000200018047984 */ /* 0x004ea80000000a00 */
[----:B------:R0:W1:Y:S04]  /*4d60*/  LDS R18, [R24+0x28] ;  /* 0x0000280018127984 */ /* 0x0000680000000800 */
[----:B------:R0:W1:Y:S02]  /*4d70*/  LDS R16, [R24+0x38] ;  /* 0x0000380018107984 */ /* 0x0000640000000800 */
[----:B0-----:R-:W-:Y:S01]  /*4d80*/  ISETP.GE.AND P0, PT, R8, R3, PT ;  /* 0x000000030800720c */ /* 0x001fe20003f06270 */
[----:B------:R-:W-:-:S02]  /*4d90*/  IMAD.MOV.U32 R19, RZ, RZ, R3 ;  /* 0x000000ffff137224 */ /* 0x000fc400078e0003 */
[----:B--2---:R-:W-:Y:S02]  /*4da0*/  IMAD.MOV.U32 R21, RZ, RZ, R4 ;  /* 0x000000ffff157224 */ /* 0x004fe400078e0004 */
[----:B------:R-:W-:-:S08]  /*4db0*/  IMAD.MOV.U32 R20, RZ, RZ, R5 ;  /* 0x000000ffff147224 */ /* 0x000fd000078e0005 */
[----:B-1----:R-:W-:Y:S05]  /*4dc0*/  @!P0 BRA `(.L_x_865) ;  /* 0x00000000002c8947 */ /* 0x002fea0003800000 */
        /* <DEDUP_REMOVED lines=11> */
.L_x_865:
[----:B------:R-:W-:Y:S05]  /*4e80*/  BSYNC.RECONVERGENT B1 ;  /* 0x0000000000017941 */ /* 0x000fea0003800200 */
.L_x_864:
        /* <DEDUP_REMOVED lines=8> */
[----:B------:R0:W1:Y:S04]  /*4f10*/  LDS.64 R6, [R24+0x40] ;  /* 0x0000400018067984 */ /* 0x0000680000000a00 */
[----:B----4-:R4:W1:Y:S04]  /*4f20*/  LDS.64 R8, [R24+0x50] ;  /* 0x0000500018087984 */ /* 0x0108680000000a00 */
[----:B---3--:R4:W3:Y:S04]  /*4f30*/  LDS.64 R10, [R24+0x60] ;  /* 0x00006000180a7984 */ /* 0x0088e80000000a00 */
        /* <DEDUP_REMOVED lines=16> */
.L_x_867:
[----:B------:R-:W-:Y:S05]  /*5040*/  BSYNC.RECONVERGENT B1 ;  /* 0x0000000000017941 */ /* 0x000fea0003800200 */
.L_x_866:
        /* <DEDUP_REMOVED lines=17> */
.L_x_869:
[----:B------:R-:W-:Y:S05]  /*5160*/  BSYNC.RECONVERGENT B1 ;  /* 0x0000000000017941 */ /* 0x000fea0003800200 */
.L_x_868:
        /* <DEDUP_REMOVED lines=17> */
.L_x_871:
[----:B------:R-:W-:Y:S05]  /*5280*/  BSYNC.RECONVERGENT B1 ;  /* 0x0000000000017941 */ /* 0x000fea0003800200 */
.L_x_870:
[----:B------:R-:W-:Y:S01]  /*5290*/  ISETP.GE.AND P0, PT, R6, R15, PT ;  /* 0x0000000f0600720c */ /* 0x000fe20003f06270 */
[----:B------:R-:W-:Y:S01]  /*52a0*/  BSSY.RECONVERGENT B1, `(.L_x_872) ;  /* 0x0000010000017945 */ /* 0x000fe20003800200 */
[----:B------:R-:W-:Y:S02]  /*52b0*/  IMAD.MOV.U32 R5, RZ, RZ, R15 ;  /* 0x000000ffff057224 */ /* 0x000fe400078e000f */
[----:B---3--:R-:W-:Y:S02]  /*52c0*/  IMAD.MOV.U32 R7, RZ, RZ, R10 ;  /* 0x000000ffff077224 */ /* 0x008fe400078e000a */
        /* <DEDUP_REMOVED lines=13> */
.L_x_873:
[----:B------:R-:W-:Y:S05]  /*53a0*/  BSYNC.RECONVERGENT B1 ;  /* 0x0000000000017941 */ /* 0x000fea0003800200 */
.L_x_872:
        /* <DEDUP_REMOVED lines=17> */
.L_x_875:
[----:B------:R-:W-:Y:S05]  /*54c0*/  BSYNC.RECONVERGENT B1 ;  /* 0x0000000000017941 */ /* 0x000fea0003800200 */
.L_x_874:
        /* <DEDUP_REMOVED lines=16> */
.L_x_797:
[----:B------:R-:W-:Y:S05]  /*55d0*/  BSYNC.RECONVERGENT B0 ;  /* 0x0000000000007941 */ /* 0x000fea0003800200 */
.L_x_764:
[----:B------:R-:W-:Y:S05]  /*55e0*/  @P1 EXIT ;  /* 0x000000000000194d */ /* 0x000fea0003800000 */
[----:B0-234-:R-:W0:Y:S01]  /*55f0*/  LDC.64 R2, c[0x0][0x390] ;  /* 0x0000e400ff027b82 */ /* 0x01de220000000a00 */
[----:B------:R-:W-:-:S04]  /*5600*/  LOP3.LUT R7, R7, R6, RZ, 0x3c, !PT ;  /* 0x0000000607077212 */ /* 0x000fc800078e3cff */
[----:B------:R-:W-:-:S04]  /*5610*/  LOP3.LUT R6, R7, R6, RZ, 0x3c, !PT ;  /* 0x0000000607067212 */ /* 0x000fc800078e3cff */
[----:B------:R-:W-:-:S05]  /*5620*/  LOP3.LUT R7, R7, R6, RZ, 0x3c, !PT ;  /* 0x0000000607077212 */ /* 0x000fca00078e3cff */
[----:B0-----:R-:W-:Y:S04]  /*5630*/  STG.E.64 desc[UR8][R2.64+0x8], R6 ;  /* 0x0000080602007986 */ /* 0x001fe8000c101b08 */
[----:B------:R-:W-:Y:S01]  /*5640*/  STG.E desc[UR8][R2.64], R8 ;  /* 0x0000000802007986 */ /* 0x000fe2000c101908 */
[----:B------:R-:W-:Y:S05]  /*5650*/  EXIT ;  /* 0x000000000000794d */ /* 0x000fea0003800000 */
.L_x_876:
        /* <DEDUP_REMOVED lines=10> */
.L_x_917:


//--------------------- .text._Z12sudokuKernelP6SudokuPii --------------------------
	.section	.text._Z12sudokuKernelP6SudokuPii,"ax",@progbits
	.align	128
        .global         _Z12sudokuKernelP6SudokuPii
        .type           _Z12sudokuKernelP6SudokuPii,@function
        .size           _Z12sudokuKernelP6SudokuPii,(.L_x_918 - _Z12sudokuKernelP6SudokuPii)
        .other          _Z12sudokuKernelP6SudokuPii,@"STO_CUDA_ENTRY STV_DEFAULT"
_Z12sudokuKernelP6SudokuPii:
.text._Z12sudokuKernelP6SudokuPii:
[----:B------:R-:W0:Y:S01]  /*0000*/  LDC R1, c[0x0][0x37c] ;  /* 0x0000df00ff017b82 */ /* 0x000e220000000800 */
[----:B------:R-:W1:Y:S01]  /*0010*/  S2R R3, SR_TID.X ;  /* 0x0000000000037919 */ /* 0x000e620000002100 */
[----:B------:R-:W2:Y:S06]  /*0020*/  LDCU UR38, c[0x0][0x2fc] ;  /* 0x00005f80ff2677ac */ /* 0x000eac0008000800 */
[----:B------:R-:W1:Y:S01]  /*0030*/  S2UR UR4, SR_CTAID.X ;  /* 0x00000000000479c3 */ /* 0x000e620000002500 */
[----:B0-----:R-:W-:Y:S01]  /*0040*/  VIADD R1, R1, 0xffffff50 ;  /* 0xffffff5001017836 */ /* 0x001fe20000000000 */
[----:B------:R-:W0:Y:S06]  /*0050*/  LDCU UR5, c[0x0][0x390] ;  /* 0x00007200ff0577ac */ /* 0x000e2c0008000800 */
[----:B------:R-:W1:Y:S02]  /*0060*/  LDC R18, c[0x0][0x360] ;  /* 0x0000d800ff127b82 */ /* 0x000e640000000800 */
[----:B-1----:R-:W-:-:S05]  /*0070*/  IMAD R18, R18, UR4, R3 ;  /* 0x0000000412127c24 */ /* 0x002fca000f8e0203 */
[----:B0-----:R-:W-:-:S13]  /*0080*/  ISETP.GT.AND P0, PT, R18, UR5, PT ;  /* 0x0000000512007c0c */ /* 0x001fda000bf04270 */
[----:B--2---:R-:W-:Y:S05]  /*0090*/  @P0 EXIT ;  /* 0x000000000000094d */ /* 0x004fea0003800000 */
[----:B------:R-:W0:Y:S01]  /*00a0*/  LDC.64 R2, c[0x0][0x388] ;  /* 0x0000e200ff027b82 */ /* 0x000e220000000a00 */
[----:B------:R-:W0:Y:S02]  /*00b0*/  LDCU.64 UR36, c[0x0][0x358] ;  /* 0x00006b00ff2477ac */ /* 0x000e240008000a00 */
[----:B0-----:R-:W2:Y:S02]  /*00c0*/  LDG.E R2, desc[UR36][R2.64] ;  /* 0x0000002402027981 */ /* 0x001ea4000c1e1900 */
[----:B--2---:R-:W-:-:S13]  /*00d0*/  ISETP.NE.AND P0, PT, R2, 0x1, PT ;  /* 0x000000010200780c */ /* 0x004fda0003f05270 */
[----:B------:R-:W-:Y:S05]  /*00e0*/  @!P0 EXIT ;  /* 0x000000000000894d */ /* 0x000fea0003800000 */
[----:B------:R-:W0:Y:S02]  /*00f0*/  LDC.64 R8, c[0x0][0x380] ;  /* 0x0000e000ff087b82 */ /* 0x000e240000000a00 */
[----:B0-----:R-:W-:-:S05]  /*0100*/  IMAD.WIDE R8, R18, 0xa4, R8 ;  /* 0x000000a412087825 */ /* 0x001fca00078e0208 */
[----:B------:R-:W2:Y:S04]  /*0110*/  LDG.E.U8 R27, desc[UR36][R8.64+0x17] ;  /* 0x00001724081b7981 */ /* 0x000ea8000c1e1100 */
[----:B------:R-:W3:Y:S04]  /*0120*/  LDG.E.U8 R10, desc[UR36][R8.64+0x3] ;  /* 0x00000324080a7981 */ /* 0x000ee8000c1e1100 */
[----:B------:R-:W4:Y:S04]  /*0130*/  LDG.E.U8 R12, desc[UR36][R8.64+0x4] ;  /* 0x00000424080c7981 */ /* 0x000f28000c1e1100 */
[----:B------:R-:W5:Y:S04]  /*0140*/  LDG.E.U8 R14, desc[UR36][R8.64+0x5] ;  /* 0x00000524080e7981 */ /* 0x000f68000c1e1100 */
        /* <DEDUP_REMOVED lines=21> */
[----:B--2---:R0:W-:Y:S04]  /*02a0*/  STL.U8 [R1+0x17], R27 ;  /* 0x0000171b01007387 */ /* 0x0041e80000100000 */
[----:B0-----:R-:W2:Y:S04]  /*02b0*/  LDG.E.U8 R27, desc[UR36][R8.64+0x2e] ;  /* 0x00002e24081b7981 */ /* 0x001ea8000c1e1100 */
[----:B---3--:R0:W-:Y:S04]  /*02c0*/  STL.U8 [R1+0x3], R10 ;  /* 0x0000030a01007387 */ /* 0x0081e80000100000 */
[----:B----4-:R1:W-:Y:S04]  /*02d0*/  STL.U8 [R1+0x4], R12 ;  /* 0x0000040c01007387 */ /* 0x0103e80000100000 */
[----:B-----5:R3:W-:Y:S04]  /*02e0*/  STL.U8 [R1+0x5], R14 ;  /* 0x0000050e01007387 */ /* 0x0207e80000100000 */
[----:B------:R4:W-:Y:S04]  /*02f0*/  STL.U8 [R1+0x7], R20 ;  /* 0x0000071401007387 */ /* 0x0009e80000100000 */
        /* <DEDUP_REMOVED lines=14> */
[----:B0-----:R-:W2:Y:S04]  /*03e0*/  LDG.E.U8 R10, desc[UR36][R8.64+0x1a] ;  /* 0x00001a24080a7981 */ /* 0x001ea8000c1e1100 */
[----:B-1----:R-:W2:Y:S04]  /*03f0*/  LDG.E.U8 R12, desc[UR36][R8.64+0x1b] ;  /* 0x00001b24080c7981 */ /* 0x002ea8000c1e1100 */
[----:B---3--:R-:W3:Y:S04]  /*0400*/  LDG.E.U8 R14, desc[UR36][R8.64+0x1c] ;  /* 0x00001c24080e7981 */ /* 0x008ee8000c1e1100 */
[----:B----4-:R-:W4:Y:S04]  /*0410*/  LDG.E.U8 R20, desc[UR36][R8.64+0x1e] ;  /* 0x00001e2408147981 */ /* 0x010f28000c1e1100 */
[----:B-----5:R-:W5:Y:S04]  /*0420*/  LDG.E.U8 R22, desc[UR36][R8.64+0x1f] ;  /* 0x00001f2408167981 */ /* 0x020f68000c1e1100 */
        /* <DEDUP_REMOVED lines=13> */
[----:B------:R0:W-:Y:S04]  /*0500*/  STL.U8 [R1+0x6], R16 ;  /* 0x0000061001007387 */ /* 0x0001e80000100000 */
[----:B------:R1:W-:Y:S04]  /*0510*/  STL.U8 [R1+0x12], R17 ;  /* 0x0000121101007387 */ /* 0x0003e80000100000 */
[----:B------:R1:W-:Y:S04]  /*0520*/  STL.U8 [R1+0xa3], R0 ;  /* 0x0000a30001007387 */ /* 0x0003e80000100000 */
[----:B0-----:R-:W5:Y:S04]  /*0530*/  LDG.E.U8 R16, desc[UR36][R8.64+0x1d] ;  /* 0x00001d2408107981 */ /* 0x001f68000c1e1100 */
[----:B-1----:R-:W5:Y:S04]  /*0540*/  LDG.E.U8 R17, desc[UR36][R8.64+0x29] ;  /* 0x0000292408117981 */ /* 0x002f68000c1e1100 */
[----:B------:R0:W-:Y:S04]  /*0550*/  STL.U8 [R1], R2 ;  /* 0x0000000201007387 */ /* 0x0001e80000100000 */
[----:B------:R-:W5:Y:S04]  /*0560*/  LDG.E.U8 R0, desc[UR36][R8.64+0x18] ;  /* 0x0000182408007981 */ /* 0x000f68000c1e1100 */
[----:B0-----:R-:W5:Y:S04]  /*0570*/  LDG.E.U8 R2, desc[UR36][R8.64+0x19] ;  /* 0x0000192408027981 */ /* 0x001f68000c1e1100 */
[----:B--2---:R0:W-:Y:S04]  /*0580*/  STL.U8 [R1+0x2e], R27 ;  /* 0x00002e1b01007387 */ /* 0x0041e80000100000 */
[----:B0-----:R-:W2:Y:S04]  /*0590*/  LDG.E.U8 R27, desc[UR36][R8.64+0x45] ;  /* 0x00004524081b7981 */ /* 0x001ea8000c1e1100 */
[----:B------:R0:W-:Y:S04]  /*05a0*/  STL.U8 [R1+0x1a], R10 ;  /* 0x00001a0a01007387 */ /* 0x0001e80000100000 */
[----:B------:R1:W-:Y:S04]  /*05b0*/  STL.U8 [R1+0x1b], R12 ;  /* 0x00001b0c01007387 */ /* 0x0003e80000100000 */
        /* <DEDUP_REMOVED lines=36> */
[----:B0-----:R-:W5:Y:S04]  /*0800*/  LDG.E.U8 R16, desc[UR36][R8.64+0x34] ;  /* 0x0000342408107981 */ /* 0x001f68000c1e1100 */
[----:B-1----:R-:W5:Y:S04]  /*0810*/  LDG.E.U8 R17, desc[UR36][R8.64+0x40] ;  /* 0x0000402408117981 */ /* 0x002f68000c1e1100 */
[----:B------:R0:W-:Y:S04]  /*0820*/  STL.U8 [R1+0x1], R4 ;  /* 0x0000010401007387 */ /* 0x0001e80000100000 */
[----:B------:R1:W-:Y:S04]  /*0830*/  STL.U8 [R1+0x2], R6 ;  /* 0x0000020601007387 */ /* 0x0003e80000100000 */
[----:B------:R1:W-:Y:S04]  /*0840*/  STL.U8 [R1+0x18], R0 ;  /* 0x0000180001007387 */ /* 0x0003e80000100000 */
[----:B------:R1:W-:Y:S04]  /*0850*/  STL.U8 [R1+0x19], R2 ;  /* 0x0000190201007387 */ /* 0x0003e80000100000 */
[----:B0-----:R-:W5:Y:S04]  /*0860*/  LDG.E.U8 R4, desc[UR36][R8.64+0x2f] ;  /* 0x00002f2408047981 */ /* 0x001f68000c1e1100 */
[----:B-1----:R-:W5:Y:S04]  /*0870*/  LDG.E.U8 R6, desc[UR36][R8.64+0x30] ;  /* 0x0000302408067981 */ /* 0x002f68000c1e1100 */
[----:B------:R-:W5:Y:S04]  /*0880*/  LDG.E.U8 R0, desc[UR36][R8.64+0x46] ;  /* 0x0000462408007981 */ /* 0x000f68000c1e1100 */
[----:B------:R-:W5:Y:S04]  /*0890*/  LDG.E.U8 R2, desc[UR36][R8.64+0x47] ;  /* 0x0000472408027981 */ /* 0x000f68000c1e1100 */
        /* <DEDUP_REMOVED lines=42> */
[----:B--2---:R0:W-:Y:S04]  /*0b40*/  STL.U8 [R1+0x5c], R27 ;  /* 0x00005c1b01007387 */ /* 0x0041e80000100000 */
[----:B0-----:R-:W2:Y:S04]  /*0b50*/  LDG.E.U8 R27, desc[UR36][R8.64+0x75] ;  /* 0x00007524081b7981 */ /* 0x001ea8000c1e1100 */
[----:B------:R0:W-:Y:S04]  /*0b60*/  STL.U8 [R1+0x2f], R4 ;  /* 0x00002f0401007387 */ /* 0x0001e80000100000 */
[----:B------:R1:W-:Y:S04]  /*0b70*/  STL.U8 [R1+0x30], R6 ;  /* 0x0000300601007387 */ /* 0x0003e80000100000 */
[----:B------:R1:W-:Y:S04]  /*0b80*/  STL.U8 [R1+0x46], R0 ;  /* 0x0000460001007387 */ /* 0x0003e80000100000 */
[----:B------:R1:W-:Y:S04]  /*0b90*/  STL.U8 [R1+0x47], R2 ;  /* 0x0000470201007387 */ /* 0x0003e80000100000 */
[----:B0-----:R-:W2:Y:S04]  /*0ba0*/  LDG.E.U8 R4, desc[UR36][R8.64+0x5d] ;  /* 0x00005d2408047981 */ /* 0x001ea8000c1e1100 */
[----:B-1----:R-:W2:Y:S04]  /*0bb0*/  LDG.E.U8 R6, desc[UR36][R8.64+0x5e] ;  /* 0x00005e2408067981 */ /* 0x002ea8000c1e1100 */
[----:B------:R-:W2:Y:S04]  /*0bc0*/  LDG.E.U8 R0, desc[UR36][R8.64+0x5f] ;  /* 0x00005f2408007981 */ /* 0x000ea8000c1e1100 */
[----:B------:R-:W2:Y:S04]  /*0bd0*/  LDG.E.U8 R2, desc[UR36][R8.64+0x60] ;  /* 0x0000602408027981 */ /* 0x000ea8000c1e1100 */
        /* <DEDUP_REMOVED lines=43> */
[----:B------:R-:W-:Y:S04]  /*0e90*/  STL.U8 [R1+0x5e], R6 ;  /* 0x00005e0601007387 */ /* 0x000fe80000100000 */
        /* <DEDUP_REMOVED lines=42> */
[----:B------:R-:W-:Y:S04]  /*1140*/  STL.U8 [R1+0x64], R16 ;  /* 0x0000641001007387 */ /* 0x000fe80000100000 */
[----:B------:R0:W-:Y:S02]  /*1150*/  STL.U8 [R1+0x70], R17 ;  /* 0x0000701101007387 */ /* 0x0001e40000100000 */
[----:B0-----:R-:W0:Y:S02]  /*1160*/  LDC.64 R16, c[0x0][0x388] ;  /* 0x0000e200ff107b82 */ /* 0x001e240000000a00 */
[----:B--2---:R-:W-:Y:S04]  /*1170*/  STL.U8 [R1+0x8c], R27 ;  /* 0x00008c1b01007387 */ /* 0x004fe80000100000 */
[----:B------:R1:W-:Y:S04]  /*1180*/  STL.U8 [R1+0x76], R0 ;  /* 0x0000760001007387 */ /* 0x0003e80000100000 */
[----:B------:R2:W-:Y:S04]  /*1190*/  STL.U8 [R1+0x77], R2 ;  /* 0x0000770201007387 */ /* 0x0005e80000100000 */
[----:B------:R2:W-:Y:S04]  /*11a0*/  STL.U8 [R1+0x78], R4 ;  /* 0x0000780401007387 */ /* 0x0005e80000100000 */
[----:B------:R2:W-:Y:S04]  /*11b0*/  STL.U8 [R1+0x79], R6 ;  /* 0x0000790601007387 */ /* 0x0005e80000100000 */
[----:B-1----:R-:W5:Y:S01]  /*11c0*/  LDG.E.U8 R0, desc[UR36][R8.64+0x8d] ;  /* 0x00008d2408007981 */ /* 0x002f62000c1e1100 */
[----:B0-----:R-:W-:-:S03]  /*11d0*/  IMAD.WIDE R16, R18, 0x4, R16 ;  /* 0x0000000412107825 */ /* 0x001fc600078e0210 */
[----:B--2---:R-:W2:Y:S04]  /*11e0*/  LDG.E.U8 R2, desc[UR36][R8.64+0x8e] ;  /* 0x00008e2408027981 */ /* 0x004ea8000c1e1100 */
[----:B------:R-:W2:Y:S04]  /*11f0*/  LDG.E R27, desc[UR36][R16.64] ;  /* 0x00000024101b7981 */ /* 0x000ea8000c1e1900 */
        /* <DEDUP_REMOVED lines=37> */
[----:B------:R-:W5:Y:S01]  /*1450*/  LDG.E.U8 R25, desc[UR36][R8.64+0xa2] ;  /* 0x0000a22408197981 */ /* 0x000f62000c1e1100 */
[----:B--2---:R-:W-:-:S03]  /*1460*/  ISETP.NE.AND P0, PT, R27, RZ, PT ;  /* 0x000000ff1b00720c */ /* 0x004fc60003f05270 */
[----:B------:R0:W-:Y:S04]  /*1470*/  STL.U8 [R1+0x8d], R0 ;  /* 0x00008d0001007387 */ /* 0x0001e80000100000 */
[----:B------:R0:W-:Y:S04]  /*1480*/  STL.U8 [R1+0x8e], R2 ;  /* 0x00008e0201007387 */ /* 0x0001e80000100000 */
[----:B------:R0:W-:Y:S04]  /*1490*/  STL.U8 [R1+0x8f], R4 ;  /* 0x00008f0401007387 */ /* 0x0001e80000100000 */
[----:B------:R0:W-:Y:S04]  /*14a0*/  STL.U8 [R1+0x90], R6 ;  /* 0x0000900601007387 */ /* 0x0001e80000100000 */
        /* <DEDUP_REMOVED lines=17> */
[----:B------:R0:W-:Y:S01]  /*15c0*/  STL.U8 [R1+0xa2], R25 ;  /* 0x0000a21901007387 */ /* 0x0001e20000100000 */
[----:B------:R-:W-:Y:S05]  /*15d0*/  @!P0 EXIT ;  /* 0x000000000000894d */ /* 0x000fea0003800000 */
[----:B0-----:R-:W0:Y:S01]  /*15e0*/  LDC R6, c[0x0][0x2f8] ;  /* 0x0000be00ff067b82 */ /* 0x001e220000000800 */
[----:B------:R-:W-:Y:S01]  /*15f0*/  BSSY.RECONVERGENT B7, `(.L_x_877) ;  /* 0x00000ec000077945 */ /* 0x000fe20003800200 */
[----:B------:R-:W-:-:S07]  /*1600*/  IMAD.MOV.U32 R2, RZ, RZ, RZ ;  /* 0x000000ffff027224 */ /* 0x000fce00078e00ff */
.L_x_882:
[----:B------:R-:W-:-:S05]  /*1610*/  IMAD R3, R2, 0x9, R1 ;  /* 0x0000000902037824 */ /* 0x000fca00078e0201 */
[----:B------:R-:W2:Y:S04]  /*1620*/  LDL.U8 R4, [R3] ;  /* 0x0000000003047983 */ /* 0x000ea80000100000 */
[----:B------:R-:W3:Y:S01]  /*1630*/  LDL.U8 R5, [R3+0x1] ;  /* 0x0000010003057983 */ /* 0x000ee20000100000 */
[----:B------:R-:W-:Y:S01]  /*1640*/  IMAD.HI.U32 R0, R2, -0x55555555, RZ ;  /* 0xaaaaaaab02007827 */ /* 0x000fe200078e00ff */
[----:B------:R-:W-:Y:S03]  /*1650*/  BSSY.RELIABLE B6, `(.L_x_878) ;  /* 0x00000da000067945 */ /* 0x000fe60003800100 */
[----:B------:R-:W-:Y:S01]  /*1660*/  IMAD.MOV.U32 R11, RZ, RZ, 0x1 ;  /* 0x00000001ff0b7424 */ /* 0x000fe200078e00ff */
[----:B------:R-:W-:Y:S01]  /*1670*/  SHF.R.U32.HI R7, RZ, 0x1, R0 ;  /* 0x00000001ff077819 */ /* 0x000fe20000011600 */
[----:B------:R-:W-:-:S04]  /*1680*/  IMAD.MOV.U32 R0, RZ, RZ, RZ ;  /* 0x000000ffff007224 */ /* 0x000fc800078e00ff */
[----:B------:R-:W-:-:S04]  /*1690*/  IMAD R8, R7, 0x3, RZ ;  /* 0x0000000307087824 */ /* 0x000fc800078e02ff */
[----:B------:R-:W-:Y:S01]  /*16a0*/  IMAD R8, R8, 0x9, R1 ;  /* 0x0000000908087824 */ /* 0x000fe200078e0201 */
[C---:B--2---:R-:W-:Y:S02]  /*16b0*/  ISETP.NE.AND P0, PT, R4.reuse, RZ, PT ;  /* 0x000000ff0400720c */ /* 0x044fe40003f05270 */
[C---:B------:R-:W-:Y:S02]  /*16c0*/  SHF.L.U32 R9, R11.reuse, R4, RZ ;  /* 0x000000040b097219 */ /* 0x040fe400000006ff */
[----:B------:R-:W-:Y:S02]  /*16d0*/  PRMT R10, R4, 0x7610, R10 ;  /* 0x00007610040a7816 */ /* 0x000fe4000000000a */
[----:B---3--:R-:W-:Y:S02]  /*16e0*/  SHF.L.U32 R7, R11, R5, RZ ;  /* 0x000000050b077219 */ /* 0x008fe400000006ff */
[----:B------:R-:W-:-:S07]  /*16f0*/  SEL R9, R9, RZ, P0 ;  /* 0x000000ff09097207 */ /* 0x000fce0000000000 */
.L_x_880:
[----:B------:R-:W-:-:S04]  /*1700*/  LOP3.LUT P1, RZ, R10, 0xff, RZ, 0xc0, !PT ;  /* 0x000000ff0aff7812 */ /* 0x000fc8000782c0ff */
[----:B------:R-:W-:Y:S02]  /*1710*/  SEL R13, R9, RZ, P1 ;  /* 0x000000ff090d7207 */ /* 0x000fe40000800000 */
[----:B------:R-:W-:Y:S02]  /*1720*/  SEL R10, R4, RZ, P1 ;  /* 0x000000ff040a7207 */ /* 0x000fe40000800000 */
[----:B------:R-:W-:-:S13]  /*1730*/  LOP3.LUT P0, RZ, R7, 0xffff, R13, 0x80, !PT ;  /* 0x0000ffff07ff7812 */ /* 0x000fda000780800d */
[----:B------:R-:W-:Y:S05]  /*1740*/  @P0 BREAK.RELIABLE B6 ;  /* 0x0000000000060942 */ /* 0x000fea0003800100 */
[----:B------:R-:W-:Y:S05]  /*1750*/  @P0 BRA `(.L_x_879) ;  /* 0x0000000c002c0947 */ /* 0x000fea0003800000 */
[----:B------:R-:W2:Y:S01]  /*1760*/  LDL.U8 R14, [R3+0x2] ;  /* 0x00000200030e7983 */ /* 0x000ea20000100000 */
[----:B------:R-:W-:Y:S01]  /*1770*/  ISETP.NE.AND P0, PT, R5, RZ, PT ;  /* 0x000000ff0500720c */ /* 0x000fe20003f05270 */
[----:B------:R-:W-:-:S03]  /*1780*/  IMAD.MOV.U32 R11, RZ, RZ, 0x1 ;  /* 0x00000001ff0b7424 */ /* 0x000fc600078e00ff */
[----:B------:R-:W-:-:S04]  /*1790*/  SEL R12, R7, RZ, P0 ;  /* 0x000000ff070c7207 */ /* 0x000fc80000000000 */
[----:B------:R-:W-:Y:S02]  /*17a0*/  LOP3.LUT R13, R13, R12, RZ, 0xfc, !PT ;  /* 0x0000000c0d0d7212 */ /* 0x000fe400078efcff */
[----:B--2---:R-:W-:-:S04]  /*17b0*/  SHF.L.U32 R20, R11, R14, RZ ;  /* 0x0000000e0b147219 */ /* 0x004fc800000006ff */
[----:B------:R-:W-:-:S13]  /*17c0*/  LOP3.LUT P0, RZ, R20, 0xffff, R13, 0x80, !PT ;  /* 0x0000ffff14ff7812 */ /* 0x000fda000780800d */
[----:B------:R-:W-:Y:S05]  /*17d0*/  @P0 BREAK.RELIABLE B6 ;  /* 0x0000000000060942 */ /* 0x000fea0003800100 */
[----:B------:R-:W-:Y:S05]  /*17e0*/  @P0 BRA `(.L_x_879) ;  /* 0x0000000c00080947 */ /* 0x000fea0003800000 */
[----:B------:R-:W2:Y:S01]  /*17f0*/  LDL.U8 R22, [R3+0x3] ;  /* 0x0000030003167983 */ /* 0x000ea20000100000 */
[----:B------:R-:W-:-:S04]  /*1800*/  ISETP.NE.AND P0, PT, R14, RZ, PT ;  /* 0x000000ff0e00720c */ /* 0x000fc80003f05270 */
        /* <DEDUP_REMOVED lines=41> */
[----:B------:R-:W-:-:S04]  /*1aa0*/  LOP3.LUT R12, R15, 0xffff, R12, 0xc8, !PT ;  /* 0x0000ffff0f0c7812 */ /* 0x000fc800078ec80c */
[----:B--2---:R-:W-:-:S04]  /*1ab0*/  SHF.R.U32.HI R12, RZ, R13, R12 ;  /* 0x0000000dff0c7219 */ /* 0x004fc8000001160c */
[----:B------:R-:W-:-:S04]  /*1ac0*/  LOP3.LUT R12, R12, 0x1, RZ, 0xc0, !PT ;  /* 0x000000010c0c7812 */ /* 0x000fc800078ec0ff */
[----:B------:R-:W-:-:S13]  /*1ad0*/  ISETP.NE.U32.AND P0, PT, R12, 0x1, PT ;  /* 0x000000010c00780c */ /* 0x000fda0003f05070 */
[----:B------:R-:W-:Y:S05]  /*1ae0*/  @!P0 BREAK.RELIABLE B6 ;  /* 0x0000000000068942 */ /* 0x000fea0003800100 */
[----:B------:R-:W-:Y:S05]  /*1af0*/  @!P0 BRA `(.L_x_879) ;  /* 0x0000000800448947 */ /* 0x000fea0003800000 */
[----:B------:R-:W-:-:S05]  /*1b00*/  IMAD.IADD R12, R1, 0x1, R0 ;  /* 0x00000001010c7824 */ /* 0x000fca00078e0200 */
[----:B------:R-:W2:Y:S04]  /*1b10*/  LDL.U8 R14, [R12] ;  /* 0x000000000c0e7983 */ /* 0x000ea80000100000 */
[----:B------:R-:W3:Y:S01]  /*1b20*/  LDL.U8 R20, [R12+0x9] ;  /* 0x000009000c147983 */ /* 0x000ee20000100000 */
[----:B--2---:R-:W-:Y:S02]  /*1b30*/  ISETP.NE.AND P0, PT, R14, RZ, PT ;  /* 0x000000ff0e00720c */ /* 0x004fe40003f05270 */
[C---:B------:R-:W-:Y:S02]  /*1b40*/  SHF.L.U32 R14, R11.reuse, R14, RZ ;  /* 0x0000000e0b0e7219 */ /* 0x040fe400000006ff */
[----:B---3--:R-:W-:Y:S02]  /*1b50*/  SHF.L.U32 R13, R11, R20, RZ ;  /* 0x000000140b0d7219 */ /* 0x008fe400000006ff */
[----:B------:R-:W-:-:S04]  /*1b60*/  SEL R14, R14, RZ, P0 ;  /* 0x000000ff0e0e7207 */ /* 0x000fc80000000000 */
        /* <DEDUP_REMOVED lines=60> */
[----:B------:R-:W-:-:S05]  /*1f30*/  IMAD.HI.U32 R12, R0, -0x55555555, RZ ;  /* 0xaaaaaaab000c7827 */ /* 0x000fca00078e00ff */
[----:B------:R-:W-:-:S05]  /*1f40*/  SHF.R.U32.HI R13, RZ, 0x1, R12 ;  /* 0x00000001ff0d7819 */ /* 0x000fca000001160c */
[----:B------:R-:W-:-:S05]  /*1f50*/  IMAD R12, R13, 0x3, R8 ;  /* 0x000000030d0c7824 */ /* 0x000fca00078e0208 */
        /* <DEDUP_REMOVED lines=66> */
[----:B------:R-:W-:-:S05]  /*2380*/  VIADD R0, R0, 0x1 ;  /* 0x0000000100007836 */ /* 0x000fca0000000000 */
[----:B------:R-:W-:-:S13]  /*2390*/  ISETP.NE.AND P0, PT, R0, 0x9, PT ;  /* 0x000000090000780c */ /* 0x000fda0003f05270 */
[----:B------:R-:W-:Y:S05]  /*23a0*/  @P0 BRA `(.L_x_880) ;  /* 0xfffffff000d40947 */ /* 0x000fea000383ffff */
[----:B------:R-:W-:-:S05]  /*23b0*/  VIADD R2, R2, 0x1 ;  /* 0x0000000102027836 */ /* 0x000fca0000000000 */
[----:B------:R-:W-:-:S13]  /*23c0*/  ISETP.NE.AND P0, PT, R2, 0x9, PT ;  /* 0x000000090200780c */ /* 0x000fda0003f05270 */
[----:B------:R-:W-:Y:S05]  /*23d0*/  @!P0 BREAK.RELIABLE B6 ;  /* 0x0000000000068942 */ /* 0x000fea0003800100 */
[----:B------:R-:W-:Y:S05]  /*23e0*/  @!P0 BRA `(.L_x_881) ;  /* 0x0000000000308947 */ /* 0x000fea0003800000 */
[----:B------:R-:W-:Y:S05]  /*23f0*/  BSYNC.RELIABLE B6 ;  /* 0x0000000000067941 */ /* 0x000fea0003800100 */
.L_x_878:
[----:B------:R-:W-:Y:S05]  /*2400*/  BRA `(.L_x_882) ;  /* 0xfffffff000807947 */ /* 0x000fea000383ffff */
.L_x_879:
[----:B------:R-:W-:Y:S01]  /*2410*/  MOV R0, 0x170 ;  /* 0x0000017000007802 */ /* 0x000fe20000000f00 */
[----:B------:R1:W-:Y:S01]  /*2420*/  STL [R1+0xa8], R18 ;  /* 0x0000a81201007387 */ /* 0x0003e20000100800 */
[----:B------:R-:W2:Y:S01]  /*2430*/  LDCU.64 UR4, c[0x4][0x168] ;  /* 0x01002d00ff0477ac */ /* 0x000ea20008000a00 */
[----:B0-----:R-:W-:Y:S01]  /*2440*/  IADD3 R6, P0, P1, R1, 0xa8, R6 ;  /* 0x000000a801067810 */ /* 0x001fe2000791e006 */
[----:B------:R1:W0:Y:S03]  /*2450*/  LDC.64 R2, c[0x4][R0] ;  /* 0x0100000000027b82 */ /* 0x0002260000000a00 */
[----:B------:R-:W-:Y:S01]  /*2460*/  IADD3.X R7, PT, PT, RZ, UR38, RZ, P0, P1 ;  /* 0x00000026ff077c10 */ /* 0x000fe200087e24ff */
[----:B--2---:R-:W-:Y:S02]  /*2470*/  IMAD.U32 R4, RZ, RZ, UR4 ;  /* 0x00000004ff047e24 */ /* 0x004fe4000f8e00ff */
[----:B-1----:R-:W-:-:S07]  /*2480*/  IMAD.U32 R5, RZ, RZ, UR5 ;  /* 0x00000005ff057e24 */ /* 0x002fce000f8e00ff */
[----:B------:R-:W-:-:S07]  /*2490*/  LEPC R20, `(.L_x_881) ;  /* 0x000000001014794e */ /* 0x000fce0000000000 */
[----:B0-----:R-:W-:Y:S05]  /*24a0*/  CALL.ABS.NOINC R2 ;  /* 0x0000000002007343 */ /* 0x001fea0003c00000 */
.L_x_881:
[----:B------:R-:W-:Y:S05]  /*24b0*/  BSYNC.RECONVERGENT B7 ;  /* 0x0000000000077941 */ /* 0x000fea0003800200 */
.L_x_877:
[----:B------:R-:W2:Y:S04]  /*24c0*/  LDL.U16 R8, [R1+0x88] ;  /* 0x0000880001087983 */ /* 0x000ea80000100400 */
[----:B------:R-:W3:Y:S04]  /*24d0*/  LDL.U16 R7, [R1+0x8a] ;  /* 0x00008a0001077983 */ /* 0x000ee80000100400 */
[----:B------:R-:W4:Y:S04]  /*24e0*/  LDL.U16 R2, [R1+0x8c] ;  /* 0x00008c0001027983 */ /* 0x000f280000100400 */
[----:B------:R-:W5:Y:S04]  /*24f0*/  LDL.U16 R0, [R1+0x8e] ;  /* 0x00008e0001007983 */ /* 0x000f680000100400 */
[----:B------:R-:W5:Y:S01]  /*2500*/  LDL.U8 R5, [R1+0x90] ;  /* 0x0000900001057983 */ /* 0x000f620000100000 */
[----:B--2---:R-:W-:-:S04]  /*2510*/  PRMT R3, R8, 0x7770, RZ ;  /* 0x0000777008037816 */ /* 0x004fc800000000ff */
[----:B------:R-:W-:-:S04]  /*2520*/  ISETP.GT.U32.AND P6, PT, R3, 0x8, PT ;  /* 0x000000080300780c */ /* 0x000fc80003fc4070 */
[----:B------:R-:W-:Y:S02]  /*2530*/  SEL R4, R3, 0xffff, !P6 ;  /* 0x0000ffff03047807 */ /* 0x000fe40007000000 */
[----:B------:R-:W-:Y:S02]  /*2540*/  PRMT R3, R8, 0x7771, RZ ;  /* 0x0000777108037816 */ /* 0x000fe400000000ff */
[----:B0-----:R-:W-:Y:S02]  /*2550*/  LOP3.LUT R6, R4, 0xffff, RZ, 0xc0, !PT ;  /* 0x0000ffff04067812 */ /* 0x001fe400078ec0ff */
[----:B------:R-:W-:Y:S02]  /*2560*/  ISETP.GE.U32.AND P0, PT, R3, 0x9, PT ;  /* 0x000000090300780c */ /* 0x000fe40003f06070 */
[----:B------:R-:W-:-:S04]  /*2570*/  PRMT R6, R6, 0x8880, RZ ;  /* 0x0000888006067816 */ /* 0x000fc800000000ff */
[----:B------:R-:W-:-:S04]  /*2580*/  ISETP.GT.AND P0, PT, R3, R6, !P0 ;  /* 0x000000060300720c */ /* 0x000fc80004704270 */
[----:B------:R-:W-:Y:S02]  /*2590*/  SEL R3, R3, R4, P0 ;  /* 0x0000000403037207 */ /* 0x000fe40000000000 */
[----:B---3--:R-:W-:Y:S02]  /*25a0*/  PRMT R4, R7, 0x7770, RZ ;  /* 0x0000777007047816 */ /* 0x008fe400000000ff */
[----:B------:R-:W-:Y:S02]  /*25b0*/  LOP3.LUT R6, R3, 0xffff, RZ, 0xc0, !PT ;  /* 0x0000ffff03067812 */ /* 0x000fe400078ec0ff */
[----:B------:R-:W-:Y:S02]  /*25c0*/  ISETP.GE.U32.AND P1, PT, R4, 0x9, PT ;  /* 0x000000090400780c */ /* 0x000fe40003f26070 */
[----:B------:R-:W-:Y:S02]  /*25d0*/  PRMT R9, R6, 0x8880, RZ ;  /* 0x0000888006097816 */ /* 0x000fe400000000ff */
[----:B------:R-:W-:-:S02]  /*25e0*/  PRMT R7, R7, 0x7771, RZ ;  /* 0x0000777107077816 */ /* 0x000fc400000000ff */
[C---:B------:R-:W-:Y:S02]  /*25f0*/  ISETP.GT.AND P1, PT, R4.reuse, R9, !P1 ;  /* 0x000000090400720c */ /* 0x040fe40004f24270 */
[----:B------:R-:W-:Y:S02]  /*2600*/  ISETP.GE.U32.AND P2, PT, R7, 0x9, PT ;  /* 0x000000090700780c */ /* 0x000fe40003f46070 */
[----:B------:R-:W-:-:S04]  /*2610*/  SEL R4, R4, R3, P1 ;  /* 0x0000000304047207 */ /* 0x000fc80000800000 */
[----:B------:R-:W-:-:S04]  /*2620*/  LOP3.LUT R3, R4, 0xffff, RZ, 0xc0, !PT ;  /* 0x0000ffff04037812 */ /* 0x000fc800078ec0ff */
[----:B------:R-:W-:Y:S02]  /*2630*/  PRMT R6, R3, 0x8880, RZ ;  /* 0x0000888003067816 */ /* 0x000fe400000000ff */
[C---:B----4-:R-:W-:Y:S02]  /*2640*/  PRMT R3, R2.reuse, 0x7770, RZ ;  /* 0x0000777002037816 */ /* 0x050fe400000000ff */
[----:B------:R-:W-:Y:S02]  /*2650*/  ISETP.GT.AND P2, PT, R7, R6, !P2 ;  /* 0x000000060700720c */ /* 0x000fe40005744270 */
[----:B------:R-:W-:Y:S02]  /*2660*/  ISETP.GE.U32.AND P3, PT, R3, 0x9, PT ;  /* 0x000000090300780c */ /* 0x000fe40003f66070 */
[----:B------:R-:W-:Y:S02]  /*2670*/  SEL R4, R7, R4, P2 ;  /* 0x0000000407047207 */ /* 0x000fe40001000000 */
[----:B------:R-:W-:-:S02]  /*2680*/  PRMT R2, R2, 0x7771, RZ ;  /* 0x0000777102027816 */ /* 0x000fc400000000ff */
[----:B------:R-:W-:Y:S02]  /*2690*/  LOP3.LUT R6, R4, 0xffff, RZ, 0xc0, !PT ;  /* 0x0000ffff04067812 */ /* 0x000fe400078ec0ff */
[----:B------:R-:W-:Y:S02]  /*26a0*/  ISETP.GE.U32.AND P4, PT, R2, 0x9, PT ;  /* 0x000000090200780c */ /* 0x000fe40003f86070 */
[----:B------:R-:W-:-:S04]  /*26b0*/  PRMT R6, R6, 0x8880, RZ ;  /* 0x0000888006067816 */ /* 0x000fc800000000ff */
[----:B------:R-:W-:-:S04]  /*26c0*/  ISETP.GT.AND P3, PT, R3, R6, !P3 ;  /* 0x000000060300720c */ /* 0x000fc80005f64270 */
[----:B------:R-:W-:-:S04]  /*26d0*/  SEL R3, R3, R4, P3 ;  /* 0x0000000403037207 */ /* 0x000fc80001800000 */
[----:B------:R-:W-:-:S04]  /*26e0*/  LOP3.LUT R4, R3, 0xffff, RZ, 0xc0, !PT ;  /* 0x0000ffff03047812 */ /* 0x000fc800078ec0ff */
[----:B------:R-:W-:-:S04]  /*26f0*/  PRMT R7, R4, 0x8880, RZ ;  /* 0x0000888004077816 */ /* 0x000fc800000000ff */
[----:B------:R-:W-:-:S04]  /*2700*/  ISETP.GT.AND P4, PT, R2, R7, !P4 ;  /* 0x000000070200720c */ /* 0x000fc80006784270 */
[----:B------:R-:W-:Y:S02]  /*2710*/  SEL R2, R2, R3, P4 ;  /* 0x0000000302027207 */ /* 0x000fe40002000000 */
[----:B-----5:R-:W-:Y:S02]  /*2720*/  PRMT R3, R0, 0x7770, RZ ;  /* 0x0000777000037816 */ /* 0x020fe400000000ff */
[----:B------:R-:W-:Y:S02]  /*2730*/  LOP3.LUT R4, R2, 0xffff, RZ, 0xc0, !PT ;  /* 0x0000ffff02047812 */ /* 0x000fe400078ec0ff */
[----:B------:R-:W-:Y:S02]  /*2740*/  ISETP.GE.U32.AND P5, PT, R3, 0x9, PT ;  /* 0x000000090300780c */ /* 0x000fe40003fa6070 */
[----:B------:R-:W-:-:S04]  /*2750*/  PRMT R4, R4, 0x8880, RZ ;  /* 0x0000888004047816 */ /* 0x000fc800000000ff */
[----:B------:R-:W-:-:S04]  /*2760*/  ISETP.GT.AND P5, PT, R3, R4, !P5 ;  /* 0x000000040300720c */ /* 0x000fc80006fa4270 */
[----:B------:R-:W-:Y:S02]  /*2770*/  SEL R3, R3, R2, P5 ;  /* 0x0000000203037207 */ /* 0x000fe40002800000 */
[----:B------:R-:W-:Y:S02]  /*2780*/  PRMT R2, R0, 0x7771, RZ ;  /* 0x0000777100027816 */ /* 0x000fe400000000ff */
[----:B------:R-:W-:Y:S02]  /*2790*/  LOP3.LUT R4, R3, 0xffff, RZ, 0xc0, !PT ;  /* 0x0000ffff03047812 */ /* 0x000fe400078ec0ff */
[----:B------:R-:W-:Y:S02]  /*27a0*/  SEL R0, RZ, 0xffffffff, !P6 ;  /* 0xffffffffff007807 */ /* 0x000fe40007000000 */
[----:B------:R-:W-:Y:S02]  /*27b0*/  PRMT R7, R4, 0x8880, RZ ;  /* 0x0000888004077816 */ /* 0x000fe400000000ff */
[----:B------:R-:W-:-:S02]  /*27c0*/  ISETP.GE.U32.AND P6, PT, R2, 0x9, PT ;  /* 0x000000090200780c */ /* 0x000fc40003fc6070 */
[----:B------:R-:W-:Y:S02]  /*27d0*/  SEL R0, R0, 0x1, !P0 ;  /* 0x0000000100007807 */ /* 0x000fe40004000000 */
[----:B------:R-:W-:Y:S02]  /*27e0*/  ISETP.GT.AND P6, PT, R2, R7, !P6 ;  /* 0x000000070200720c */ /* 0x000fe400077c4270 */
[----:B------:R-:W-:Y:S02]  /*27f0*/  SEL R0, R0, 0x2, !P1 ;  /* 0x0000000200007807 */ /* 0x000fe40004800000 */
[----:B------:R-:W-:Y:S02]  /*2800*/  SEL R2, R2, R3, P6 ;  /* 0x0000000302027207 */ /* 0x000fe40003000000 */
[----:B------:R-:W-:Y:S02]  /*2810*/  SEL R0, R0, 0x3, !P2 ;  /* 0x0000000300007807 */ /* 0x000fe40005000000 */
[----:B------:R-:W-:-:S02]  /*2820*/  LOP3.LUT R2, R2, 0xffff, RZ, 0xc0, !PT ;  /* 0x0000ffff02027812 */ /* 0x000fc400078ec0ff */
[----:B------:R-:W-:Y:S02]  /*2830*/  SEL R0, R0, 0x4, !P3 ;  /* 0x0000000400007807 */ /* 0x000fe40005800000 */
[----:B------:R-:W-:Y:S02]  /*2840*/  PRMT R2, R2, 0x8880, RZ ;  /* 0x0000888002027816 */ /* 0x000fe400000000ff */
[----:B------:R-:W-:Y:S02]  /*2850*/  SEL R0, R0, 0x5, !P4 ;  /* 0x0000000500007807 */ /* 0x000fe40006000000 */
[C---:B------:R-:W-:Y:S02]  /*2860*/  ISETP.GT.AND P0, PT, R5.reuse, R2, PT ;  /* 0x000000020500720c */ /* 0x040fe40003f04270 */
[----:B------:R-:W-:Y:S02]  /*2870*/  SEL R0, R0, 0x6, !P5 ;  /* 0x0000000600007807 */ /* 0x000fe40006800000 */
[----:B------:R-:W-:-:S02]  /*2880*/  ISETP.GE.U32.AND P1, PT, R5, 0x9, PT ;  /* 0x000000090500780c */ /* 0x000fc40003f26070 */
[----:B------:R-:W-:-:S07]  /*2890*/  SEL R0, R0, 0x7, !P6 ;  /* 0x0000000700007807 */ /* 0x000fce0007000000 */
[----:B------:R-:W-:-:S04]  /*28a0*/  @P0 SEL R0, R0, 0x8, P1 ;  /* 0x0000000800000807 */ /* 0x000fc80000800000 */
[----:B------:R-:W-:-:S04]  /*28b0*/  LOP3.LUT R20, R0, 0xff, RZ, 0xc0, !PT ;  /* 0x000000ff00147812 */ /* 0x000fc800078ec0ff */
[----:B------:R-:W-:-:S13]  /*28c0*/  ISETP.NE.AND P0, PT, R20, 0xff, PT ;  /* 0x000000ff1400780c */ /* 0x000fda0003f05270 */
[----:B------:R-:W-:Y:S05]  /*28d0*/  @P0 BRA `(.L_x_883) ;  /* 0x0000001400300947 */ /* 0x000fea0003800000 */
[----:B------:R-:W2:Y:S04]  /*28e0*/  LDL.U8 R14, [R1+0xa3] ;  /* 0x0000a300010e7983 */ /* 0x000ea80000100000 */
[----:B------:R-:W3:Y:S04]  /*28f0*/  LDL.U8 R13, [R1+0x1] ;  /* 0x00000100010d7983 */ /* 0x000ee80000100000 */
[----:B------:R-:W4:Y:S04]  /*2900*/  LDL.U8 R15, [R1+0x2] ;  /* 0x00000200010f7983 */ /* 0x000f280000100000 */
[----:B------:R-:W5:Y:S04]  /*2910*/  LDL.U8 R17, [R1+0x3] ;  /* 0x0000030001117983 */ /* 0x000f680000100000 */
        /* <DEDUP_REMOVED lines=10> */
[----:B------:R-:W5:Y:S01]  /*29c0*/  LDL.U8 R12, [R1+0xf] ;  /* 0x00000f00010c7983 */ /* 0x000f620000100000 */
[----:B------:R-:W2:Y:S03]  /*29d0*/  LDC.64 R2, c[0x0][0x380] ;  /* 0x0000e000ff027b82 */ /* 0x000ea60000000a00 */
[----:B------:R-:W5:Y:S04]  /*29e0*/  LDL.U8 R6, [R1+0xc] ;  /* 0x00000c0001067983 */ /* 0x000f680000100000 */
[----:B------:R-:W5:Y:S04]  /*29f0*/  LDL.U8 R26, [R1+0x12] ;  /* 0x00001200011a7983 */ /* 0x000f680000100000 */
[----:B------:R-:W5:Y:S04]  /*2a00*/  LDL.U8 R16, [R1+0x23] ;  /* 0x0000230001107983 */ /* 0x000f680000100000 */
[----:B------:R-:W5:Y:S04]  /*2a10*/  LDL.U8 R18, [R1+0x24] ;  /* 0x0000240001127983 */ /* 0x000f680000100000 */
[----:B------:R-:W5:Y:S04]  /*2a20*/  LDL.U8 R20, [R1+0x25] ;  /* 0x0000250001147983 */ /* 0x000f680000100000 */
[----:B------:R-:W5:Y:S04]  /*2a30*/  LDL.U8 R22, [R1+0x26] ;  /* 0x0000260001167983 */ /* 0x000f680000100000 */
[----:B------:R-:W5:Y:S04]  /*2a40*/  LDL.U8 R24, [R1+0x27] ;  /* 0x0000270001187983 */ /* 0x000f680000100000 */
[----:B------:R-:W5:Y:S04]  /*2a50*/  LDL.U8 R11, [R1] ;  /* 0x00000000010b7983 */ /* 0x000f680000100000 */
[----:B------:R-:W5:Y:S04]  /*2a60*/  LDL.U8 R9, [R1+0x10] ;  /* 0x0000100001097983 */ /* 0x000f680000100000 */
[----:B------:R-:W5:Y:S04]  /*2a70*/  LDL.U8 R7, [R1+0x11] ;  /* 0x0000110001077983 */ /* 0x000f680000100000 */
[----:B------:R-:W5:Y:S04]  /*2a80*/  LDL.U8 R28, [R1+0x8a] ;  /* 0x00008a00011c7983 */ /* 0x000f680000100000 */
[----:B--2---:R-:W-:Y:S04]  /*2a90*/  STG.E.U8 desc[UR36][R2.64+0xa3], R14 ;  /* 0x0000a30e02007986 */ /* 0x004fe8000c101124 */
[----:B---3--:R0:W-:Y:S04]  /*2aa0*/  STG.E.U8 desc[UR36][R2.64+0x1], R13 ;  /* 0x0000010d02007986 */ /* 0x0081e8000c101124 */
[----:B----4-:R1:W-:Y:S04]  /*2ab0*/  STG.E.U8 desc[UR36][R2.64+0x2], R15 ;  /* 0x0000020f02007986 */ /* 0x0103e8000c101124 */
[----:B-----5:R2:W-:Y:S04]  /*2ac0*/  STG.E.U8 desc[UR36][R2.64+0x3], R17 ;  /* 0x0000031102007986 */ /* 0x0205e8000c101124 */
[----:B------:R3:W-:Y:S04]  /*2ad0*/  STG.E.U8 desc[UR36][R2.64+0x4], R19 ;  /* 0x0000041302007986 */ /* 0x0007e8000c101124 */
        /* <DEDUP_REMOVED lines=10> */
[----:B0-----:R-:W5:Y:S04]  /*2b80*/  LDL.U8 R13, [R1+0x13] ;  /* 0x00001300010d7983 */ /* 0x001f680000100000 */
[----:B-1----:R-:W5:Y:S04]  /*2b90*/  LDL.U8 R15, [R1+0x14] ;  /* 0x00001400010f7983 */ /* 0x002f680000100000 */
[----:B--2---:R-:W2:Y:S04]  /*2ba0*/  LDL.U8 R17, [R1+0x15] ;  /* 0x0000150001117983 */ /* 0x004ea80000100000 */
[----:B---3--:R-:W3:Y:S04]  /*2bb0*/  LDL.U8 R19, [R1+0x16] ;  /* 0x0000160001137983 */ /* 0x008ee80000100000 */
[----:B----4-:R-:W4:Y:S04]  /*2bc0*/  LDL.U8 R21, [R1+0x17] ;  /* 0x0000170001157983 */ /* 0x010f280000100000 */
[----:B-----5:R-:W5:Y:S04]  /*2bd0*/  LDL.U8 R23, [R1+0x18] ;  /* 0x0000180001177983 */ /* 0x020f680000100000 */
        /* <DEDUP_REMOVED lines=9> */
[----:B------:R0:W-:Y:S04]  /*2c70*/  STG.E.U8 desc[UR36][R2.64+0xc], R6 ;  /* 0x00000c0602007986 */ /* 0x0001e8000c101124 */
[----:B0-----:R-:W5:Y:S04]  /*2c80*/  LDL.U8 R6, [R1+0x1e] ;  /* 0x00001e0001067983 */ /* 0x001f680000100000 */
        /* <DEDUP_REMOVED lines=8> */
[----:B------:R-:W5:Y:S04]  /*2d10*/  LDL.U8 R18, [R1+0x3c] ;  /* 0x00003c0001127983 */ /* 0x000f680000100000 */
[----:B------:R-:W5:Y:S04]  /*2d20*/  LDL.U8 R20, [R1+0x3d] ;  /* 0x00003d0001147983 */ /* 0x000f680000100000 */
[----:B------:R-:W5:Y:S04]  /*2d30*/  LDL.U8 R22, [R1+0x3e] ;  /* 0x00003e0001167983 */ /* 0x000f680000100000 */
[----:B------:R-:W5:Y:S04]  /*2d40*/  LDL.U8 R24, [R1+0x3f] ;  /* 0x00003f0001187983 */ /* 0x000f680000100000 */
[----:B------:R0:W-:Y:S04]  /*2d50*/  STG.E.U8 desc[UR36][R2.64+0x13], R13 ;  /* 0x0000130d02007986 */ /* 0x0001e8000c101124 */
[----:B------:R1:W-:Y:S04]  /*2d60*/  STG.E.U8 desc[UR36][R2.64+0x14], R15 ;  /* 0x0000140f02007986 */ /* 0x0003e8000c101124 */
[----:B--2---:R2:W-:Y:S04]  /*2d70*/  STG.E.U8 desc[UR36][R2.64+0x15], R17 ;  /* 0x0000151102007986 */ /* 0x0045e8000c101124 */
        /* <DEDUP_REMOVED lines=85> */
[----:B-1----:R-:W5:Y:S04]  /*32d0*/  LDL.U8 R9, [R1+0x40] ;  /* 0x0000400001097983 */ /* 0x002f680000100000 */
[----:B------:R-:W5:Y:S04]  /*32e0*/  LDL.U8 R11, [R1+0x58] ;  /* 0x00005800010b7983 */ /* 0x000f680000100000 */
[----:B0-----:R-:W5:Y:S04]  /*32f0*/  LDL.U8 R26, [R1+0x5a] ;  /* 0x00005a00011a7983 */ /* 0x001f680000100000 */
        /* <DEDUP_REMOVED lines=36> */
[----:B------:R1:W-:Y:S04]  /*3540*/  STG.E.U8 desc[UR36][R2.64+0x4e], R6 ;  /* 0x00004e0602007986 */ /* 0x0003e8000c101124 */
[----:B0-----:R-:W5:Y:S04]  /*3550*/  LDL.U8 R7, [R1+0x41] ;  /* 0x0000410001077983 */ /* 0x001f680000100000 */
[----:B-1----:R-:W5:Y:S04]  /*3560*/  LDL.U8 R6, [R1+0x66] ;  /* 0x0000660001067983 */ /* 0x002f680000100000 */
[----:B------:R0:W-:Y:S04]  /*3570*/  STG.E.U8 desc[UR36][R2.64+0x29], R5 ;  /* 0x0000290502007986 */ /* 0x0001e8000c101124 */
[----:B------:R1:W-:Y:S04]  /*3580*/  STG.E.U8 desc[UR36][R2.64+0x40], R9 ;  /* 0x0000400902007986 */ /* 0x0003e8000c101124 */
[----:B------:R-:W-:Y:S04]  /*3590*/  STG.E.U8 desc[UR36][R2.64+0x58], R11 ;  /* 0x0000580b02007986 */ /* 0x000fe8000c101124 */
        /* <DEDUP_REMOVED lines=8> */
[----:B0-----:R-:W5:Y:S04]  /*3620*/  LDL.U8 R26, [R1+0x72] ;  /* 0x00007200011a7983 */ /* 0x001f680000100000 */
[----:B------:R-:W5:Y:S04]  /*3630*/  LDL.U8 R16, [R1+0x82] ;  /* 0x0000820001107983 */ /* 0x000f680000100000 */
[----:B------:R-:W5:Y:S04]  /*3640*/  LDL.U8 R18, [R1+0x83] ;  /* 0x0000830001127983 */ /* 0x000f680000100000 */
[----:B------:R-:W5:Y:S04]  /*3650*/  LDL.U8 R20, [R1+0x84] ;  /* 0x0000840001147983 */ /* 0x000f680000100000 */
[----:B------:R-:W5:Y:S04]  /*3660*/  LDL.U8 R22, [R1+0x85] ;  /* 0x0000850001167983 */ /* 0x000f680000100000 */
[----:B------:R-:W5:Y:S04]  /*3670*/  LDL.U8 R24, [R1+0x86] ;  /* 0x0000860001187983 */ /* 0x000f680000100000 */
[----:B------:R-:W5:Y:S04]  /*3680*/  LDL.U8 R11, [R1+0x87] ;  /* 0x00008700010b7983 */ /* 0x000f680000100000 */
[----:B------:R-:W-:Y:S04]  /*3690*/  STG.E.U8 desc[UR36][R2.64+0x5b], R13 ;  /* 0x00005b0d02007986 */ /* 0x000fe8000c101124 */
        /* <DEDUP_REMOVED lines=38> */
[----:B------:R-:W-:Y:S04]  /*3900*/  STG.E.U8 desc[UR36][R2.64+0x83], R18 ;  /* 0x0000831202007986 */ /* 0x000fe8000c101124 */
[----:B------:R-:W-:Y:S04]  /*3910*/  STG.E.U8 desc[UR36][R2.64+0x84], R20 ;  /* 0x0000841402007986 */ /* 0x000fe8000c101124 */
[----:B------:R-:W-:Y:S04]  /*3920*/  STG.E.U8 desc[UR36][R2.64+0x85], R22 ;  /* 0x0000851602007986 */ /* 0x000fe8000c101124 */
[----:B------:R-:W-:Y:S04]  /*3930*/  STG.E.U8 desc[UR36][R2.64+0x86], R24 ;  /* 0x0000861802007986 */ /* 0x000fe8000c101124 */
        /* <DEDUP_REMOVED lines=19> */
[----:B------:R-:W-:Y:S04]  /*3a70*/  STG.E.U8 desc[UR36][R2.64+0x7e], R8 ;  /* 0x00007e0802007986 */ /* 0x000fe8000c101124 */
[----:B------:R-:W-:Y:S04]  /*3a80*/  STG.E.U8 desc[UR36][R2.64+0x7f], R10 ;  /* 0x00007f0a02007986 */ /* 0x000fe8000c101124 */
[----:B------:R-:W-:Y:S04]  /*3a90*/  STG.E.U8 desc[UR36][R2.64+0x80], R12 ;  /* 0x0000800c02007986 */ /* 0x000fe8000c101124 */
[----:B------:R-:W-:Y:S04]  /*3aa0*/  STG.E.U8 desc[UR36][R2.64+0x81], R14 ;  /* 0x0000810e02007986 */ /* 0x000fe8000c101124 */
        /* <DEDUP_REMOVED lines=16> */
[----:B------:R-:W-:Y:S04]  /*3bb0*/  STG.E.U8 desc[UR36][R2.64+0x71], R7 ;  /* 0x0000710702007986 */ /* 0x000fe8000c101124 */
[----:B------:R0:W-:Y:S02]  /*3bc0*/  STG.E.U8 desc[UR36][R2.64+0x7d], R6 ;  /* 0x00007d0602007986 */ /* 0x0001e4000c101124 */
[----:B0-----:R-:W0:Y:S02]  /*3bd0*/  LDC.64 R6, c[0x0][0x388] ;  /* 0x0000e200ff067b82 */ /* 0x001e240000000a00 */
[----:B------:R1:W-:Y:S04]  /*3be0*/  STG.E.U8 desc[UR36][R2.64+0x89], R5 ;  /* 0x0000890502007986 */ /* 0x0003e8000c101124 */
[----:B------:R-:W-:Y:S04]  /*3bf0*/  STG.E.U8 desc[UR36][R2.64+0x8a], R28 ;  /* 0x00008a1c02007986 */ /* 0x000fe8000c101124 */
[----:B------:R-:W-:Y:S01]  /*3c00*/  STG.E.U8 desc[UR36][R2.64+0x8b], R9 ;  /* 0x00008b0902007986 */ /* 0x000fe2000c101124 */
[----:B-1----:R-:W-:-:S03]  /*3c10*/  IMAD.MOV.U32 R5, RZ, RZ, 0x1 ;  /* 0x00000001ff057424 */ /* 0x002fc600078e00ff */
[----:B------:R-:W-:Y:S04]  /*3c20*/  STG.E.U8 desc[UR36][R2.64+0x97], R11 ;  /* 0x0000970b02007986 */ /* 0x000fe8000c101124 */
        /* <DEDUP_REMOVED lines=8> */
[----:B--2---:R-:W-:Y:S04]  /*3cb0*/  STG.E.U8 desc[UR36][R2.64+0x8e], R19 ;  /* 0x00008e1302007986 */ /* 0x004fe8000c101124 */
[----:B---3--:R-:W-:Y:S04]  /*3cc0*/  STG.E.U8 desc[UR36][R2.64+0x8f], R21 ;  /* 0x00008f1502007986 */ /* 0x008fe8000c101124 */
[----:B----4-:R-:W-:Y:S04]  /*3cd0*/  STG.E.U8 desc[UR36][R2.64+0x91], R23 ;  /* 0x0000911702007986 */ /* 0x010fe8000c101124 */
[----:B-----5:R-:W-:Y:S04]  /*3ce0*/  STG.E.U8 desc[UR36][R2.64+0x92], R25 ;  /* 0x0000921902007986 */ /* 0x020fe8000c101124 */
        /* <DEDUP_REMOVED lines=9> */
[----:B0-----:R-:W-:Y:S01]  /*3d80*/  STG.E desc[UR36][R6.64], R5 ;  /* 0x0000000506007986 */ /* 0x001fe2000c101924 */
[----:B------:R-:W-:Y:S05]  /*3d90*/  EXIT ;  /* 0x000000000000794d */ /* 0x000fea0003800000 */
.L_x_883:
[----:B------:R-:W-:Y:S01]  /*3da0*/  LOP3.LUT R19, R0, 0xff, RZ, 0xc0, !PT ;  /* 0x000000ff00137812 */ /* 0x000fe200078ec0ff */
[----:B------:R-:W2:Y:S04]  /*3db0*/  LDL.U8 R10, [R1+0x91] ;  /* 0x00009100010a7983 */ /* 0x000ea80000100000 */
[----:B------:R-:W-:-:S05]  /*3dc0*/  IMAD R14, R19, 0x9, R1 ;  /* 0x00000009130e7824 */ /* 0x000fca00078e0201 */
[----:B------:R-:W3:Y:S04]  /*3dd0*/  LDL.U8 R0, [R14+0x1] ;  /* 0x000001000e007983 */ /* 0x000ee80000100000 */
[----:B------:R-:W4:Y:S04]  /*3de0*/  LDL.U8 R3, [R14+0x2] ;  /* 0x000002000e037983 */ /* 0x000f280000100000 */
[----:B------:R-:W5:Y:S04]  /*3df0*/  LDL.U8 R4, [R14+0x3] ;  /* 0x000003000e047983 */ /* 0x000f680000100000 */
[----:B------:R-:W2:Y:S04]  /*3e00*/  LDL.U8 R8, [R14+0x4] ;  /* 0x000004000e087983 */ /* 0x000ea80000100000 */
[----:B------:R-:W2:Y:S04]  /*3e10*/  LDL.U8 R9, [R14+0x5] ;  /* 0x000005000e097983 */ /* 0x000ea80000100000 */
[----:B------:R-:W2:Y:S04]  /*3e20*/  LDL.U8 R7, [R14] ;  /* 0x000000000e077983 */ /* 0x000ea80000100000 */
[----:B------:R-:W2:Y:S04]  /*3e30*/  LDL.U8 R2, [R14+0x6] ;  /* 0x000006000e027983 */ /* 0x000ea80000100000 */
[----:B------:R-:W2:Y:S01]  /*3e40*/  LDL.U8 R11, [R14+0x8] ;  /* 0x000008000e0b7983 */ /* 0x000ea20000100000 */
[----:B---3--:R-:W-:-:S03]  /*3e50*/  ISETP.NE.AND P5, PT, R0, RZ, PT ;  /* 0x000000ff0000720c */ /* 0x008fc60003fa5270 */
[----:B------:R-:W3:Y:S10]  /*3e60*/  LDL.U8 R0, [R14+0x7] ;  /* 0x000007000e007983 */ /* 0x000ef40000100000 */
[----:B------:R-:W3:Y:S01]  /*3e70*/  @!P5 LDL.U8 R13, [R1+0x92] ;  /* 0x00009200010dd983 */ /* 0x000ee20000100000 */
[----:B----4-:R-:W-:-:S02]  /*3e80*/  ISETP.NE.AND P6, PT, R3, RZ, PT ;  /* 0x000000ff0300720c */ /* 0x010fc40003fc5270 */
[----:B-----5:R-:W-:-:S11]  /*3e90*/  ISETP.NE.AND P0, PT, R4, RZ, PT ;  /* 0x000000ff0400720c */ /* 0x020fd60003f05270 */
[----:B------:R-:W4:Y:S04]  /*3ea0*/  @!P6 LDL.U8 R6, [R1+0x93] ;  /* 0x000093000106e983 */ /* 0x000f280000100000 */
[----:B------:R-:W5:Y:S01]  /*3eb0*/  @!P0 LDL.U8 R5, [R1+0x94] ;  /* 0x0000940001058983 */ /* 0x000f620000100000 */
[----:B--2---:R-:W-:Y:S02]  /*3ec0*/  ISETP.NE.AND P1, PT, R8, RZ, PT ;  /* 0x000000ff0800720c */ /* 0x004fe40003f25270 */
[----:B------:R-:W-:-:S11]  /*3ed0*/  ISETP.NE.AND P2, PT, R9, RZ, PT ;  /* 0x000000ff0900720c */ /* 0x000fd60003f45270 */
[----:B------:R-:W2:Y:S04]  /*3ee0*/  @!P1 LDL.U8 R4, [R1+0x95] ;  /* 0x0000950001049983 */ /* 0x000ea80000100000 */
[----:B------:R-:W2:Y:S01]  /*3ef0*/  @!P2 LDL.U8 R3, [R1+0x96] ;  /* 0x000096000103a983 */ /* 0x000ea20000100000 */
[----:B------:R-:W-:Y:S02]  /*3f00*/  ISETP.NE.AND P4, PT, R7, RZ, PT ;  /* 0x000000ff0700720c */ /* 0x000fe40003f85270 */
[----:B------:R-:W-:Y:S02]  /*3f10*/  ISETP.NE.AND P3, PT, R2, RZ, PT ;  /* 0x000000ff0200720c */ /* 0x000fe40003f65270 */
[----:B------:R-:W-:Y:S02]  /*3f20*/  SEL R7, R10, 0xffff, !P4 ;  /* 0x0000ffff0a077807 */ /* 0x000fe40006000000 */
[----:B------:R-:W-:Y:S01]  /*3f30*/  SEL R9, RZ, 0xffffffff, !P4 ;  /* 0xffffffffff097807 */ /* 0x000fe20006000000 */
[----:B------:R-:W2:Y:S01]  /*3f40*/  LDL.U8 R10, [R1+0x99] ;  /* 0x00009900010a7983 */ /* 0x000ea20000100000 */
[----:B------:R-:W-:-:S04]  /*3f50*/  @!P5 LOP3.LUT R2, R7, 0xffff, RZ, 0xc0, !PT ;  /* 0x0000ffff0702d812 */ /* 0x000fc800078ec0ff */
[----:B------:R-:W-:-:S03]  /*3f60*/  @!P5 PRMT R2, R2, 0x8880, RZ ;  /* 0x000088800202d816 */ /* 0x000fc600000000ff */
[----:B------:R-:W2:Y:S01]  /*3f70*/  @!P3 LDL.U8 R8, [R1+0x97] ;  /* 0x000097000108b983 */ /* 0x000ea20000100000 */
[----:B---3--:R-:W-:-:S04]  /*3f80*/  @!P5 ISETP.GT.AND P4, PT, R13, R2, PT ;  /* 0x000000020d00d20c */ /* 0x008fc80003f84270 */
[----:B------:R-:W-:Y:S02]  /*3f90*/  @!P5 SEL R13, R13, R7, P4 ;  /* 0x000000070d0dd207 */ /* 0x000fe40002000000 */
[----:B------:R-:W-:Y:S02]  /*3fa0*/  @!P5 SEL R15, R9, 0x1, !P4 ;  /* 0x00000001090fd807 */ /* 0x000fe40006000000 */
[----:B------:R-:W-:-:S13]  /*3fb0*/  ISETP.NE.AND P4, PT, R0, RZ, PT ;  /* 0x000000ff0000720c */ /* 0x000fda0003f85270 */
[----:B------:R-:W3:Y:S01]  /*3fc0*/  @!P4 LDL.U8 R12, [R1+0x98] ;  /* 0x00009800010cc983 */ /* 0x000ee20000100000 */
[----:B------:R-:W-:-:S05]  /*3fd0*/  IMAD R2, R19, -0x7, R14 ;  /* 0xfffffff913027824 */ /* 0x000fca00078e020e */
[----:B------:R-:W3:Y:S01]  /*3fe0*/  LDL.U16 R0, [R2+0x52] ;  /* 0x0000520002007983 */ /* 0x000ee20000100400 */
[----:B------:R-:W-:-:S04]  /*3ff0*/  @!P5 PRMT R7, R13, 0x7610, R7 ;  /* 0x000076100d07d816 */ /* 0x000fc80000000007 */
[----:B------:R-:W-:-:S04]  /*4000*/  @!P6 LOP3.LUT R13, R7, 0xffff, RZ, 0xc0, !PT ;  /* 0x0000ffff070de812 */ /* 0x000fc800078ec0ff */
[----:B------:R-:W-:Y:S02]  /*4010*/  @!P6 PRMT R13, R13, 0x8880, RZ ;  /* 0x000088800d0de816 */ /* 0x000fe400000000ff */
[----:B------:R-:W-:Y:S02]  /*4020*/  @!P5 PRMT R9, R15, 0x7610, R9 ;  /* 0x000076100f09d816 */ /* 0x000fe40000000009 */
[----:B----4-:R-:W-:-:S04]  /*4030*/  @!P6 ISETP.GT.AND P5, PT, R6, R13, PT ;  /* 0x0000000d0600e20c */ /* 0x010fc80003fa4270 */
[----:B------:R-:W-:-:S04]  /*4040*/  @!P6 SEL R6, R6, R7, P5 ;  /* 0x000000070606e207 */ /* 0x000fc80002800000 */
[----:B------:R-:W-:-:S04]  /*4050*/  @!P6 PRMT R7, R6, 0x7610, R7 ;  /* 0x000076100607e816 */ /* 0x000fc80000000007 */
[----:B------:R-:W-:-:S04]  /*4060*/  @!P0 LOP3.LUT R6, R7, 0xffff, RZ, 0xc0, !PT ;  /* 0x0000ffff07068812 */ /* 0x000fc800078ec0ff */
[----:B------:R-:W-:Y:S02]  /*4070*/  @!P0 PRMT R6, R6, 0x8880, RZ ;  /* 0x0000888006068816 */ /* 0x000fe400000000ff */
[----:B------:R-:W-:Y:S02]  /*4080*/  @!P6 SEL R13, R9, 0x2, !P5 ;  /* 0x00000002090de807 */ /* 0x000fe40006800000 */
[----:B-----5:R-:W-:-:S04]  /*4090*/  @!P0 ISETP.GT.AND P5, PT, R5, R6, PT ;  /* 0x000000060500820c */ /* 0x020fc80003fa4270 */
[----:B------:R-:W-:-:S04]  /*40a0*/  @!P0 SEL R5, R5, R7, P5 ;  /* 0x0000000705058207 */ /* 0x000fc80002800000 */
[----:B------:R-:W-:-:S04]  /*40b0*/  @!P0 PRMT R7, R5, 0x7610, R7 ;  /* 0x0000761005078816 */ /* 0x000fc80000000007 */
[----:B------:R-:W-:-:S04]  /*40c0*/  @!P1 LOP3.LUT R5, R7, 0xffff, RZ, 0xc0, !PT ;  /* 0x0000ffff07059812 */ /* 0x000fc800078ec0ff */
[----:B------:R-:W-:Y:S02]  /*40d0*/  @!P1 PRMT R5, R5, 0x8880, RZ ;  /* 0x0000888005059816 */ /* 0x000fe400000000ff */
[----:B------:R-:W-:Y:S02]  /*40e0*/  @!P6 PRMT R9, R13, 0x7610, R9 ;  /* 0x000076100d09e816 */ /* 0x000fe40000000009 */
[----:B--2---:R-:W-:-:S04]  /*40f0*/  @!P1 ISETP.GT.AND P6, PT, R4, R5, PT ;  /* 0x000000050400920c */ /* 0x004fc80003fc4270 */
[----:B------:R-:W-:-:S04]  /*4100*/  @!P1 SEL R4, R4, R7, P6 ;  /* 0x0000000704049207 */ /* 0x000fc80003000000 */
[----:B------:R-:W-:-:S04]  /*4110*/  @!P1 PRMT R7, R4, 0x7610, R7 ;  /* 0x0000761004079816 */ /* 0x000fc80000000007 */
[----:B------:R-:W-:-:S04]  /*4120*/  @!P2 LOP3.LUT R4, R7, 0xffff, RZ, 0xc0, !PT ;  /* 0x0000ffff0704a812 */ /* 0x000fc800078ec0ff */
[----:B------:R-:W-:Y:S02]  /*4130*/  @!P2 PRMT R4, R4, 0x8880, RZ ;  /* 0x000088800404a816 */ /* 0x000fe400000000ff */
[----:B------:R-:W-:Y:S02]  /*4140*/  @!P0 SEL R5, R9, 0x3, !P5 ;  /* 0x0000000309058807 */ /* 0x000fe40006800000 */
[----:B------:R-:W-:-:S04]  /*4150*/  @!P2 ISETP.GT.AND P5, PT, R3, R4, PT ;  /* 0x000000040300a20c */ /* 0x000fc80003fa4270 */
[----:B------:R-:W-:-:S04]  /*4160*/  @!P2 SEL R3, R3, R7, P5 ;  /* 0x000000070303a207 */ /* 0x000fc80002800000 */
[----:B------:R-:W-:-:S04]  /*4170*/  @!P2 PRMT R7, R3, 0x7610, R7 ;  /* 0x000076100307a816 */ /* 0x000fc80000000007 */
[----:B------:R-:W-:-:S04]  /*4180*/  @!P3 LOP3.LUT R3, R7, 0xffff, RZ, 0xc0, !PT ;  /* 0x0000ffff0703b812 */ /* 0x000fc800078ec0ff */
[----:B------:R-:W-:Y:S02]  /*4190*/  @!P3 PRMT R3, R3, 0x8880, RZ ;  /* 0x000088800303b816 */ /* 0x000fe400000000ff */
[----:B------:R-:W-:Y:S02]  /*41a0*/  @!P0 PRMT R9, R5, 0x7610, R9 ;  /* 0x0000761005098816 */ /* 0x000fe40000000009 */
[----:B------:R-:W-:-:S04]  /*41b0*/  @!P3 ISETP.GT.AND P0, PT, R8, R3, PT ;  /* 0x000000030800b20c */ /* 0x000fc80003f04270 */
[----:B------:R-:W-:-:S04]  /*41c0*/  @!P3 SEL R8, R8, R7, P0 ;  /* 0x000000070808b207 */ /* 0x000fc80000000000 */
[----:B------:R-:W-:Y:S02]  /*41d0*/  @!P3 PRMT R7, R8, 0x7610, R7 ;  /* 0x000076100807b816 */ /* 0x000fe40000000007 */
[----:B------:R-:W-:Y:S02]  /*41e0*/  @!P1 SEL R4, R9, 0x4, !P6 ;  /* 0x0000000409049807 */ /* 0x000fe40007000000 */
[----:B------:R-:W-:Y:S02]  /*41f0*/  @!P4 LOP3.LUT R3, R7, 0xffff, RZ, 0xc0, !PT ;  /* 0x0000ffff0703c812 */ /* 0x000fe400078ec0ff */
[----:B------:R-:W-:Y:S02]  /*4200*/  @!P1 PRMT R9, R4, 0x7610, R9 ;  /* 0x0000761004099816 */ /* 0x000fe40000000009 */
[----:B------:R-:W-:Y:S01]  /*4210*/  @!P4 PRMT R3, R3, 0x8880, RZ ;  /* 0x000088800303c816 */ /* 0x000fe200000000ff */
[----:B------:R-:W-:-:S05]  /*4220*/  IMAD R20, R20, 0xab, RZ ;  /* 0x000000ab14147824 */ /* 0x000fca00078e02ff */
[----:B------:R-:W-:Y:S01]  /*4230*/  SHF.R.U32.HI R20, RZ, 0x9, R20 ;  /* 0x00000009ff147819 */ /* 0x000fe20000011614 */
[----:B------:R-:W-:Y:S01]  /*4240*/  BSSY.RECONVERGENT B0, `(.L_x_884) ;  /* 0x00001a0000007945 */ /* 0x000fe20003800200 */
[----:B------:R-:W-:Y:S01]  /*4250*/  IMAD.IADD R8, R2, 0x1, -R19 ;  /* 0x0000000102087824 */ /* 0x000fe200078e0a13 */
[----:B---3--:R-:W-:Y:S02]  /*4260*/  @!P4 ISETP.GT.AND P1, PT, R12, R3, PT ;  /* 0x000000030c00c20c */ /* 0x008fe40003f24270 */
[----:B------:R-:W-:-:S04]  /*4270*/  @!P2 SEL R3, R9, 0x5, !P5 ;  /* 0x000000050903a807 */ /* 0x000fc80006800000 */
[----:B------:R-:W-:Y:S02]  /*4280*/  @!P2 PRMT R9, R3, 0x7610, R9 ;  /* 0x000076100309a816 */ /* 0x000fe40000000009 */
[----:B------:R-:W-:Y:S02]  /*4290*/  @!P4 SEL R12, R12, R7, P1 ;  /* 0x000000070c0cc207 */ /* 0x000fe40000800000 */
[----:B------:R-:W-:Y:S02]  /*42a0*/  @!P3 SEL R3, R9, 0x6, !P0 ;  /* 0x000000060903b807 */ /* 0x000fe40004000000 */
[----:B------:R-:W-:Y:S02]  /*42b0*/  @!P4 PRMT R7, R12, 0x7610, R7 ;  /* 0x000076100c07c816 */ /* 0x000fe40000000007 */
[----:B------:R-:W-:Y:S02]  /*42c0*/  @!P3 PRMT R9, R3, 0x7610, R9 ;  /* 0x000076100309b816 */ /* 0x000fe40000000009 */
[----:B------:R-:W-:-:S02]  /*42d0*/  ISETP.NE.AND P2, PT, R11, RZ, PT ;  /* 0x000000ff0b00720c */ /* 0x000fc40003f45270 */
[----:B------:R-:W-:Y:S02]  /*42e0*/  LOP3.LUT R7, R7, 0xffff, RZ, 0xc0, !PT ;  /* 0x0000ffff07077812 */ /* 0x000fe400078ec0ff */
[----:B------:R-:W-:Y:S02]  /*42f0*/  @!P4 SEL R4, R9, 0x7, !P1 ;  /* 0x000000070904c807 */ /* 0x000fe40004800000 */
[----:B------:R-:W-:Y:S02]  /*4300*/  PRMT R3, R7, 0x8880, RZ ;  /* 0x0000888007037816 */ /* 0x000fe400000000ff */
[----:B------:R-:W-:Y:S01]  /*4310*/  @!P4 PRMT R9, R4, 0x7610, R9 ;  /* 0x000076100409c816 */ /* 0x000fe20000000009 */
[----:B------:R-:W0:Y:S01]  /*4320*/  LDC.64 R6, c[0x0][0x388] ;  /* 0x0000e200ff067b82 */ /* 0x000e220000000a00 */
[----:B------:R-:W-:Y:S02]  /*4330*/  ISETP.GT.AND P0, PT, R10, R3, PT ;  /* 0x000000030a00720c */ /* 0x000fe40003f04270 */
[----:B------:R-:W-:-:S04]  /*4340*/  PRMT R5, R9, 0x7610, R5 ;  /* 0x0000761009057816 */ /* 0x000fc80000000005 */
[----:B------:R-:W-:Y:S01]  /*4350*/  @!P2 SEL R5, R5, 0x8, !P0 ;  /* 0x000000080505a807 */ /* 0x000fe20004000000 */
[----:B------:R-:W1:Y:S03]  /*4360*/  LDC R9, c[0x0][0x390] ;  /* 0x0000e400ff097b82 */ /* 0x000e660000000800 */
[----:B------:R-:W-:-:S05]  /*4370*/  LOP3.LUT R3, R5, 0xff, RZ, 0xc0, !PT ;  /* 0x000000ff05037812 */ /* 0x000fca00078ec0ff */
[----:B------:R-:W-:Y:S01]  /*4380*/  IMAD R3, R3, 0xab, RZ ;  /* 0x000000ab03037824 */ /* 0x000fe200078e02ff */
[----:B------:R-:W-:-:S04]  /*4390*/  PRMT R4, R20, 0x9910, RZ ;  /* 0x0000991014047816 */ /* 0x000fc800000000ff */
[----:B------:R-:W-:-:S04]  /*43a0*/  SHF.R.U32.HI R3, RZ, 0x9, R3 ;  /* 0x00000009ff037819 */ /* 0x000fc80000011603 */
[----:B------:R-:W-:Y:S02]  /*43b0*/  PRMT R3, R3, 0x9910, RZ ;  /* 0x0000991003037816 */ /* 0x000fe400000000ff */
[----:B------:R-:W-:Y:S02]  /*43c0*/  LOP3.LUT P0, RZ, R0, 0x2, RZ, 0xc0, !PT ;  /* 0x0000000200ff7812 */ /* 0x000fe4000780c0ff */
[----:B------:R-:W-:Y:S01]  /*43d0*/  LOP3.LUT R5, R5, 0xffff, RZ, 0xc0, !PT ;  /* 0x0000ffff05057812 */ /* 0x000fe200078ec0ff */
[----:B------:R-:W-:Y:S02]  /*43e0*/  IMAD R3, R4, 0x3, R3 ;  /* 0x0000000304037824 */ /* 0x000fe400078e0203 */
[----:B-1----:R-:W-:Y:S01]  /*43f0*/  IMAD R9, R18, 0x9, R9 ;  /* 0x0000000912097824 */ /* 0x002fe200078e0209 */
[----:B------:R-:W-:Y:S02]  /*4400*/  LOP3.LUT R12, R5, 0xff, RZ, 0xc0, !PT ;  /* 0x000000ff050c7812 */ /* 0x000fe400078ec0ff */
[----:B------:R-:W-:Y:S01]  /*4410*/  LOP3.LUT R13, R3, 0xff, RZ, 0xc0, !PT ;  /* 0x000000ff030d7812 */ /* 0x000fe200078ec0ff */
[----:B------:R-:W-:-:S02]  /*4420*/  VIADD R9, R9, 0xfffffff7 ;  /* 0xfffffff709097836 */ /* 0x000fc40000000000 */
[--C-:B------:R-:W-:Y:S02]  /*4430*/  IMAD R3, R12, 0x2, R1.reuse ;  /* 0x000000020c037824 */ /* 0x100fe400078e0201 */
[----:B------:R-:W-:Y:S02]  /*4440*/  IMAD R10, R13, 0x2, R1 ;  /* 0x000000020d0a7824 */ /* 0x000fe400078e0201 */
[----:B------:R-:W-:Y:S02]  /*4450*/  IMAD.IADD R11, R14, 0x1, R12 ;  /* 0x000000010e0b7824 */ /* 0x000fe400078e020c */
[----:B0-----:R-:W-:-:S04]  /*4460*/  IMAD.WIDE R6, R9, 0x4, R6 ;  /* 0x0000000409067825 */ /* 0x001fc800078e0206 */
[----:B------:R-:W-:Y:S02]  /*4470*/  IMAD.IADD R12, R3, 0x1, -R12 ;  /* 0x00000001030c7824 */ /* 0x000fe400078e0a0c */
[----:B------:R-:W-:Y:S01]  /*4480*/  IMAD.IADD R13, R10, 0x1, -R13 ;  /* 0x000000010a0d7824 */ /* 0x000fe200078e0a0d */
[----:B------:R-:W-:Y:S06]  /*4490*/  @P0 BRA `(.L_x_885) ;  /* 0x0000001400e80947 */ /* 0x000fec0003800000 */
[----:B------:R-:W2:Y:S02]  /*44a0*/  LDL.U8 R4, [R3+0x64] ;  /* 0x0000640003047983 */ /* 0x000ea40000100000 */
[----:B--2---:R-:W-:-:S13]  /*44b0*/  LOP3.LUT P0, RZ, R4, 0x2, RZ, 0xc0, !PT ;  /* 0x0000000204ff7812 */ /* 0x004fda000780c0ff */
[----:B------:R-:W-:Y:S05]  /*44c0*/  @P0 BRA `(.L_x_885) ;  /* 0x0000001400dc0947 */ /* 0x000fea0003800000 */
[----:B------:R-:W2:Y:S02]  /*44d0*/  LDL.U8 R4, [R10+0x76] ;  /* 0x000076000a047983 */ /* 0x000ea40000100000 */
[----:B--2---:R-:W-:-:S13]  /*44e0*/  LOP3.LUT P0, RZ, R4, 0x2, RZ, 0xc0, !PT ;  /* 0x0000000204ff7812 */ /* 0x004fda000780c0ff */
[----:B------:R-:W-:Y:S05]  /*44f0*/  @P0 BRA `(.L_x_885) ;  /* 0x0000001400d00947 */ /* 0x000fea0003800000 */
[----:B------:R-:W-:-:S05]  /*4500*/  IMAD.MOV.U32 R14, RZ, RZ, 0x1 ;  /* 0x00000001ff0e7424 */ /* 0x000fca00078e00ff */
[----:B------:R-:W-:Y:S04]  /*4510*/  STL.U8 [R11], R14 ;  /* 0x0000000e0b007387 */ /* 0x000fe80000100000 */
[----:B------:R-:W2:Y:S02]  /*4520*/  LDL.U16 R0, [R2+0x52] ;  /* 0x0000520002007983 */ /* 0x000ea40000100400 */
[----:B--2---:R-:W-:-:S05]  /*4530*/  LOP3.LUT R5, R0, 0x2, RZ, 0xfc, !PT ;  /* 0x0000000200057812 */ /* 0x004fca00078efcff */
[----:B------:R0:W-:Y:S04]  /*4540*/  STL.U16 [R2+0x52], R5 ;  /* 0x0000520502007387 */ /* 0x0001e80000100400 */
[----:B------:R-:W2:Y:S02]  /*4550*/  LDL.U16 R0, [R3+0x64] ;  /* 0x0000640003007983 */ /* 0x000ea40000100400 */
[----:B--2---:R-:W-:-:S05]  /*4560*/  LOP3.LUT R0, R0, 0x2, RZ, 0xfc, !PT ;  /* 0x0000000200007812 */ /* 0x004fca00078efcff */
[----:B------:R1:W-:Y:S04]  /*4570*/  STL.U16 [R3+0x64], R0 ;  /* 0x0000640003007387 */ /* 0x0003e80000100400 */
[----:B------:R-:W2:Y:S02]  /*4580*/  LDL.U16 R4, [R10+0x76] ;  /* 0x000076000a047983 */ /* 0x000ea40000100400 */
[----:B--2---:R-:W-:-:S05]  /*4590*/  LOP3.LUT R15, R4, 0x2, RZ, 0xfc, !PT ;  /* 0x00000002040f7812 */ /* 0x004fca00078efcff */
[----:B------:R-:W-:Y:S04]  /*45a0*/  STL.U16 [R10+0x76], R15 ;  /* 0x0000760f0a007387 */ /* 0x000fe80000100400 */
[----:B------:R-:W2:Y:S02]  /*45b0*/  LDL.U8 R4, [R8+0x88] ;  /* 0x0000880008047983 */ /* 0x000ea40000100000 */
[----:B--2---:R-:W-:-:S05]  /*45c0*/  VIADD R25, R4, 0x1 ;  /* 0x0000000104197836 */ /* 0x004fca0000000000 */
[----:B------:R-:W-:Y:S04]  /*45d0*/  STL.U8 [R8+0x88], R25 ;  /* 0x0000881908007387 */ /* 0x000fe80000100000 */
[----:B------:R-:W0:Y:S02]  /*45e0*/  LDL.U8 R4, [R12+0x91] ;  /* 0x000091000c047983 */ /* 0x000e240000100000 */
[----:B0-----:R-:W-:-:S05]  /*45f0*/  VIADD R5, R4, 0x1 ;  /* 0x0000000104057836 */ /* 0x001fca0000000000 */
[----:B------:R-:W-:Y:S04]  /*4600*/  STL.U8 [R12+0x91], R5 ;  /* 0x000091050c007387 */ /* 0x000fe80000100000 */
[----:B------:R-:W2:Y:S02]  /*4610*/  LDL.U8 R4, [R13+0x9a] ;  /* 0x00009a000d047983 */ /* 0x000ea40000100000 */
[----:B--2---:R-:W-:-:S05]  /*4620*/  VIADD R4, R4, 0x1 ;  /* 0x0000000104047836 */ /* 0x004fca0000000000 */
[----:B------:R0:W-:Y:S04]  /*4630*/  STL.U8 [R13+0x9a], R4 ;  /* 0x00009a040d007387 */ /* 0x0001e80000100000 */
[----:B-1----:R-:W2:Y:S04]  /*4640*/  LDL.U8 R0, [R1+0x6] ;  /* 0x0000060001007983 */ /* 0x002ea80000100000 */
[----:B------:R-:W3:Y:S01]  /*4650*/  LDL.U8 R20, [R1+0xa3] ;  /* 0x0000a30001147983 */ /* 0x000ee20000100000 */
[----:B0-----:R-:W0:Y:S03]  /*4660*/  LDC.64 R4, c[0x0][0x380] ;  /* 0x0000e000ff047b82 */ /* 0x001e260000000a00 */
[----:B------:R-:W4:Y:S04]  /*4670*/  LDL.U8 R21, [R1+0x1] ;  /* 0x0000010001157983 */ /* 0x000f280000100000 */
[----:B------:R-:W4:Y:S04]  /*4680*/  LDL.U8 R23, [R1+0x2] ;  /* 0x0000020001177983 */ /* 0x000f280000100000 */
[----:B------:R-:W4:Y:S04]  /*4690*/  LDL.U8 R29, [R1+0x5] ;  /* 0x00000500011d7983 */ /* 0x000f280000100000 */
[----:B------:R-:W4:Y:S04]  /*46a0*/  LDL.U8 R14, [R1+0x7] ;  /* 0x00000700010e7983 */ /* 0x000f280000100000 */
[----:B------:R-:W4:Y:S04]  /*46b0*/  LDL.U8 R25, [R1+0x3] ;  /* 0x0000030001197983 */ /* 0x000f280000100000 */
[----:B------:R-:W4:Y:S01]  /*46c0*/  LDL.U8 R27, [R1+0x4] ;  /* 0x00000400011b7983 */ /* 0x000f220000100000 */
[----:B0-----:R-:W-:-:S03]  /*46d0*/  IMAD.WIDE R4, R9, 0xa4, R4 ;  /* 0x000000a409047825 */ /* 0x001fc600078e0204 */
[----:B------:R-:W4:Y:S04]  /*46e0*/  LDL.U8 R24, [R1+0x9] ;  /* 0x0000090001187983 */ /* 0x000f280000100000 */
[----:B------:R-:W4:Y:S04]  /*46f0*/  LDL.U8 R18, [R1+0xa] ;  /* 0x00000a0001127983 */ /* 0x000f280000100000 */
[----:B------:R-:W4:Y:S04]  /*4700*/  LDL.U8 R22, [R1+0xc] ;  /* 0x00000c0001167983 */ /* 0x000f280000100000 */
[----:B------:R-:W4:Y:S04]  /*4710*/  LDL.U8 R19, [R1] ;  /* 0x0000000001137983 */ /* 0x000f280000100000 */
[----:B------:R-:W4:Y:S04]  /*4720*/  LDL.U8 R15, [R1+0x8] ;  /* 0x00000800010f7983 */ /* 0x000f280000100000 */
[----:B------:R-:W4:Y:S04]  /*4730*/  LDL.U8 R26, [R1+0x93] ;  /* 0x00009300011a7983 */ /* 0x000f280000100000 */
[----:B------:R-:W4:Y:S04]  /*4740*/  LDL.U8 R28, [R1+0x94] ;  /* 0x00009400011c7983 */ /* 0x000f280000100000 */
[----:B--2---:R0:W-:Y:S04]  /*4750*/  STG.E.U8 desc[UR36][R4.64+0xaa], R0 ;  /* 0x0000aa0004007986 */ /* 0x0041e8000c101124 */
[----:B---3--:R1:W-:Y:S04]  /*4760*/  STG.E.U8 desc[UR36][R4.64+0x147], R20 ;  /* 0x0001471404007986 */ /* 0x0083e8000c101124 */
[----:B----4-:R2:W-:Y:S04]  /*4770*/  STG.E.U8 desc[UR36][R4.64+0xa5], R21 ;  /* 0x0000a51504007986 */ /* 0x0105e8000c101124 */
[----:B0-----:R-:W3:Y:S04]  /*4780*/  LDL.U8 R0, [R1+0x12] ;  /* 0x0000120001007983 */ /* 0x001ee80000100000 */
[----:B------:R0:W-:Y:S04]  /*4790*/  STG.E.U8 desc[UR36][R4.64+0xa6], R23 ;  /* 0x0000a61704007986 */ /* 0x0001e8000c101124 */
[----:B------:R4:W-:Y:S04]  /*47a0*/  STG.E.U8 desc[UR36][R4.64+0xa9], R29 ;  /* 0x0000a91d04007986 */ /* 0x0009e8000c101124 */
[----:B------:R4:W-:Y:S04]  /*47b0*/  STG.E.U8 desc[UR36][R4.64+0xab], R14 ;  /* 0x0000ab0e04007986 */ /* 0x0009e8000c101124 */
[----:B-1----:R-:W3:Y:S04]  /*47c0*/  LDL.U8 R20, [R1+0xb] ;  /* 0x00000b0001147983 */ /* 0x002ee80000100000 */
[----:B--2---:R-:W2:Y:S04]  /*47d0*/  LDL.U8 R21, [R1+0xd] ;  /* 0x00000d0001157983 */ /* 0x004ea80000100000 */
[----:B0-----:R-:W2:Y:S04]  /*47e0*/  LDL.U8 R23, [R1+0xe] ;  /* 0x00000e0001177983 */ /* 0x001ea80000100000 */
[----:B----4-:R-:W4:Y:S04]  /*47f0*/  LDL.U8 R29, [R1+0x11] ;  /* 0x00001100011d7983 */ /* 0x010f280000100000 */
[----:B------:R-:W4:Y:S04]  /*4800*/  LDL.U8 R14, [R1+0x13] ;  /* 0x00001300010e7983 */ /* 0x000f280000100000 */
[----:B------:R0:W-:Y:S04]  /*4810*/  STG.E.U8 desc[UR36][R4.64+0xa7], R25 ;  /* 0x0000a71904007986 */ /* 0x0001e8000c101124 */
[----:B------:R1:W-:Y:S04]  /*4820*/  STG.E.U8 desc[UR36][R4.64+0xa8], R27 ;  /* 0x0000a81b04007986 */ /* 0x0003e8000c101124 */
[----:B------:R1:W-:Y:S04]  /*4830*/  STG.E.U8 desc[UR36][R4.64+0xad], R24 ;  /* 0x0000ad1804007986 */ /* 0x0003e8000c101124 */
[----:B------:R1:W-:Y:S04]  /*4840*/  STG.E.U8 desc[UR36][R4.64+0xae], R18 ;  /* 0x0000ae1204007986 */ /* 0x0003e8000c101124 */
[----:B0-----:R-:W4:Y:S04]  /*4850*/  LDL.U8 R25, [R1+0xf] ;  /* 0x00000f0001197983 */ /* 0x001f280000100000 */
[----:B-1----:R-:W4:Y:S04]  /*4860*/  LDL.U8 R27, [R1+0x10] ;  /* 0x00001000011b7983 */ /* 0x002f280000100000 */
[----:B------:R-:W4:Y:S04]  /*4870*/  LDL.U8 R24, [R1+0x15] ;  /* 0x0000150001187983 */ /* 0x000f280000100000 */
[----:B------:R-:W4:Y:S04]  /*4880*/  LDL.U8 R18, [R1+0x16] ;  /* 0x0000160001127983 */ /* 0x000f280000100000 */
[----:B------:R0:W-:Y:S04]  /*4890*/  STG.E.U8 desc[UR36][R4.64+0xb0], R22 ;  /* 0x0000b01604007986 */ /* 0x0001e8000c101124 */
[----:B0-----:R-:W4:Y:S04]  /*48a0*/  LDL.U8 R22, [R1+0x18] ;  /* 0x0000180001167983 */ /* 0x001f280000100000 */
[----:B---3--:R0:W-:Y:S04]  /*48b0*/  STG.E.U8 desc[UR36][R4.64+0xb6], R0 ;  /* 0x0000b60004007986 */ /* 0x0081e8000c101124 */
[----:B0-----:R-:W3:Y:S04]  /*48c0*/  LDL.U8 R0, [R1+0x1e] ;  /* 0x00001e0001007983 */ /* 0x001ee80000100000 */
[----:B------:R0:W-:Y:S04]  /*48d0*/  STG.E.U8 desc[UR36][R4.64+0xaf], R20 ;  /* 0x0000af1404007986 */ /* 0x0001e8000c101124 */
[----:B--2---:R1:W-:Y:S04]  /*48e0*/  STG.E.U8 desc[UR36][R4.64+0xb1], R21 ;  /* 0x0000b11504007986 */ /* 0x0043e8000c101124 */
[----:B------:R2:W-:Y:S04]  /*48f0*/  STG.E.U8 desc[UR36][R4.64+0xb2], R23 ;  /* 0x0000b21704007986 */ /* 0x0005e8000c101124 */
[----:B----4-:R4:W-:Y:S04]  /*4900*/  STG.E.U8 desc[UR36][R4.64+0xb5], R29 ;  /* 0x0000b51d04007986 */ /* 0x0109e8000c101124 */
[----:B------:R4:W-:Y:S04]  /*4910*/  STG.E.U8 desc[UR36][R4.64+0xb7], R14 ;  /* 0x0000b70e04007986 */ /* 0x0009e8000c101124 */
[----:B0-----:R-:W3:Y:S04]  /*4920*/  LDL.U8 R20, [R1+0x17] ;  /* 0x0000170001147983 */ /* 0x001ee80000100000 */
[----:B-1----:R-:W3:Y:S04]  /*4930*/  LDL.U8 R21, [R1+0x19] ;  /* 0x0000190001157983 */ /* 0x002ee80000100000 */
[----:B--2---:R-:W2:Y:S04]  /*4940*/  LDL.U8 R23, [R1+0x1a] ;  /* 0x00001a0001177983 */ /* 0x004ea80000100000 */
        /* <DEDUP_REMOVED lines=15> */
[----:B------:R1:W-:Y:S04]  /*4a40*/  STG.E.U8 desc[UR36][R4.64+0xbd], R21 ;  /* 0x0000bd1504007986 */ /* 0x0003e8000c101124 */
[----:B--2---:R2:W-:Y:S04]  /*4a50*/  STG.E.U8 desc[UR36][R4.64+0xbe], R23 ;  /* 0x0000be1704007986 */ /* 0x0045e8000c101124 */
        /* <DEDUP_REMOVED lines=178> */
[----:B------:R-:W-:Y:S04]  /*5580*/  STG.E.U8 desc[UR36][R4.64+0x10c], R15 ;  /* 0x00010c0f04007986 */ /* 0x000fe8000c101124 */
        /* <DEDUP_REMOVED lines=24> */
[----:B------:R-:W-:Y:S04]  /*5710*/  STG.E.U8 desc[UR36][R4.64+0x118], R19 ;  /* 0x0001181304007986 */ /* 0x000fe8000c101124 */
[----:B------:R0:W-:Y:S04]  /*5720*/  STG.E.U8 desc[UR36][R4.64+0x11f], R25 ;  /* 0x00011f1904007986 */ /* 0x0001e8000c101124 */
[----:B------:R1:W-:Y:S04]  /*5730*/  STG.E.U8 desc[UR36][R4.64+0x120], R27 ;  /* 0x0001201b04007986 */ /* 0x0003e8000c101124 */
[----:B------:R-:W-:Y:S04]  /*5740*/  STG.E.U8 desc[UR36][R4.64+0x124], R15 ;  /* 0x0001240f04007986 */ /* 0x000fe8000c101124 */
        /* <DEDUP_REMOVED lines=11> */
[----:B0-----:R-:W3:Y:S04]  /*5800*/  LDL.U16 R0, [R2+0x52] ;  /* 0x0000520002007983 */ /* 0x001ee80000100400 */
[----:B------:R0:W-:Y:S04]  /*5810*/  STG.E.U8 desc[UR36][R4.64+0x127], R20 ;  /* 0x0001271404007986 */ /* 0x0001e8000c101124 */
[----:B------:R1:W-:Y:S04]  /*5820*/  STG.E.U8 desc[UR36][R4.64+0x129], R21 ;  /* 0x0001291504007986 */ /* 0x0003e8000c101124 */
[----:B--2---:R-:W-:Y:S04]  /*5830*/  STG.E.U8 desc[UR36][R4.64+0x12a], R23 ;  /* 0x00012a1704007986 */ /* 0x004fe8000c101124 */
[----:B----4-:R2:W-:Y:S04]  /*5840*/  STG.E.U8 desc[UR36][R4.64+0x12d], R29 ;  /* 0x00012d1d04007986 */ /* 0x0105e8000c101124 */
[----:B------:R4:W-:Y:S04]  /*5850*/  STG.E.U8 desc[UR36][R4.64+0x12f], R14 ;  /* 0x00012f0e04007986 */ /* 0x0009e8000c101124 */
[----:B0-----:R-:W3:Y:S04]  /*5860*/  LDL.U8 R20, [R1+0x90] ;  /* 0x0000900001147983 */ /* 0x001ee80000100000 */
[----:B-1----:R-:W3:Y:S04]  /*5870*/  LDL.U8 R21, [R1+0x91] ;  /* 0x0000910001157983 */ /* 0x002ee80000100000 */
[----:B--2---:R-:W2:Y:S04]  /*5880*/  LDL.U8 R29, [R1+0x95] ;  /* 0x00009500011d7983 */ /* 0x004ea80000100000 */
[----:B------:R-:W2:Y:S04]  /*5890*/  LDL.U8 R23, [R1+0x96] ;  /* 0x0000960001177983 */ /* 0x000ea80000100000 */
[----:B----4-:R-:W4:Y:S04]  /*58a0*/  LDL.U8 R14, [R1+0x97] ;  /* 0x00009700010e7983 */ /* 0x010f280000100000 */
[----:B------:R-:W-:Y:S04]  /*58b0*/  STG.E.U8 desc[UR36][R4.64+0x12b], R25 ;  /* 0x00012b1904007986 */ /* 0x000fe8000c101124 */
[----:B------:R-:W-:Y:S04]  /*58c0*/  STG.E.U8 desc[UR36][R4.64+0x12c], R27 ;  /* 0x00012c1b04007986 */ /* 0x000fe8000c101124 */
[----:B------:R-:W-:Y:S04]  /*58d0*/  STG.E.U8 desc[UR36][R4.64+0x130], R19 ;  /* 0x0001301304007986 */ /* 0x000fe8000c101124 */
[----:B------:R0:W-:Y:S04]  /*58e0*/  STG.E.U8 desc[UR36][R4.64+0x131], R24 ;  /* 0x0001311804007986 */ /* 0x0001e8000c101124 */
[----:B------:R1:W-:Y:S04]  /*58f0*/  STG.E.U8 desc[UR36][R4.64+0x132], R15 ;  /* 0x0001320f04007986 */ /* 0x0003e8000c101124 */
[----:B------:R1:W-:Y:S04]  /*5900*/  STG.E.U8 desc[UR36][R4.64+0x133], R18 ;  /* 0x0001331204007986 */ /* 0x0003e8000c101124 */
[----:B0-----:R-:W4:Y:S04]  /*5910*/  LDL.U8 R24, [R1+0x98] ;  /* 0x0000980001187983 */ /* 0x001f280000100000 */
[----:B------:R-:W4:Y:S04]  /*5920*/  LDL.U8 R27, [R1+0x99] ;  /* 0x00009900011b7983 */ /* 0x000f280000100000 */
[----:B------:R-:W4:Y:S04]  /*5930*/  LDL.U8 R25, [R1+0x9a] ;  /* 0x00009a0001197983 */ /* 0x000f280000100000 */
[----:B------:R-:W4:Y:S04]  /*5940*/  LDL.U8 R19, [R1+0x9d] ;  /* 0x00009d0001137983 */ /* 0x000f280000100000 */
[----:B-1----:R-:W4:Y:S04]  /*5950*/  LDL.U8 R15, [R1+0x9e] ;  /* 0x00009e00010f7983 */ /* 0x002f280000100000 */
[----:B------:R-:W4:Y:S04]  /*5960*/  LDL.U8 R18, [R1+0xa1] ;  /* 0x0000a10001127983 */ /* 0x000f280000100000 */
[----:B------:R-:W-:Y:S01]  /*5970*/  STG.E.U8 desc[UR36][R4.64+0x136], R22 ;  /* 0x0001361604007986 */ /* 0x000fe2000c101124 */
[----:B---3--:R-:W-:-:S03]  /*5980*/  LOP3.LUT R0, R0, 0xfffd, RZ, 0xc0, !PT ;  /* 0x0000fffd00007812 */ /* 0x008fc600078ec0ff */
[----:B------:R-:W-:Y:S04]  /*5990*/  STG.E.U8 desc[UR36][R4.64+0x134], R20 ;  /* 0x0001341404007986 */ /* 0x000fe8000c101124 */
[----:B------:R0:W-:Y:S04]  /*59a0*/  STG.E.U8 desc[UR36][R4.64+0x135], R21 ;  /* 0x0001351504007986 */ /* 0x0001e8000c101124 */
[----:B--2---:R-:W-:Y:S04]  /*59b0*/  STG.E.U8 desc[UR36][R4.64+0x139], R29 ;  /* 0x0001391d04007986 */ /* 0x004fe8000c101124 */
[----:B------:R1:W-:Y:S04]  /*59c0*/  STG.E.U8 desc[UR36][R4.64+0x13a], R23 ;  /* 0x00013a1704007986 */ /* 0x0003e8000c101124 */
[----:B----4-:R2:W-:Y:S04]  /*59d0*/  STG.E.U8 desc[UR36][R4.64+0x13b], R14 ;  /* 0x00013b0e04007986 */ /* 0x0105e8000c101124 */
[----:B0-----:R-:W3:Y:S04]  /*59e0*/  LDL.U8 R21, [R1+0x9c] ;  /* 0x00009c0001157983 */ /* 0x001ee80000100000 */
[----:B-1----:R-:W4:Y:S04]  /*59f0*/  LDL.U8 R23, [R1+0x9b] ;  /* 0x00009b0001177983 */ /* 0x002f280000100000 */
[----:B------:R-:W3:Y:S04]  /*5a00*/  LDL.U8 R29, [R1+0x9f] ;  /* 0x00009f00011d7983 */ /* 0x000ee80000100000 */
[----:B------:R-:W3:Y:S04]  /*5a10*/  LDL.U8 R20, [R1+0xa0] ;  /* 0x0000a00001147983 */ /* 0x000ee80000100000 */
[----:B--2---:R-:W2:Y:S04]  /*5a20*/  LDL.U8 R14, [R1+0xa2] ;  /* 0x0000a200010e7983 */ /* 0x004ea80000100000 */
[----:B------:R-:W-:Y:S04]  /*5a30*/  STL.U16 [R2+0x52], R0 ;  /* 0x0000520002007387 */ /* 0x000fe80000100400 */
[----:B------:R-:W4:Y:S04]  /*5a40*/  LDL.U16 R22, [R3+0x64] ;  /* 0x0000640003167983 */ /* 0x000f280000100400 */
[----:B------:R0:W-:Y:S01]  /*5a50*/  STG.E.U8 desc[UR36][R4.64+0x137], R26 ;  /* 0x0001371a04007986 */ /* 0x0001e2000c101124 */
[----:B----4-:R-:W-:-:S05]  /*5a60*/  LOP3.LUT R22, R22, 0xfffd, RZ, 0xc0, !PT ;  /* 0x0000fffd16167812 */ /* 0x010fca00078ec0ff */
[----:B------:R-:W-:Y:S04]  /*5a70*/  STL.U16 [R3+0x64], R22 ;  /* 0x0000641603007387 */ /* 0x000fe80000100400 */
[----:B0-----:R-:W4:Y:S04]  /*5a80*/  LDL.U16 R26, [R10+0x76] ;  /* 0x000076000a1a7983 */ /* 0x001f280000100400 */
[----:B------:R0:W-:Y:S01]  /*5a90*/  STG.E.U8 desc[UR36][R4.64+0x138], R28 ;  /* 0x0001381c04007986 */ /* 0x0001e2000c101124 */
[----:B----4-:R-:W-:-:S05]  /*5aa0*/  LOP3.LUT R26, R26, 0xfffd, RZ, 0xc0, !PT ;  /* 0x0000fffd1a1a7812 */ /* 0x010fca00078ec0ff */
[----:B------:R-:W-:Y:S04]  /*5ab0*/  STL.U16 [R10+0x76], R26 ;  /* 0x0000761a0a007387 */ /* 0x000fe80000100400 */
[----:B0-----:R-:W4:Y:S02]  /*5ac0*/  LDL.U8 R28, [R8+0x88] ;  /* 0x00008800081c7983 */ /* 0x001f240000100000 */
[----:B----4-:R-:W-:-:S05]  /*5ad0*/  VIADD R28, R28, 0xffffffff ;  /* 0xffffffff1c1c7836 */ /* 0x010fca0000000000 */
[----:B------:R-:W-:Y:S04]  /*5ae0*/  STL.U8 [R8+0x88], R28 ;  /* 0x0000881c08007387 */ /* 0x000fe80000100000 */
[----:B------:R-:W4:Y:S02]  /*5af0*/  LDL.U8 R0, [R12+0x91] ;  /* 0x000091000c007983 */ /* 0x000f240000100000 */
[----:B----4-:R-:W-:-:S05]  /*5b00*/  VIADD R0, R0, 0xffffffff ;  /* 0xffffffff00007836 */ /* 0x010fca0000000000 */
[----:B------:R0:W-:Y:S04]  /*5b10*/  STL.U8 [R12+0x91], R0 ;  /* 0x000091000c007387 */ /* 0x0001e80000100000 */
[----:B0-----:R-:W4:Y:S01]  /*5b20*/  LDL.U8 R0, [R13+0x9a] ;  /* 0x00009a000d007983 */ /* 0x001f220000100000 */
[----:B------:R-:W-:-:S03]  /*5b30*/  IMAD.MOV.U32 R26, RZ, RZ, 0x1 ;  /* 0x00000001ff1a7424 */ /* 0x000fc600078e00ff */
[----:B------:R0:W-:Y:S04]  /*5b40*/  STG.E.U8 desc[UR36][R4.64+0x13c], R24 ;  /* 0x00013c1804007986 */ /* 0x0001e8000c101124 */
[----:B------:R0:W-:Y:S04]  /*5b50*/  STG.E.U8 desc[UR36][R4.64+0x13d], R27 ;  /* 0x00013d1b04007986 */ /* 0x0001e8000c101124 */
[----:B------:R0:W-:Y:S04]  /*5b60*/  STG.E.U8 desc[UR36][R4.64+0x13e], R25 ;  /* 0x00013e1904007986 */ /* 0x0001e8000c101124 */
[----:B------:R0:W-:Y:S01]  /*5b70*/  STG.E.U8 desc[UR36][R4.64+0x13f], R23 ;  /* 0x00013f1704007986 */ /* 0x0001e2000c101124 */
[----:B----4-:R-:W-:-:S05]  /*5b80*/  VIADD R22, R0, 0xffffffff ;  /* 0xffffffff00167836 */ /* 0x010fca0000000000 */
[----:B------:R0:W-:Y:S04]  /*5b90*/  STL.U8 [R13+0x9a], R22 ;  /* 0x00009a160d007387 */ /* 0x0001e80000100000 */
[----:B------:R0:W-:Y:S04]  /*5ba0*/  STL.U8 [R11], RZ ;  /* 0x000000ff0b007387 */ /* 0x0001e80000100000 */
[----:B------:R0:W5:Y:S04]  /*5bb0*/  LDL.U16 R0, [R2+0x52] ;  /* 0x0000520002007983 */ /* 0x0001680000100400 */
[----:B---3--:R0:W-:Y:S04]  /*5bc0*/  STG.E.U8 desc[UR36][R4.64+0x140], R21 ;  /* 0x0001401504007986 */ /* 0x0081e8000c101124 */
[----:B------:R0:W-:Y:S04]  /*5bd0*/  STG.E.U8 desc[UR36][R4.64+0x141], R19 ;  /* 0x0001411304007986 */ /* 0x0001e8000c101124 */
[----:B------:R0:W-:Y:S04]  /*5be0*/  STG.E.U8 desc[UR36][R4.64+0x142], R15 ;  /* 0x0001420f04007986 */ /* 0x0001e8000c101124 */
[----:B------:R0:W-:Y:S04]  /*5bf0*/  STG.E.U8 desc[UR36][R4.64+0x143], R29 ;  /* 0x0001431d04007986 */ /* 0x0001e8000c101124 */
[----:B------:R0:W-:Y:S04]  /*5c00*/  STG.E.U8 desc[UR36][R4.64+0x144], R20 ;  /* 0x0001441404007986 */ /* 0x0001e8000c101124 */
[----:B------:R0:W-:Y:S04]  /*5c10*/  STG.E.U8 desc[UR36][R4.64+0x145], R18 ;  /* 0x0001451204007986 */ /* 0x0001e8000c101124 */
[----:B--2---:R0:W-:Y:S04]  /*5c20*/  STG.E.U8 desc[UR36][R4.64+0x146], R14 ;  /* 0x0001460e04007986 */ /* 0x0041e8000c101124 */
[----:B------:R0:W-:Y:S02]  /*5c30*/  STG.E desc[UR36][R6.64+0x4], R26 ;  /* 0x0000041a06007986 */ /* 0x0001e4000c101924 */
.L_x_885:
[----:B------:R-:W-:Y:S05]  /*5c40*/  BSYNC.RECONVERGENT B0 ;  /* 0x0000000000007941 */ /* 0x000fea0003800200 */
.L_x_884:
[----:B-----5:R-:W-:Y:S01]  /*5c50*/  LOP3.LUT P0, RZ, R0, 0x4, RZ, 0xc0, !PT ;  /* 0x0000000400ff7812 */ /* 0x020fe2000780c0ff */
[----:B------:R-:W-:-:S12]  /*5c60*/  BSSY.RECONVERGENT B0, `(.L_x_886) ;  /* 0x000017c000007945 */ /* 0x000fd80003800200 */
[----:B------:R-:W-:Y:S05]  /*5c70*/  @P0 BRA `(.L_x_887) ;  /* 0x0000001400e80947 */ /* 0x000fea0003800000 */
[----:B0-----:R-:W2:Y:S02]  /*5c80*/  LDL.U8 R4, [R3+0x64] ;  /* 0x0000640003047983 */ /* 0x001ea40000100000 */
        /* <DEDUP_REMOVED lines=377> */
.L_x_887:
[----:B------:R-:W-:Y:S05]  /*7420*/  BSYNC.RECONVERGENT B0 ;  /* 0x0000000000007941 */ /* 0x000fea0003800200 */
.L_x_886:
[----:B-----5:R-:W-:Y:S01]  /*7430*/  LOP3.LUT P0, RZ, R0, 0x8, RZ, 0xc0, !PT ;  /* 0x0000000800ff7812 */ /* 0x020fe2000780c0ff */
[----:B------:R-:W-:-:S12]  /*7440*/  BSSY.RECONVERGENT B0, `(.L_x_888) ;  /* 0x000017c000007945 */ /* 0x000fd80003800200 */
[----:B------:R-:W-:Y:S05]  /*7450*/  @P0 BRA `(.L_x_889) ;  /* 0x0000001400e80947 */ /* 0x000fea0003800000 */
[----:B01----:R-:W2:Y:S02]  /*7460*/  LDL.U8 R4, [R3+0x64] ;  /* 0x0000640003047983 */ /* 0x003ea40000100000 */
        /* <DEDUP_REMOVED lines=377> */
.L_x_889:
[----:B------:R-:W-:Y:S05]  /*8c00*/  BSYNC.RECONVERGENT B0 ;  /* 0x0000000000007941 */ /* 0x000fea0003800200 */
.L_x_888:
        /* <DEDUP_REMOVED lines=381> */
.L_x_891:
[----:B------:R-:W-:Y:S05]  /*a3e0*/  BSYNC.RECONVERGENT B0 ;  /* 0x0000000000007941 */ /* 0x000fea0003800200 */
.L_x_890:
        /* <DEDUP_REMOVED lines=381> */
.L_x_893:
[----:B------:R-:W-:Y:S05]  /*bbc0*/  BSYNC.RECONVERGENT B0 ;  /* 0x0000000000007941 */ /* 0x000fea0003800200 */
.L_x_892:
        /* <DEDUP_REMOVED lines=381> */
.L_x_895:
[----:B------:R-:W-:Y:S05]  /*d3a0*/  BSYNC.RECONVERGENT B0 ;  /* 0x0000000000007941 */ /* 0x000fea0003800200 */
.L_x_894:
        /* <DEDUP_REMOVED lines=381> */
.L_x_897:
[----:B------:R-:W-:Y:S05]  /*eb80*/  BSYNC.RECONVERGENT B0 ;  /* 0x0000000000007941 */ /* 0x000fea0003800200 */
.L_x_896:
[----:B-----5:R-:W-:Y:S01]  /*eb90*/  LOP3.LUT P0, RZ, R0, 0x100, RZ, 0xc0, !PT ;  /* 0x0000010000ff7812 */ /* 0x020fe2000780c0ff */
[----:B------:R-:W-:-:S12]  /*eba0*/  BSSY.RECONVERGENT B0, `(.L_x_898) ;  /* 0x000017e000007945 */ /* 0x000fd80003800200 */
[----:B------:R-:W-:Y:S05]  /*ebb0*/  @P0 BRA `(.L_x_899) ;  /* 0x0000001400f00947 */ /* 0x000fea0003800000 */
[----:B01----:R-:W2:Y:S02]  /*ebc0*/  LDL.U8 R4, [R3+0x65] ;  /* 0x0000650003047983 */ /* 0x003ea40000100000 */
[----:B--2---:R-:W-:-:S04]  /*ebd0*/  LOP3.LUT R4, R4, 0x1, RZ, 0xc0, !PT ;  /* 0x0000000104047812 */ /* 0x004fc800078ec0ff */
[----:B------:R-:W-:-:S13]  /*ebe0*/  ISETP.NE.U32.AND P0, PT, R4, 0x1, PT ;  /* 0x000000010400780c */ /* 0x000fda0003f05070 */
[----:B------:R-:W-:Y:S05]  /*ebf0*/  @!P0 BRA `(.L_x_899) ;  /* 0x0000001400e08947 */ /* 0x000fea0003800000 */
[----:B------:R-:W2:Y:S02]  /*ec00*/  LDL.U8 R4, [R10+0x77] ;  /* 0x000077000a047983 */ /* 0x000ea40000100000 */
[----:B--2---:R-:W-:-:S04]  /*ec10*/  LOP3.LUT R4, R4, 0x1, RZ, 0xc0, !PT ;  /* 0x0000000104047812 */ /* 0x004fc800078ec0ff */
[----:B------:R-:W-:-:S13]  /*ec20*/  ISETP.NE.U32.AND P0, PT, R4, 0x1, PT ;  /* 0x000000010400780c */ /* 0x000fda0003f05070 */
[----:B------:R-:W-:Y:S05]  /*ec30*/  @!P0 BRA `(.L_x_899) ;  /* 0x0000001400d08947 */ /* 0x000fea0003800000 */
        /* <DEDUP_REMOVED lines=372> */
.L_x_899:
[----:B------:R-:W-:Y:S05]  /*10380*/  BSYNC.RECONVERGENT B0 ;  /* 0x0000000000007941 */ /* 0x000fea0003800200 */
.L_x_898:
[----:B-----5:R-:W-:Y:S01]  /*10390*/  LOP3.LUT P0, RZ, R0, 0x200, RZ, 0xc0, !PT ;  /* 0x0000020000ff7812 */ /* 0x020fe2000780c0ff */
[----:B------:R-:W-:-:S12]  /*103a0*/  BSSY.RECONVERGENT B0, `(.L_x_900) ;  /* 0x0000168000007945 */ /* 0x000fd80003800200 */
[----:B------:R-:W-:Y:S05]  /*103b0*/  @P0 BRA `(.L_x_901) ;  /* 0x0000001400980947 */ /* 0x000fea0003800000 */
[----:B------:R-:W2:Y:S02]  /*103c0*/  LDL.U8 R0, [R3+0x65] ;  /* 0x0000650003007983 */ /* 0x000ea40000100000 */
[----:B--2---:R-:W-:-:S13]  /*103d0*/  LOP3.LUT P0, RZ, R0, 0x2, RZ, 0xc0, !PT ;  /* 0x0000000200ff7812 */ /* 0x004fda000780c0ff */
[----:B------:R-:W-:Y:S05]  /*103e0*/  @P0 BRA `(.L_x_901) ;  /* 0x00000014008c0947 */ /* 0x000fea0003800000 */
[----:B------:R-:W2:Y:S02]  /*103f0*/  LDL.U8 R0, [R10+0x77] ;  /* 0x000077000a007983 */ /* 0x000ea40000100000 */
[----:B--2---:R-:W-:-:S13]  /*10400*/  LOP3.LUT P0, RZ, R0, 0x2, RZ, 0xc0, !PT ;  /* 0x0000000200ff7812 */ /* 0x004fda000780c0ff */
[----:B------:R-:W-:Y:S05]  /*10410*/  @P0 BRA `(.L_x_901) ;  /* 0x0000001400800947 */ /* 0x000fea0003800000 */
[----:B01----:R-:W-:-:S05]  /*10420*/  IMAD.MOV.U32 R14, RZ, RZ, 0x9 ;  /* 0x00000009ff0e7424 */ /* 0x003fca00078e00ff */
        /* <DEDUP_REMOVED lines=9> */
[----:B------:R2:W-:Y:S04]  /*104c0*/  STL.U16 [R10+0x76], R15 ;  /* 0x0000760f0a007387 */ /* 0x0005e80000100400 */
[----:B------:R-:W3:Y:S02]  /*104d0*/  LDL.U8 R4, [R8+0x88] ;  /* 0x0000880008047983 */ /* 0x000ee40000100000 */
[----:B---3--:R-:W-:-:S05]  /*104e0*/  VIADD R19, R4, 0x1 ;  /* 0x0000000104137836 */ /* 0x008fca0000000000 */
[----:B------:R-:W-:Y:S04]  /*104f0*/  STL.U8 [R8+0x88], R19 ;  /* 0x0000881308007387 */ /* 0x000fe80000100000 */
[----:B------:R-:W3:Y:S02]  /*10500*/  LDL.U8 R4, [R12+0x91] ;  /* 0x000091000c047983 */ /* 0x000ee40000100000 */
[----:B---3--:R-:W-:-:S05]  /*10510*/  VIADD R21, R4, 0x1 ;  /* 0x0000000104157836 */ /* 0x008fca0000000000 */
[----:B------:R-:W-:Y:S04]  /*10520*/  STL.U8 [R12+0x91], R21 ;  /* 0x000091150c007387 */ /* 0x000fe80000100000 */
[----:B0-----:R-:W1:Y:S02]  /*10530*/  LDL.U8 R2, [R13+0x9a] ;  /* 0x00009a000d027983 */ /* 0x001e640000100000 */
[----:B-1----:R-:W-:Y:S02]  /*10540*/  VIADD R0, R2, 0x1 ;  /* 0x0000000102007836 */ /* 0x002fe40000000000 */
[----:B------:R-:W0:Y:S03]  /*10550*/  LDC.64 R2, c[0x0][0x380] ;  /* 0x0000e000ff027b82 */ /* 0x000e260000000a00 */
[----:B------:R1:W-:Y:S04]  /*10560*/  STL.U8 [R13+0x9a], R0 ;  /* 0x00009a000d007387 */ /* 0x0003e80000100000 */
[----:B------:R-:W3:Y:S04]  /*10570*/  LDL.U8 R4, [R1+0xa3] ;  /* 0x0000a30001047983 */ /* 0x000ee80000100000 */
[----:B--2---:R-:W2:Y:S04]  /*10580*/  LDL.U8 R15, [R1+0x1] ;  /* 0x00000100010f7983 */ /* 0x004ea80000100000 */
[----:B------:R-:W4:Y:S04]  /*10590*/  LDL.U8 R11, [R1+0x2] ;  /* 0x00000200010b7983 */ /* 0x000f280000100000 */
[----:B-1----:R-:W5:Y:S04]  /*105a0*/  LDL.U8 R13, [R1+0x4] ;  /* 0x00000400010d7983 */ /* 0x002f680000100000 */
[----:B------:R-:W5:Y:S01]  /*105b0*/  LDL.U8 R19, [R1+0x5] ;  /* 0x0000050001137983 */ /* 0x000f620000100000 */
[----:B0-----:R-:W-:-:S03]  /*105c0*/  IMAD.WIDE R2, R9, 0xa4, R2 ;  /* 0x000000a409027825 */ /* 0x001fc600078e0202 */
        /* <DEDUP_REMOVED lines=17> */
[----:B---3--:R0:W-:Y:S04]  /*106e0*/  STG.E.U8 desc[UR36][R2.64+0x667], R4 ;  /* 0x0006670402007986 */ /* 0x0081e8000c101124 */
[----:B--2---:R1:W-:Y:S04]  /*106f0*/  STG.E.U8 desc[UR36][R2.64+0x5c5], R15 ;  /* 0x0005c50f02007986 */ /* 0x0043e8000c101124 */
[----:B0-----:R-:W2:Y:S04]  /*10700*/  LDL.U8 R4, [R1+0xc] ;  /* 0x00000c0001047983 */ /* 0x001ea80000100000 */
[----:B-1----:R-:W3:Y:S04]  /*10710*/  LDL.U8 R15, [R1+0xd] ;  /* 0x00000d00010f7983 */ /* 0x002ee80000100000 */
        /* <DEDUP_REMOVED lines=16> */
[----:B0-----:R-:W3:Y:S04]  /*10820*/  LDL.U8 R11, [R1+0x18] ;  /* 0x00001800010b7983 */ /* 0x001ee80000100000 */
[----:B-1----:R-:W3:Y:S04]  /*10830*/  LDL.U8 R13, [R1+0x19] ;  /* 0x00001900010d7983 */ /* 0x002ee80000100000 */
        /* <DEDUP_REMOVED lines=14> */
[----:B--2---:R0:W-:Y:S04]  /*10920*/  STG.E.U8 desc[UR36][R2.64+0x5d0], R4 ;  /* 0x0005d00402007986 */ /* 0x0041e8000c101124 */
[----:B---3--:R1:W-:Y:S04]  /*10930*/  STG.E.U8 desc[UR36][R2.64+0x5d1], R15 ;  /* 0x0005d10f02007986 */ /* 0x0083e8000c101124 */
[----:B0-----:R-:W2:Y:S04]  /*10940*/  LDL.U8 R4, [R1+0x22] ;  /* 0x0000220001047983 */ /* 0x001ea80000100000 */
[----:B-1----:R-:W3:Y:S04]  /*10950*/  LDL.U8 R15, [R1+0x1a] ;  /* 0x00001a00010f7983 */ /* 0x002ee80000100000 */
[----:B------:R0:W-:Y:S04]  /*10960*/  STG.E.U8 desc[UR36][R2.64+0x5d9], R24 ;  /* 0x0005d91802007986 */ /* 0x0001e8000c101124 */
[----:B0-----:R-:W3:Y:S04]  /*10970*/  LDL.U8 R24, [R1+0x2b] ;  /* 0x00002b0001187983 */ /* 0x001ee80000100000 */
[----:B------:R0:W-:Y:S04]  /*10980*/  STG.E.U8 desc[UR36][R2.64+0x5dc], R11 ;  /* 0x0005dc0b02007986 */ /* 0x0001e8000c101124 */
[----:B------:R1:W-:Y:S04]  /*10990*/  STG.E.U8 desc[UR36][R2.64+0x5dd], R13 ;  /* 0x0005dd0d02007986 */ /* 0x0003e8000c101124 */
        /* <DEDUP_REMOVED lines=73> */
[----:B------:R1:W-:Y:S04]  /*10e30*/  STG.E.U8 desc[UR36][R2.64+0x5c7], R9 ;  /* 0x0005c70902007986 */ /* 0x0003e8000c101124 */
[----:B------:R1:W-:Y:S04]  /*10e40*/  STG.E.U8 desc[UR36][R2.64+0x603], R24 ;  /* 0x0006031802007986 */ /* 0x0003e8000c101124 */
[----:B0-----:R-:W3:Y:S04]  /*10e50*/  LDL.U8 R5, [R1+0x16] ;  /* 0x0000160001057983 */ /* 0x001ee80000100000 */
[----:B-1----:R-:W3:Y:S04]  /*10e60*/  LDL.U8 R9, [R1+0x2a] ;  /* 0x00002a0001097983 */ /* 0x002ee80000100000 */
[----:B------:R-:W3:Y:S04]  /*10e70*/  LDL.U8 R24, [R1+0x53] ;  /* 0x0000530001187983 */ /* 0x000ee80000100000 */
        /* <DEDUP_REMOVED lines=58> */
[----:B0-----:R-:W3:Y:S04]  /*11220*/  LDL.U8 R11, [R1+0x68] ;  /* 0x00006800010b7983 */ /* 0x001ee80000100000 */
[----:B-1----:R-:W3:Y:S04]  /*11230*/  LDL.U8 R13, [R1+0x69] ;  /* 0x00006900010d7983 */ /* 0x002ee80000100000 */
[----:B----4-:R-:W4:Y:S04]  /*11240*/  LDL.U8 R19, [R1+0x6b] ;  /* 0x00006b0001137983 */ /* 0x010f280000100000 */
[----:B-----5:R-:W5:Y:S04]  /*11250*/  LDL.U8 R21, [R1+0x6c] ;  /* 0x00006c0001157983 */ /* 0x020f680000100000 */
[----:B------:R-:W5:Y:S04]  /*11260*/  LDL.U8 R23, [R1+0x6d] ;  /* 0x00006d0001177983 */ /* 0x000f680000100000 */
[----:B--2---:R-:W-:Y:S04]  /*11270*/  STG.E.U8 desc[UR36][R2.64+0x622], R4 ;  /* 0x0006220402007986 */ /* 0x004fe8000c101124 */
[----:B---3--:R0:W-:Y:S04]  /*11280*/  STG.E.U8 desc[UR36][R2.64+0x61a], R15 ;  /* 0x00061a0f02007986 */ /* 0x0081e8000c101124 */
[----:B------:R-:W2:Y:S04]  /*11290*/  LDL.U8 R25, [R1+0x6e] ;  /* 0x00006e0001197983 */ /* 0x000ea80000100000 */
[----:B------:R-:W3:Y:S04]  /*112a0*/  LDL.U8 R27, [R1+0x6f] ;  /* 0x00006f00011b7983 */ /* 0x000ee80000100000 */
[----:B0-----:R-:W3:Y:S04]  /*112b0*/  LDL.U8 R15, [R1+0x6a] ;  /* 0x00006a00010f7983 */ /* 0x001ee80000100000 */
[----:B------:R-:W3:Y:S04]  /*112c0*/  LDL.U8 R29, [R1+0x70] ;  /* 0x00007000011d7983 */ /* 0x000ee80000100000 */
        /* <DEDUP_REMOVED lines=17> */
[----:B----4-:R-:W-:Y:S04]  /*113e0*/  STG.E.U8 desc[UR36][R2.64+0x62f], R19 ;  /* 0x00062f1302007986 */ /* 0x010fe8000c101124 */
[----:B-----5:R-:W-:Y:S04]  /*113f0*/  STG.E.U8 desc[UR36][R2.64+0x630], R21 ;  /* 0x0006301502007986 */ /* 0x020fe8000c101124 */
[----:B------:R-:W-:Y:S04]  /*11400*/  STG.E.U8 desc[UR36][R2.64+0x631], R23 ;  /* 0x0006311702007986 */ /* 0x000fe8000c101124 */
[----:B0-----:R-:W4:Y:S04]  /*11410*/  LDL.U8 R11, [R1+0x7c] ;  /* 0x00007c00010b7983 */ /* 0x001f280000100000 */
[----:B-1----:R-:W5:Y:S04]  /*11420*/  LDL.U8 R13, [R1+0x7d] ;  /* 0x00007d00010d7983 */ /* 0x002f680000100000 */
[----:B--2---:R-:W-:Y:S04]  /*11430*/  STG.E.U8 desc[UR36][R2.64+0x632], R25 ;  /* 0x0006321902007986 */ /* 0x004fe8000c101124 */
[----:B---3--:R-:W-:Y:S04]  /*11440*/  STG.E.U8 desc[UR36][R2.64+0x633], R27 ;  /* 0x0006331b02007986 */ /* 0x008fe8000c101124 */
        /* <DEDUP_REMOVED lines=12> */
[----:B------:R-:W5:Y:S04]  /*11510*/  LDL.U8 R19, [R1+0x7f] ;  /* 0x00007f0001137983 */ /* 0x000f680000100000 */
[----:B------:R-:W5:Y:S04]  /*11520*/  LDL.U8 R21, [R1+0x80] ;  /* 0x0000800001157983 */ /* 0x000f680000100000 */
[----:B------:R-:W5:Y:S04]  /*11530*/  LDL.U8 R23, [R1+0x81] ;  /* 0x0000810001177983 */ /* 0x000f680000100000 */
[----:B------:R-:W5:Y:S04]  /*11540*/  LDL.U8 R25, [R1+0x82] ;  /* 0x0000820001197983 */ /* 0x000f680000100000 */
[----:B------:R-:W5:Y:S04]  /*11550*/  LDL.U8 R27, [R1+0x83] ;  /* 0x00008300011b7983 */ /* 0x000f680000100000 */
[----:B-1----:R-:W5:Y:S04]  /*11560*/  LDL.U8 R29, [R1+0x84] ;  /* 0x00008400011d7983 */ /* 0x002f680000100000 */
[----:B--2---:R-:W2:Y:S04]  /*11570*/  LDL.U8 R0, [R1+0x85] ;  /* 0x0000850001007983 */ /* 0x004ea80000100000 */
[----:B---3--:R-:W3:Y:S04]  /*11580*/  LDL.U8 R4, [R1+0x86] ;  /* 0x0000860001047983 */ /* 0x008ee80000100000 */
        /* <DEDUP_REMOVED lines=13> */
[----:B----4-:R0:W-:Y:S04]  /*11660*/  STG.E.U8 desc[UR36][R2.64+0x640], R11 ;  /* 0x0006400b02007986 */ /* 0x0101e8000c101124 */
[----:B-----5:R1:W-:Y:S04]  /*11670*/  STG.E.U8 desc[UR36][R2.64+0x641], R13 ;  /* 0x0006410d02007986 */ /* 0x0203e8000c101124 */
[----:B0-----:R-:W4:Y:S04]  /*11680*/  LDL.U8 R11, [R1+0x91] ;  /* 0x00009100010b7983 */ /* 0x001f280000100000 */
[----:B-1----:R-:W5:Y:S04]  /*11690*/  LDL.U8 R13, [R1+0x92] ;  /* 0x00009200010d7983 */ /* 0x002f680000100000 */
[----:B------:R0:W-:Y:S04]  /*116a0*/  STG.E.U8 desc[UR36][R2.64+0x642], R15 ;  /* 0x0006420f02007986 */ /* 0x0001e8000c101124 */
[----:B------:R1:W-:Y:S04]  /*116b0*/  STG.E.U8 desc[UR36][R2.64+0x643], R19 ;  /* 0x0006431302007986 */ /* 0x0003e8000c101124 */
[----:B------:R1:W-:Y:S04]  /*116c0*/  STG.E.U8 desc[UR36][R2.64+0x644], R21 ;  /* 0x0006441502007986 */ /* 0x0003e8000c101124 */
[----:B------:R1:W-:Y:S04]  /*116d0*/  STG.E.U8 desc[UR36][R2.64+0x645], R23 ;  /* 0x0006451702007986 */ /* 0x0003e8000c101124 */
[----:B------:R1:W-:Y:S04]  /*116e0*/  STG.E.U8 desc[UR36][R2.64+0x646], R25 ;  /* 0x0006461902007986 */ /* 0x0003e8000c101124 */
[----:B------:R1:W-:Y:S04]  /*116f0*/  STG.E.U8 desc[UR36][R2.64+0x647], R27 ;  /* 0x0006471b02007986 */ /* 0x0003e8000c101124 */
[----:B------:R1:W-:Y:S04]  /*11700*/  STG.E.U8 desc[UR36][R2.64+0x648], R29 ;  /* 0x0006481d02007986 */ /* 0x0003e8000c101124 */
[----:B--2---:R2:W-:Y:S04]  /*11710*/  STG.E.U8 desc[UR36][R2.64+0x649], R0 ;  /* 0x0006490002007986 */ /* 0x0045e8000c101124 */
[----:B---3--:R3:W-:Y:S04]  /*11720*/  STG.E.U8 desc[UR36][R2.64+0x64a], R4 ;  /* 0x00064a0402007986 */ /* 0x0087e8000c101124 */
        /* <DEDUP_REMOVED lines=25> */
[----:B------:R1:W-:Y:S01]  /*118c0*/  STG.E.U8 desc[UR36][R2.64+0x653], R24 ;  /* 0x0006531802007986 */ /* 0x0003e2000c101124 */
[----:B0-----:R-:W-:-:S03]  /*118d0*/  IMAD.MOV.U32 R5, RZ, RZ, 0x1 ;  /* 0x00000001ff057424 */ /* 0x001fc600078e00ff */
        /* <DEDUP_REMOVED lines=19> */
[----:B------:R1:W-:Y:S02]  /*11a10*/  STG.E desc[UR36][R6.64+0x24], R5 ;  /* 0x0000240506007986 */ /* 0x0003e4000c101924 */
.L_x_901:
[----:B------:R-:W-:Y:S05]  /*11a20*/  BSYNC.RECONVERGENT B0 ;  /* 0x0000000000007941 */ /* 0x000fea0003800200 */
.L_x_900:
[----:B------:R-:W-:Y:S01]  /*11a30*/  STG.E desc[UR36][R16.64], RZ ;  /* 0x000000ff10007986 */ /* 0x000fe2000c101924 */
[----:B------:R-:W-:Y:S05]  /*11a40*/  EXIT ;  /* 0x000000000000794d */ /* 0x000fea0003800000 */
.L_x_902:
        /* <DEDUP_REMOVED lines=11> */
.L_x_918:


//--------------------- .text._Z16copyActiveKernelPiS_i --------------------------
	.section	.text._Z16copyActiveKernelPiS_i,"ax",@progbits
	.align	128
        .global         _Z16copyActiveKernelPiS_i
        .type           _Z16copyActiveKernelPiS_i,@function
        .size           _Z16copyActiveKernelPiS_i,(.L_x_919 - _Z16copyActiveKernelPiS_i)
        .other          _Z16copyActiveKernelPiS_i,@"STO_CUDA_ENTRY STV_DEFAULT"
_Z16copyActiveKernelPiS_i:
.text._Z16copyActiveKernelPiS_i:
[----:B------:R-:W-:Y:S01]  /*0000*/  LDC R1, c[0x0][0x37c] ;  /* 0x0000df00ff017b82 */ /* 0x000fe20000000800 */
[----:B------:R-:W0:Y:S07]  /*0010*/  S2R R0, SR_TID.X ;  /* 0x0000000000007919 */ /* 0x000e2e0000002100 */
[----:B------:R-:W0:Y:S01]  /*0020*/  S2UR UR4, SR_CTAID.X ;  /* 0x00000000000479c3 */ /* 0x000e220000002500 */
[----:B------:R-:W1:Y:S07]  /*0030*/  LDCU UR5, c[0x0][0x390] ;  /* 0x00007200ff0577ac */ /* 0x000e6e0008000800 */
[----:B------:R-:W0:Y:S02]  /*0040*/  LDC R7, c[0x0][0x360] ;  /* 0x0000d800ff077b82 */ /* 0x000e240000000800 */
[----:B0-----:R-:W-:-:S05]  /*0050*/  IMAD R7, R7, UR4, R0 ;  /* 0x0000000407077c24 */ /* 0x001fca000f8e0200 */
[----:B-1----:R-:W-:-:S13]  /*0060*/  ISETP.GE.AND P0, PT, R7, UR5, PT ;  /* 0x0000000507007c0c */ /* 0x002fda000bf06270 */
[----:B------:R-:W-:Y:S05]  /*0070*/  @P0 EXIT ;  /* 0x000000000000094d */ /* 0x000fea0003800000 */
[----:B------:R-:W0:Y:S01]  /*0080*/  LDC.64 R2, c[0x0][0x380] ;  /* 0x0000e000ff027b82 */ /* 0x000e220000000a00 */
[----:B------:R-:W1:Y:S07]  /*0090*/  LDCU.64 UR4, c[0x0][0x358] ;  /* 0x00006b00ff0477ac */ /* 0x000e6e0008000a00 */
[----:B------:R-:W2:Y:S01]  /*00a0*/  LDC.64 R4, c[0x0][0x388] ;  /* 0x0000e200ff047b82 */ /* 0x000ea20000000a00 */
[----:B0-----:R-:W-:-:S06]  /*00b0*/  IMAD.WIDE R2, R7, 0x4, R2 ;  /* 0x0000000407027825 */ /* 0x001fcc00078e0202 */
[----:B-1----:R-:W3:Y:S01]  /*00c0*/  LDG.E R3, desc[UR4][R2.64] ;  /* 0x0000000402037981 */ /* 0x002ee2000c1e1900 */
[----:B--2---:R-:W-:-:S05]  /*00d0*/  IMAD.WIDE R4, R7, 0x4, R4 ;  /* 0x0000000407047825 */ /* 0x004fca00078e0204 */
[----:B---3--:R-:W-:Y:S01]  /*00e0*/  STG.E desc[UR4][R4.64], R3 ;  /* 0x0000000304007986 */ /* 0x008fe2000c101904 */
[----:B------:R-:W-:Y:S05]  /*00f0*/  EXIT ;  /* 0x000000000000794d */ /* 0x000fea0003800000 */
.L_x_903:
        /* <DEDUP_REMOVED lines=16> */
.L_x_919:


//--------------------- .text._Z10copyKernelP6SudokuS0_PiS1_S1_iib --------------------------
	.section	.text._Z10copyKernelP6SudokuS0_PiS1_S1_iib,"ax",@progbits
	.align	128
        .global         _Z10copyKernelP6SudokuS0_PiS1_S1_iib
        .type           _Z10copyKernelP6SudokuS0_PiS1_S1_iib,@function
        .size           _Z10copyKernelP6SudokuS0_PiS1_S1_iib,(.L_x_920 - _Z10copyKernelP6SudokuS0_PiS1_S1_iib)
        .other          _Z10copyKernelP6SudokuS0_PiS1_S1_iib,@"STO_CUDA_ENTRY STV_DEFAULT"
_Z10copyKernelP6SudokuS0_PiS1_S1_iib:
.text._Z10copyKernelP6SudokuS0_PiS1_S1_iib:
[----:B------:R-:W-:Y:S01]  /*0000*/  LDC R1, c[0x0][0x37c] ;  /* 0x0000df00ff017b82 */ /* 0x000fe20000000800 */
[----:B------:R-:W0:Y:S07]  /*0010*/  S2R R0, SR_TID.X ;  /* 0x0000000000007919 */ /* 0x000e2e0000002100 */
[----:B------:R-:W0:Y:S01]  /*0020*/  S2UR UR4, SR_CTAID.X ;  /* 0x00000000000479c3 */ /* 0x000e220000002500 */
[----:B------:R-:W1:Y:S07]  /*0030*/  LDCU UR5, c[0x0][0x3a8] ;  /* 0x00007500ff0577ac */ /* 0x000e6e0008000800 */
[----:B------:R-:W0:Y:S02]  /*0040*/  LDC R7, c[0x0][0x360] ;  /* 0x0000d800ff077b82 */ /* 0x000e240000000800 */
[----:B0-----:R-:W-:-:S05]  /*0050*/  IMAD R7, R7, UR4, R0 ;  /* 0x0000000407077c24 */ /* 0x001fca000f8e0200 */
[----:B-1----:R-:W-:-:S04]  /*0060*/  ISETP.GE.AND P0, PT, R7, UR5, PT ;  /* 0x0000000507007c0c */ /* 0x002fc8000bf06270 */
[----:B------:R-:W-:-:S13]  /*0070*/  ISETP.EQ.OR P0, PT, R7, RZ, P0 ;  /* 0x000000ff0700720c */ /* 0x000fda0000702670 */
[----:B------:R-:W-:Y:S05]  /*0080*/  @P0 EXIT ;  /* 0x000000000000094d */ /* 0x000fea0003800000 */
[----:B------:R-:W0:Y:S01]  /*0090*/  LDC.64 R2, c[0x0][0x3a0] ;  /* 0x0000e800ff027b82 */ /* 0x000e220000000a00 */
[----:B------:R-:W1:Y:S01]  /*00a0*/  LDCU.64 UR4, c[0x0][0x358] ;  /* 0x00006b00ff0477ac */ /* 0x000e620008000a00 */
[----:B0-----:R-:W-:-:S06]  /*00b0*/  IMAD.WIDE R2, R7, 0x4, R2 ;  /* 0x0000000407027825 */ /* 0x001fcc00078e0202 */
[----:B-1----:R-:W2:Y:S02]  /*00c0*/  LDG.E R2, desc[UR4][R2.64] ;  /* 0x0000000402027981 */ /* 0x002ea4000c1e1900 */
[----:B--2---:R-:W-:-:S13]  /*00d0*/  ISETP.NE.AND P0, PT, R2, 0x1, PT ;  /* 0x000000010200780c */ /* 0x004fda0003f05270 */
[----:B------:R-:W-:Y:S05]  /*00e0*/  @P0 EXIT ;  /* 0x000000000000094d */ /* 0x000fea0003800000 */
[----:B------:R-:W0:Y:S08]  /*00f0*/  LDC.64 R2, c[0x0][0x398] ;  /* 0x0000e600ff027b82 */ /* 0x000e300000000a00 */
[----:B------:R-:W1:Y:S01]  /*0100*/  LDC.64 R4, c[0x0][0x380] ;  /* 0x0000e000ff047b82 */ /* 0x000e620000000a00 */
[----:B0-----:R-:W-:-:S05]  /*0110*/  IMAD.WIDE R2, R7, 0x4, R2 ;  /* 0x0000000407027825 */ /* 0x001fca00078e0202 */
[----:B------:R-:W2:Y:S01]  /*0120*/  LDG.E R9, desc[UR4][R2.64] ;  /* 0x0000000402097981 */ /* 0x000ea2000c1e1900 */
[----:B-1----:R-:W-:Y:S02]  /*0130*/  IMAD.WIDE R4, R7, 0xa4, R4 ;  /* 0x000000a407047825 */ /* 0x002fe400078e0204 */
[----:B------:R-:W2:Y:S03]  /*0140*/  LDC.64 R6, c[0x0][0x388] ;  /* 0x0000e200ff067b82 */ /* 0x000ea60000000a00 */
[----:B------:R-:W3:Y:S01]  /*0150*/  LDG.E.U8 R11, desc[UR4][R4.64] ;  /* 0x00000004040b7981 */ /* 0x000ee2000c1e1100 */
[----:B--2---:R-:W-:-:S05]  /*0160*/  IMAD.WIDE R6, R9, 0xa4, R6 ;  /* 0x000000a409067825 */ /* 0x004fca00078e0206 */
[----:B---3--:R0:W-:Y:S04]  /*0170*/  STG.E.U8 desc[UR4][R6.64], R11 ;  /* 0x0000000b06007986 */ /* 0x0081e8000c101104 */
[----:B------:R-:W2:Y:S04]  /*0180*/  LDG.E.U8 R9, desc[UR4][R4.64+0x1] ;  /* 0x0000010404097981 */ /* 0x000ea8000c1e1100 */
[----:B--2---:R1:W-:Y:S04]  /*0190*/  STG.E.U8 desc[UR4][R6.64+0x1], R9 ;  /* 0x0000010906007986 */ /* 0x0043e8000c101104 */
[----:B------:R-:W2:Y:S04]  /*01a0*/  LDG.E.U8 R13, desc[UR4][R4.64+0x2] ;  /* 0x00000204040d7981 */ /* 0x000ea8000c1e1100 */
[----:B--2---:R2:W-:Y:S04]  /*01b0*/  STG.E.U8 desc[UR4][R6.64+0x2], R13 ;  /* 0x0000020d06007986 */ /* 0x0045e8000c101104 */
[----:B------:R-:W3:Y:S04]  /*01c0*/  LDG.E.U8 R15, desc[UR4][R4.64+0x3] ;  /* 0x00000304040f7981 */ /* 0x000ee8000c1e1100 */
[----:B---3--:R3:W-:Y:S04]  /*01d0*/  STG.E.U8 desc[UR4][R6.64+0x3], R15 ;  /* 0x0000030f06007986 */ /* 0x0087e8000c101104 */
[----:B------:R-:W4:Y:S04]  /*01e0*/  LDG.E.U8 R17, desc[UR4][R4.64+0x4] ;  /* 0x0000040404117981 */ /* 0x000f28000c1e1100 */
[----:B----4-:R4:W-:Y:S04]  /*01f0*/  STG.E.U8 desc[UR4][R6.64+0x4], R17 ;  /* 0x0000041106007986 */ /* 0x0109e8000c101104 */
[----:B------:R-:W5:Y:S04]  /*0200*/  LDG.E.U8 R19, desc[UR4][R4.64+0x5] ;  /* 0x0000050404137981 */ /* 0x000f68000c1e1100 */
[----:B-----5:R5:W-:Y:S04]  /*0210*/  STG.E.U8 desc[UR4][R6.64+0x5], R19 ;  /* 0x0000051306007986 */ /* 0x020be8000c101104 */
[----:B0-----:R-:W2:Y:S04]  /*0220*/  LDG.E.U8 R11, desc[UR4][R4.64+0x6] ;  /* 0x00000604040b7981 */ /* 0x001ea8000c1e1100 */
[----:B--2---:R0:W-:Y:S04]  /*0230*/  STG.E.U8 desc[UR4][R6.64+0x6], R11 ;  /* 0x0000060b06007986 */ /* 0x0041e8000c101104 */
[----:B-1----:R-:W2:Y:S04]  /*0240*/  LDG.E.U8 R9, desc[UR4][R4.64+0x7] ;  /* 0x0000070404097981 */ /* 0x002ea8000c1e1100 */
[----:B--2---:R1:W-:Y:S04]  /*0250*/  STG.E.U8 desc[UR4][R6.64+0x7], R9 ;  /* 0x0000070906007986 */ /* 0x0043e8000c101104 */
[----:B------:R-:W2:Y:S04]  /*0260*/  LDG.E.U8 R13, desc[UR4][R4.64+0x8] ;  /* 0x00000804040d7981 */ /* 0x000ea8000c1e1100 */
[----:B--2---:R2:W-:Y:S04]  /*0270*/  STG.E.U8 desc[UR4][R6.64+0x8], R13 ;  /* 0x0000080d06007986 */ /* 0x0045e8000c101104 */
[----:B---3--:R-:W3:Y:S04]  /*0280*/  LDG.E.U8 R15, desc[UR4][R4.64+0x9] ;  /* 0x00000904040f7981 */ /* 0x008ee8000c1e1100 */
[----:B---3--:R3:W-:Y:S04]  /*0290*/  STG.E.U8 desc[UR4][R6.64+0x9], R15 ;  /* 0x0000090f06007986 */ /* 0x0087e8000c101104 */
[----:B----4-:R-:W4:Y:S04]  /*02a0*/  LDG.E.U8 R17, desc[UR4][R4.64+0xa] ;  /* 0x00000a0404117981 */ /* 0x010f28000c1e1100 */
[----:B----4-:R4:W-:Y:S04]  /*02b0*/  STG.E.U8 desc[UR4][R6.64+0xa], R17 ;  /* 0x00000a1106007986 */ /* 0x0109e8000c101104 */
[----:B-----5:R-:W5:Y:S04]  /*02c0*/  LDG.E.U8 R19, desc[UR4][R4.64+0xb] ;  /* 0x00000b0404137981 */ /* 0x020f68000c1e1100 */
        /* <DEDUP_REMOVED lines=284> */
[----:B---3--:R-:W-:Y:S04]  /*1490*/  STG.E.U8 desc[UR4][R6.64+0x99], R15 ;  /* 0x0000990f06007986 */ /* 0x008fe8000c101104 */
[----:B----4-:R-:W3:Y:S04]  /*14a0*/  LDG.E.U8 R17, desc[UR4][R4.64+0x9a] ;  /* 0x00009a0404117981 */ /* 0x010ee8000c1e1100 */
[----:B---3--:R-:W-:Y:S04]  /*14b0*/  STG.E.U8 desc[UR4][R6.64+0x9a], R17 ;  /* 0x00009a1106007986 */ /* 0x008fe8000c101104 */
[----:B-----5:R-:W3:Y:S04]  /*14c0*/  LDG.E.U8 R19, desc[UR4][R4.64+0x9b] ;  /* 0x00009b0404137981 */ /* 0x020ee8000c1e1100 */
[----:B---3--:R-:W-:Y:S04]  /*14d0*/  STG.E.U8 desc[UR4][R6.64+0x9b], R19 ;  /* 0x00009b1306007986 */ /* 0x008fe8000c101104 */
[----:B0-----:R-:W3:Y:S04]  /*14e0*/  LDG.E.U8 R11, desc[UR4][R4.64+0x9c] ;  /* 0x00009c04040b7981 */ /* 0x001ee8000c1e1100 */
[----:B---3--:R-:W-:Y:S04]  /*14f0*/  STG.E.U8 desc[UR4][R6.64+0x9c], R11 ;  /* 0x00009c0b06007986 */ /* 0x008fe8000c101104 */
[----:B-1----:R-:W3:Y:S04]  /*1500*/  LDG.E.U8 R9, desc[UR4][R4.64+0x9d] ;  /* 0x00009d0404097981 */ /* 0x002ee8000c1e1100 */
[----:B---3--:R0:W-:Y:S04]  /*1510*/  STG.E.U8 desc[UR4][R6.64+0x9d], R9 ;  /* 0x00009d0906007986 */ /* 0x0081e8000c101104 */
[----:B--2---:R-:W2:Y:S01]  /*1520*/  LDG.E.U8 R13, desc[UR4][R4.64+0x9e] ;  /* 0x00009e04040d7981 */ /* 0x004ea2000c1e1100 */
[----:B0-----:R-:W0:Y:S03]  /*1530*/  LDC.64 R8, c[0x0][0x390] ;  /* 0x0000e400ff087b82 */ /* 0x001e260000000a00 */
[----:B--2---:R1:W-:Y:S04]  /*1540*/  STG.E.U8 desc[UR4][R6.64+0x9e], R13 ;  /* 0x00009e0d06007986 */ /* 0x0043e8000c101104 */
[----:B------:R-:W2:Y:S04]  /*1550*/  LDG.E.U8 R15, desc[UR4][R4.64+0x9f] ;  /* 0x00009f04040f7981 */ /* 0x000ea8000c1e1100 */
[----:B--2---:R-:W-:Y:S04]  /*1560*/  STG.E.U8 desc[UR4][R6.64+0x9f], R15 ;  /* 0x00009f0f06007986 */ /* 0x004fe8000c101104 */
[----:B------:R-:W2:Y:S04]  /*1570*/  LDG.E.U8 R17, desc[UR4][R4.64+0xa0] ;  /* 0x0000a00404117981 */ /* 0x000ea8000c1e1100 */
[----:B--2---:R-:W-:Y:S04]  /*1580*/  STG.E.U8 desc[UR4][R6.64+0xa0], R17 ;  /* 0x0000a01106007986 */ /* 0x004fe8000c101104 */
[----:B------:R-:W2:Y:S04]  /*1590*/  LDG.E.U8 R19, desc[UR4][R4.64+0xa1] ;  /* 0x0000a10404137981 */ /* 0x000ea8000c1e1100 */
[----:B--2---:R-:W-:Y:S04]  /*15a0*/  STG.E.U8 desc[UR4][R6.64+0xa1], R19 ;  /* 0x0000a11306007986 */ /* 0x004fe8000c101104 */
[----:B------:R-:W2:Y:S04]  /*15b0*/  LDG.E.U8 R21, desc[UR4][R4.64+0xa2] ;  /* 0x0000a20404157981 */ /* 0x000ea8000c1e1100 */
[----:B--2---:R-:W-:Y:S04]  /*15c0*/  STG.E.U8 desc[UR4][R6.64+0xa2], R21 ;  /* 0x0000a21506007986 */ /* 0x004fe8000c101104 */
[----:B------:R-:W2:Y:S01]  /*15d0*/  LDG.E.U8 R11, desc[UR4][R4.64+0xa3] ;  /* 0x0000a304040b7981 */ /* 0x000ea2000c1e1100 */
[----:B-1----:R-:W-:-:S03]  /*15e0*/  HFMA2 R13, -RZ, RZ, 0, 5.9604644775390625e-08 ;  /* 0x00000001ff0d7431 */ /* 0x002fc600000001ff */
[----:B--2---:R-:W-:Y:S04]  /*15f0*/  STG.E.U8 desc[UR4][R6.64+0xa3], R11 ;  /* 0x0000a30b06007986 */ /* 0x004fe8000c101104 */
[----:B------:R-:W0:Y:S02]  /*1600*/  LDG.E R3, desc[UR4][R2.64] ;  /* 0x0000000402037981 */ /* 0x000e24000c1e1900 */
[----:B0-----:R-:W-:-:S05]  /*1610*/  IMAD.WIDE R8, R3, 0x4, R8 ;  /* 0x0000000403087825 */ /* 0x001fca00078e0208 */
[----:B------:R-:W-:Y:S01]  /*1620*/  STG.E desc[UR4][R8.64], R13 ;  /* 0x0000000d08007986 */ /* 0x000fe2000c101904 */
[----:B------:R-:W-:Y:S05]  /*1630*/  EXIT ;  /* 0x000000000000794d */ /* 0x000fea0003800000 */
.L_x_904:
        /* <DEDUP_REMOVED lines=12> */
.L_x_920:


//--------------------- .text._Z17activeResetKernelPii --------------------------
	.section	.text._Z17activeResetKernelPii,"ax",@progbits
	.align	128
        .global         _Z17activeResetKernelPii
        .type           _Z17activeResetKernelPii,@function
        .size           _Z17activeResetKernelPii,(.L_x_921 - _Z17activeResetKernelPii)
        .other          _Z17activeResetKernelPii,@"STO_CUDA_ENTRY STV_DEFAULT"
_Z17activeResetKernelPii:
.text._Z17activeResetKernelPii:
        /* <DEDUP_REMOVED lines=9> */
[----:B------:R-:W1:Y:S01]  /*0090*/  LDCU.64 UR4, c[0x0][0x358] ;  /* 0x00006b00ff0477ac */ /* 0x000e620008000a00 */
[----:B0-----:R-:W-:-:S05]  /*00a0*/  IMAD.WIDE R2, R5, 0x4, R2 ;  /* 0x0000000405027825 */ /* 0x001fca00078e0202 */
[----:B-1----:R-:W-:Y:S01]  /*00b0*/  STG.E desc[UR4][R2.64], RZ ;  /* 0x000000ff02007986 */ /* 0x002fe2000c101904 */
[----:B------:R-:W-:Y:S05]  /*00c0*/  EXIT ;  /* 0x000000000000794d */ /* 0x000fea0003800000 */
.L_x_905:
        /* <DEDUP_REMOVED lines=11> */
.L_x_921:


//--------------------- .nv.global.init           --------------------------
	.section	.nv.global.init,"aw",@progbits
.nv.global.init:
	.type		$str$3,@object
	.size		$str$3,(.L_45 - $str$3)
$str$3:
        /*0000*/ 	.byte	0x49, 0x6e, 0x76, 0x61, 0x6c, 0x69, 0x64, 0x20, 0x62, 0x6f, 0x61, 0x72, 0x64, 0x21, 0x21, 0x21
        /*0010*/ 	.byte	0x20, 0x2d, 0x20, 0x25, 0x64, 0x0a, 0x00
.L_45:


//--------------------- .nv.shared._ZN3cub18CUB_300001_SM_10006detail4scan16DeviceScanKernelINS2_10policy_hubIiiimN4cuda3std3__44plusIvEEE10Policy1000EN6thrust24THRUST_300001_SM_1000_NS10device_ptrIiEESF_NS0_13ScanTileStateIiLb1EEES9_NS1_10InputValueIiPiEEmiLb0EiEEvT0_T1_T2_iT3_T4_T5_ --------------------------
	.section	.nv.shared._ZN3cub18CUB_300001_SM_10006detail4scan16DeviceScanKernelINS2_10policy_hubIiiimN4cuda3std3__44plusIvEEE10Policy1000EN6thrust24THRUST_300001_SM_1000_NS10device_ptrIiEESF_NS0_13ScanTileStateIiLb1EEES9_NS1_10InputValueIiPiEEmiLb0EiEEvT0_T1_T2_iT3_T4_T5_,"aw",@nobits
	.sectionflags	@""
	.align	16
.nv.shared._ZN3cub18CUB_300001_SM_10006detail4scan16DeviceScanKernelINS2_10policy_hubIiiimN4cuda3std3__44plusIvEEE10Policy1000EN6thrust24THRUST_300001_SM_1000_NS10device_ptrIiEESF_NS0_13ScanTileStateIiLb1EEES9_NS1_10InputValueIiPiEEmiLb0EiEEvT0_T1_T2_iT3_T4_T5_:
	.zero		32656


//--------------------- .nv.shared.reserved.0     --------------------------
	.section	.nv.shared.reserved.0,"aw",@nobits
	.weak		__nv_reservedSMEM_offset_0_alias
	.size		__nv_reservedSMEM_offset_0_alias, 0, 64
	.other		__nv_reservedSMEM_offset_0_alias,@"STO_CUDA_RESERVED_SHARED STV_DEFAULT"
__nv_reservedSMEM_offset_0_alias:
	.zero		0
	.zero		64


//--------------------- .nv.global                --------------------------
	.section	.nv.global,"aw",@nobits
.nv.global:
	.type		_ZN34_INTERNAL_0cc9e0b6_4_k_cu_55f434c76thrust24THRUST_300001_SM_1000_NS12placeholders2_8E,@object
	.size		_ZN34_INTERNAL_0cc9e0b6_4_k_cu_55f434c76thrust24THRUST_300001_SM_1000_NS12placeholders2_8E,(_ZN34_INTERNAL_0cc9e0b6_4_k_cu_55f434c74cuda3std3__436_GLOBAL__N__0cc9e0b6_4_k_cu_55f434c76ignoreE - _ZN34_INTERNAL_0cc9e0b6_4_k_cu_55f434c76thrust24THRUST_300001_SM_1000_NS12placeholders2_8E)
_ZN34_INTERNAL_0cc9e0b6_4_k_cu_55f434c76thrust24THRUST_300001_SM_1000_NS12placeholders2_8E:
	.zero		1
	.type		_ZN34_INTERNAL_0cc9e0b6_4_k_cu_55f434c74cuda3std3__436_GLOBAL__N__0cc9e0b6_4_k_cu_55f434c76ignoreE,@object
	.size		_ZN34_INTERNAL_0cc9e0b6_4_k_cu_55f434c74cuda3std3__436_GLOBAL__N__0cc9e0b6_4_k_cu_55f434c76ignoreE,(_ZN34_INTERNAL_0cc9e0b6_4_k_cu_55f434c74cuda3std6ranges3__45__cpo4dataE - _ZN34_INTERNAL_0cc9e0b6_4_k_cu_55f434c74cuda3std3__436_GLOBAL__N__0cc9e0b6_4_k_cu_55f434c76ignoreE)
_ZN34_INTERNAL_0cc9e0b6_4_k_cu_55f434c74cuda3std3__436_GLOBAL__N__0cc9e0b6_4_k_cu_55f434c76ignoreE:
	.zero		1
	.type		_ZN34_INTERNAL_0cc9e0b6_4_k_cu_55f434c74cuda3std6ranges3__45__cpo4dataE,@object
	.size		_ZN34_INTERNAL_0cc9e0b6_4_k_cu_55f434c74cuda3std6ranges3__45__cpo4dataE,(_ZN34_INTERNAL_0cc9e0b6_4_k_cu_55f434c76thrust24THRUST_300001_SM_1000_NS6system3cpp3parE - _ZN34_INTERNAL_0cc9e0b6_4_k_cu_55f434c74cuda3std6ranges3__45__cpo4dataE)
_ZN34_INTERNAL_0cc9e0b6_4_k_cu_55f434c74cuda3std6ranges3__45__cpo4dataE:
	.zero		1
	.type		_ZN34_INTERNAL_0cc9e0b6_4_k_cu_55f434c76thrust24THRUST_300001_SM_1000_NS6system3cpp3parE,@object
	.size		_ZN34_INTERNAL_0cc9e0b6_4_k_cu_55f434c76thrust24THRUST_300001_SM_1000_NS6system3cpp3parE,(_ZN34_INTERNAL_0cc9e0b6_4_k_cu_55f434c74cuda3std3__45__cpo5beginE - _ZN34_INTERNAL_0cc9e0b6_4_k_cu_55f434c76thrust24THRUST_300001_SM_1000_NS6system3cpp3parE)
_ZN34_INTERNAL_0cc9e0b6_4_k_cu_55f434c76thrust24THRUST_300001_SM_1000_NS6system3cpp3parE:
	.zero		1
	.type		_ZN34_INTERNAL_0cc9e0b6_4_k_cu_55f434c74cuda3std3__45__cpo5beginE,@object
	.size		_ZN34_INTERNAL_0cc9e0b6_4_k_cu_55f434c74cuda3std3__45__cpo5beginE,(_ZN34_INTERNAL_0cc9e0b6_4_k_cu_55f434c74cuda3std6ranges3__45__cpo5beginE - _ZN34_INTERNAL_0cc9e0b6_4_k_cu_55f434c74cuda3std3__45__cpo5beginE)
_ZN34_INTERNAL_0cc9e0b6_4_k_cu_55f434c74cuda3std3__45__cpo5beginE:
	.zero		1
	.type		_ZN34_INTERNAL_0cc9e0b6_4_k_cu_55f434c74cuda3std6ranges3__45__cpo5beginE,@object
	.size		_ZN34_INTERNAL_0cc9e0b6_4_k_cu_55f434c74cuda3std6ranges3__45__cpo5beginE,(_ZN34_INTERNAL_0cc9e0b6_4_k_cu_55f434c76thrust24THRUST_300001_SM_1000_NS6deviceE - _ZN34_INTERNAL_0cc9e0b6_4_k_cu_55f434c74cuda3std6ranges3__45__cpo5beginE)
_ZN34_INTERNAL_0cc9e0b6_4_k_cu_55f434c74cuda3std6ranges3__45__cpo5beginE:
	.zero		1
	.type		_ZN34_INTERNAL_0cc9e0b6_4_k_cu_55f434c76thrust24THRUST_300001_SM_1000_NS6deviceE,@object
	.size		_ZN34_INTERNAL_0cc9e0b6_4_k_cu_55f434c76thrust24THRUST_300001_SM_1000_NS6deviceE,(_ZN34_INTERNAL_0cc9e0b6_4_k_cu_55f434c74cuda3std3__47nulloptE - _ZN34_INTERNAL_0cc9e0b6_4_k_cu_55f434c76thrust24THRUST_300001_SM_1000_NS6deviceE)
_ZN34_INTERNAL_0cc9e0b6_4_k_cu_55f434c76thrust24THRUST_300001_SM_1000_NS6deviceE:
	.zero		1
	.type		_ZN34_INTERNAL_0cc9e0b6_4_k_cu_55f434c74cuda3std3__47nulloptE,@object
	.size		_ZN34_INTERNAL_0cc9e0b6_4_k_cu_55f434c74cuda3std3__47nulloptE,(_ZN34_INTERNAL_0cc9e0b6_4_k_cu_55f434c74cuda3std6ranges3__45__cpo8distanceE - _ZN34_INTERNAL_0cc9e0b6_4_k_cu_55f434c74cuda3std3__47nulloptE)
_ZN34_INTERNAL_0cc9e0b6_4_k_cu_55f434c74cuda3std3__47nulloptE:
	.zero		1
	.type		_ZN34_INTERNAL_0cc9e0b6_4_k_cu_55f434c74cuda3std6ranges3__45__cpo8distanceE,@object
	.size		_ZN34_INTERNAL_0cc9e0b6_4_k_cu_55f434c74cuda3std6ranges3__45__cpo8distanceE,(_ZN34_INTERNAL_0cc9e0b6_4_k_cu_55f434c76thrust24THRUST_300001_SM_1000_NS12placeholders2_4E - _ZN34_INTERNAL_0cc9e0b6_4_k_cu_55f434c74cuda3std6ranges3__45__cpo8distanceE)
_ZN34_INTERNAL_0cc9e0b6_4_k_cu_55f434c74cuda3std6ranges3__45__cpo8distanceE:
	.zero		1
	.type		_ZN34_INTERNAL_0cc9e0b6_4_k_cu_55f434c76thrust24THRUST_300001_SM_1000_NS12placeholders2_4E,@object
	.size		_ZN34_INTERNAL_0cc9e0b6_4_k_cu_55f434c76thrust24THRUST_300001_SM_1000_NS12placeholders2_4E,(_ZN34_INTERNAL_0cc9e0b6_4_k_cu_55f434c74cuda3std3__45__cpo6rbeginE - _ZN34_INTERNAL_0cc9e0b6_4_k_cu_55f434c76thrust24THRUST_300001_SM_1000_NS12placeholders2_4E)
_ZN34_INTERNAL_0cc9e0b6_4_k_cu_55f434c76thrust24THRUST_300001_SM_1000_NS12placeholders2_4E:
	.zero		1
	.type		_ZN34_INTERNAL_0cc9e0b6_4_k_cu_55f434c74cuda3std3__45__cpo6rbeginE,@object
	.size		_ZN34_INTERNAL_0cc9e0b6_4_k_cu_55f434c74cuda3std3__45__cpo6rbeginE,(_ZN34_INTERNAL_0cc9e0b6_4_k_cu_55f434c74cuda3std6ranges3__45__cpo7advanceE - _ZN34_INTERNAL_0cc9e0b6_4_k_cu_55f434c74cuda3std3__45__cpo6rbeginE)
_ZN34_INTERNAL_0cc9e0b6_4_k_cu_55f434c74cuda3std3__45__cpo6rbeginE:
	.zero		1
	.type		_ZN34_INTERNAL_0cc9e0b6_4_k_cu_55f434c74cuda3std6ranges3__45__cpo7advanceE,@object
	.size		_ZN34_INTERNAL_0cc9e0b6_4_k_cu_55f434c74cuda3std6ranges3__45__cpo7advanceE,(_ZN34_INTERNAL_0cc9e0b6_4_k_cu_55f434c76thrust24THRUST_300001_SM_1000_NS12placeholders3_10E - _ZN34_INTERNAL_0cc9e0b6_4_k_cu_55f434c74cuda3std6ranges3__45__cpo7advanceE)
_ZN34_INTERNAL_0cc9e0b6_4_k_cu_55f434c74cuda3std6ranges3__45__cpo7advanceE:
	.zero		1
	.type		_ZN34_INTERNAL_0cc9e0b6_4_k_cu_55f434c76thrust24THRUST_300001_SM_1000_NS12placeholders3_10E,@object
	.size		_ZN34_INTERNAL_0cc9e0b6_4_k_cu_55f434c76thrust24THRUST_300001_SM_1000_NS12placeholders3_10E,(_ZN34_INTERNAL_0cc9e0b6_4_k_cu_55f434c74cuda3std3__48in_placeE - _ZN34_INTERNAL_0cc9e0b6_4_k_cu_55f434c76thrust24THRUST_300001_SM_1000_NS12placeholders3_10E)
_ZN34_INTERNAL_0cc9e0b6_4_k_cu_55f434c76thrust24THRUST_300001_SM_1000_NS12placeholders3_10E:
	.zero		1
	.type		_ZN34_INTERNAL_0cc9e0b6_4_k_cu_55f434c74cuda3std3__48in_placeE,@object
	.size		_ZN34_INTERNAL_0cc9e0b6_4_k_cu_55f434c74cuda3std3__48in_placeE,(_ZN34_INTERNAL_0cc9e0b6_4_k_cu_55f434c74cuda3std6ranges3__45__cpo4sizeE - _ZN34_INTERNAL_0cc9e0b6_4_k_cu_55f434c74cuda3std3__48in_placeE)
_ZN34_INTERNAL_0cc9e0b6_4_k_cu_55f434c74cuda3std3__48in_placeE:
	.zero		1
	.type		_ZN34_INTERNAL_0cc9e0b6_4_k_cu_55f434c74cuda3std6ranges3__45__cpo4sizeE,@object
	.size		_ZN34_INTERNAL_0cc9e0b6_4_k_cu_55f434c74cuda3std6ranges3__45__cpo4sizeE,(_ZN34_INTERNAL_0cc9e0b6_4_k_cu_55f434c76thrust24THRUST_300001_SM_1000_NS12placeholders2_2E - _ZN34_INTERNAL_0cc9e0b6_4_k_cu_55f434c74cuda3std6ranges3__45__cpo4sizeE)
_ZN34_INTERNAL_0cc9e0b6_4_k_cu_55f434c74cuda3std6ranges3__45__cpo4sizeE:
	.zero		1
	.type		_ZN34_INTERNAL_0cc9e0b6_4_k_cu_55f434c76thrust24THRUST_300001_SM_1000_NS12placeholders2_2E,@object
	.size		_ZN34_INTERNAL_0cc9e0b6_4_k_cu_55f434c76thrust24THRUST_300001_SM_1000_NS12placeholders2_2E,(_ZN34_INTERNAL_0cc9e0b6_4_k_cu_55f434c74cuda3std3__45__cpo6cbeginE - _ZN34_INTERNAL_0cc9e0b6_4_k_cu_55f434c76thrust24THRUST_300001_SM_1000_NS12placeholders2_2E)
_ZN34_INTERNAL_0cc9e0b6_4_k_cu_55f434c76thrust24THRUST_300001_SM_1000_NS12placeholders2_2E:
	.zero		1
	.type		_ZN34_INTERNAL_0cc9e0b6_4_k_cu_55f434c74cuda3std3__45__cpo6cbeginE,@object
	.size		_ZN34_INTERNAL_0cc9e0b6_4_k_cu_55f434c74cuda3std3__45__cpo6cbeginE,(_ZN34_INTERNAL_0cc9e0b6_4_k_cu_55f434c74cuda3std6ranges3__45__cpo6cbeginE - _ZN34_INTERNAL_0cc9e0b6_4_k_cu_55f434c74cuda3std3__45__cpo6cbeginE)
_ZN34_INTERNAL_0cc9e0b6_4_k_cu_55f434c74cuda3std3__45__cpo6cbeginE:
	.zero		1
	.type		_ZN34_INTERNAL_0cc9e0b6_4_k_cu_55f434c74cuda3std6ranges3__45__cpo6cbeginE,@object
	.size		_ZN34_INTERNAL_0cc9e0b6_4_k_cu_55f434c74cuda3std6ranges3__45__cpo6cbeginE,(_ZN34_INTERNAL_0cc9e0b6_4_k_cu_55f434c76thrust24THRUST_300001_SM_1000_NS12placeholders2_6E - _ZN34_INTERNAL_0cc9e0b6_4_k_cu_55f434c74cuda3std6ranges3__45__cpo6cbeginE)
_ZN34_INTERNAL_0cc9e0b6_4_k_cu_55f434c74cuda3std6ranges3__45__cpo6cbeginE:
	.zero		1
	.type		_ZN34_INTERNAL_0cc9e0b6_4_k_cu_55f434c76thrust24THRUST_300001_SM_1000_NS12placeholders2_6E,@object
	.size		_ZN34_INTERNAL_0cc9e0b6_4_k_cu_55f434c76thrust24THRUST_300001_SM_1000_NS12placeholders2_6E,(_ZN34_INTERNAL_0cc9e0b6_4_k_cu_55f434c74cuda3std3__45__cpo7crbeginE - _ZN34_INTERNAL_0cc9e0b6_4_k_cu_55f434c76thrust24THRUST_300001_SM_1000_NS12placeholders2_6E)
_ZN34_INTERNAL_0cc9e0b6_4_k_cu_55f434c76thrust24THRUST_300001_SM_1000_NS12placeholders2_6E:
	.zero		1
	.type		_ZN34_INTERNAL_0cc9e0b6_4_k_cu_55f434c74cuda3std3__45__cpo7crbeginE,@object
	.size		_ZN34_INTERNAL_0cc9e0b6_4_k_cu_55f434c74cuda3std3__45__cpo7crbeginE,(_ZN34_INTERNAL_0cc9e0b6_4_k_cu_55f434c74cuda3std6ranges3__45__cpo4nextE - _ZN34_INTERNAL_0cc9e0b6_4_k_cu_55f434c74cuda3std3__45__cpo7crbeginE)
_ZN34_INTERNAL_0cc9e0b6_4_k_cu_55f434c74cuda3std3__45__cpo7crbeginE:
	.zero		1
	.type		_ZN34_INTERNAL_0cc9e0b6_4_k_cu_55f434c74cuda3std6ranges3__45__cpo4nextE,@object
	.size		_ZN34_INTERNAL_0cc9e0b6_4_k_cu_55f434c74cuda3std6ranges3__45__cpo4nextE,(_ZN34_INTERNAL_0cc9e0b6_4_k_cu_55f434c74cuda3std6ranges3__45__cpo4swapE - _ZN34_INTERNAL_0cc9e0b6_4_k_cu_55f434c74cuda3std6ranges3__45__cpo4nextE)
_ZN34_INTERNAL_0cc9e0b6_4_k_cu_55f434c74cuda3std6ranges3__45__cpo4nextE:
	.zero		1
	.type		_ZN34_INTERNAL_0cc9e0b6_4_k_cu_55f434c74cuda3std6ranges3__45__cpo4swapE,@object
	.size		_ZN34_INTERNAL_0cc9e0b6_4_k_cu_55f434c74cuda3std6ranges3__45__cpo4swapE,(_ZN34_INTERNAL_0cc9e0b6_4_k_cu_55f434c76thrust24THRUST_300001_SM_1000_NS8cuda_cub10par_nosyncE - _ZN34_INTERNAL_0cc9e0b6_4_k_cu_55f434c74cuda3std6ranges3__45__cpo4swapE)
_ZN34_INTERNAL_0cc9e0b6_4_k_cu_55f434c74cuda3std6ranges3__45__cpo4swapE:
	.zero		1
	.type		_ZN34_INTERNAL_0cc9e0b6_4_k_cu_55f434c76thrust24THRUST_300001_SM_1000_NS8cuda_cub10par_nosyncE,@object
	.size		_ZN34_INTERNAL_0cc9e0b6_4_k_cu_55f434c76thrust24THRUST_300001_SM_1000_NS8cuda_cub10par_nosyncE,(_ZN34_INTERNAL_0cc9e0b6_4_k_cu_55f434c76thrust24THRUST_300001_SM_1000_NS3seqE - _ZN34_INTERNAL_0cc9e0b6_4_k_cu_55f434c76thrust24THRUST_300001_SM_1000_NS8cuda_cub10par_nosyncE)
_ZN34_INTERNAL_0cc9e0b6_4_k_cu_55f434c76thrust24THRUST_300001_SM_1000_NS8cuda_cub10par_nosyncE:
	.zero		1
	.type		_ZN34_INTERNAL_0cc9e0b6_4_k_cu_55f434c76thrust24THRUST_300001_SM_1000_NS3seqE,@object
	.size		_ZN34_INTERNAL_0cc9e0b6_4_k_cu_55f434c76thrust24THRUST_300001_SM_1000_NS3seqE,(_ZN34_INTERNAL_0cc9e0b6_4_k_cu_55f434c74cuda3std3__420unreachable_sentinelE - _ZN34_INTERNAL_0cc9e0b6_4_k_cu_55f434c76thrust24THRUST_300001_SM_1000_NS3seqE)
_ZN34_INTERNAL_0cc9e0b6_4_k_cu_55f434c76thrust24THRUST_300001_SM_1000_NS3seqE:
	.zero		1
	.type		_ZN34_INTERNAL_0cc9e0b6_4_k_cu_55f434c74cuda3std3__420unreachable_sentinelE,@object
	.size		_ZN34_INTERNAL_0cc9e0b6_4_k_cu_55f434c74cuda3std3__420unreachable_sentinelE,(_ZN34_INTERNAL_0cc9e0b6_4_k_cu_55f434c74cuda3std6ranges3__45__cpo5ssizeE - _ZN34_INTERNAL_0cc9e0b6_4_k_cu_55f434c74cuda3std3__420unreachable_sentinelE)
_ZN34_INTERNAL_0cc9e0b6_4_k_cu_55f434c74cuda3std3__420unreachable_sentinelE:
	.zero		1
	.type		_ZN34_INTERNAL_0cc9e0b6_4_k_cu_55f434c74cuda3std6ranges3__45__cpo5ssizeE,@object
	.size		_ZN34_INTERNAL_0cc9e0b6_4_k_cu_55f434c74cuda3std6ranges3__45__cpo5ssizeE,(_ZN34_INTERNAL_0cc9e0b6_4_k_cu_55f434c76thrust24THRUST_300001_SM_1000_NS12placeholders2_3E - _ZN34_INTERNAL_0cc9e0b6_4_k_cu_55f434c74cuda3std6ranges3__45__cpo5ssizeE)
_ZN34_INTERNAL_0cc9e0b6_4_k_cu_55f434c74cuda3std6ranges3__45__cpo5ssizeE:
	.zero		1
	.type		_ZN34_INTERNAL_0cc9e0b6_4_k_cu_55f434c76thrust24THRUST_300001_SM_1000_NS12placeholders2_3E,@object
	.size		_ZN34_INTERNAL_0cc9e0b6_4_k_cu_55f434c76thrust24THRUST_300001_SM_1000_NS12placeholders2_3E,(_ZN34_INTERNAL_0cc9e0b6_4_k_cu_55f434c74cuda3std3__45__cpo4cendE - _ZN34_INTERNAL_0cc9e0b6_4_k_cu_55f434c76thrust24THRUST_300001_SM_1000_NS12placeholders2_3E)
_ZN34_INTERNAL_0cc9e0b6_4_k_cu_55f434c76thrust24THRUST_300001_SM_1000_NS12placeholders2_3E:
	.zero		1
	.type		_ZN34_INTERNAL_0cc9e0b6_4_k_cu_55f434c74cuda3std3__45__cpo4cendE,@object
	.size		_ZN34_INTERNAL_0cc9e0b6_4_k_cu_55f434c74cuda3std3__45__cpo4cendE,(_ZN34_INTERNAL_0cc9e0b6_4_k_cu_55f434c74cuda3std6ranges3__45__cpo4cendE - _ZN34_INTERNAL_0cc9e0b6_4_k_cu_55f434c74cuda3std3__45__cpo4cendE)
_ZN34_INTERNAL_0cc9e0b6_4_k_cu_55f434c74cuda3std3__45__cpo4cendE:
	.zero		1
	.type		_ZN34_INTERNAL_0cc9e0b6_4_k_cu_55f434c74cuda3std6ranges3__45__cpo4cendE,@object
	.size		_ZN34_INTERNAL_0cc9e0b6_4_k_cu_55f434c74cuda3std6ranges3__45__cpo4cendE,(_ZN34_INTERNAL_0cc9e0b6_4_k_cu_55f434c76thrust24THRUST_300001_SM_1000_NS12placeholders2_7E - _ZN34_INTERNAL_0cc9e0b6_4_k_cu_55f434c74cuda3std6ranges3__45__cpo4cendE)
_ZN34_INTERNAL_0cc9e0b6_4_k_cu_55f434c74cuda3std6ranges3__45__cpo4cendE:
	.zero		1
	.type		_ZN34_INTERNAL_0cc9e0b6_4_k_cu_55f434c76thrust24THRUST_300001_SM_1000_NS12placeholders2_7E,@object
	.size		_ZN34_INTERNAL_0cc9e0b6_4_k_cu_55f434c76thrust24THRUST_300001_SM_1000_NS12placeholders2_7E,(_ZN34_INTERNAL_0cc9e0b6_4_k_cu_55f434c74cuda3std3__45__cpo5crendE - _ZN34_INTERNAL_0cc9e0b6_4_k_cu_55f434c76thrust24THRUST_300001_SM_1000_NS12placeholders2_7E)
_ZN34_INTERNAL_0cc9e0b6_4_k_cu_55f434c76thrust24THRUST_300001_SM_1000_NS12placeholders2_7E:
	.zero		1
	.type		_ZN34_INTERNAL_0cc9e0b6_4_k_cu_55f434c74cuda3std3__45__cpo5crendE,@object
	.size		_ZN34_INTERNAL_0cc9e0b6_4_k_cu_55f434c74cuda3std3__45__cpo5crendE,(_ZN34_INTERNAL_0cc9e0b6_4_k_cu_55f434c74cuda3std6ranges3__45__cpo4prevE - _ZN34_INTERNAL_0cc9e0b6_4_k_cu_55f434c74cuda3std3__45__cpo5crendE)
_ZN34_INTERNAL_0cc9e0b6_4_k_cu_55f434c74cuda3std3__45__cpo5crendE:
	.zero		1
	.type		_ZN34_INTERNAL_0cc9e0b6_4_k_cu_55f434c74cuda3std6ranges3__45__cpo4prevE,@object
	.size		_ZN34_INTERNAL_0cc9e0b6_4_k_cu_55f434c74cuda3std6ranges3__45__cpo4prevE,(_ZN34_INTERNAL_0cc9e0b6_4_k_cu_55f434c74cuda3std6ranges3__45__cpo9iter_moveE - _ZN34_INTERNAL_0cc9e0b6_4_k_cu_55f434c74cuda3std6ranges3__45__cpo4prevE)
_ZN34_INTERNAL_0cc9e0b6_4_k_cu_55f434c74cuda3std6ranges3__45__cpo4prevE:
	.zero		1
	.type		_ZN34_INTERNAL_0cc9e0b6_4_k_cu_55f434c74cuda3std6ranges3__45__cpo9iter_moveE,@object
	.size		_ZN34_INTERNAL_0cc9e0b6_4_k_cu_55f434c74cuda3std6ranges3__45__cpo9iter_moveE,(_ZN34_INTERNAL_0cc9e0b6_4_k_cu_55f434c76thrust24THRUST_300001_SM_1000_NS6system6detail10sequential3seqE - _ZN34_INTERNAL_0cc9e0b6_4_k_cu_55f434c74cuda3std6ranges3__45__cpo9iter_moveE)
_ZN34_INTERNAL_0cc9e0b6_4_k_cu_55f434c74cuda3std6ranges3__45__cpo9iter_moveE:
	.zero		1
	.type		_ZN34_INTERNAL_0cc9e0b6_4_k_cu_55f434c76thrust24THRUST_300001_SM_1000_NS6system6detail10sequential3seqE,@object
	.size		_ZN34_INTERNAL_0cc9e0b6_4_k_cu_55f434c76thrust24THRUST_300001_SM_1000_NS6system6detail10sequential3seqE,(_ZN34_INTERNAL_0cc9e0b6_4_k_cu_55f434c76thrust24THRUST_300001_SM_1000_NS12placeholders2_9E - _ZN34_INTERNAL_0cc9e0b6_4_k_cu_55f434c76thrust24THRUST_300001_SM_1000_NS6system6detail10sequential3seqE)
_ZN34_INTERNAL_0cc9e0b6_4_k_cu_55f434c76thrust24THRUST_300001_SM_1000_NS6system6detail10sequential3seqE:
	.zero		1
	.type		_ZN34_INTERNAL_0cc9e0b6_4_k_cu_55f434c76thrust24THRUST_300001_SM_1000_NS12placeholders2_9E,@object
	.size		_ZN34_INTERNAL_0cc9e0b6_4_k_cu_55f434c76thrust24THRUST_300001_SM_1000_NS12placeholders2_9E,(_ZN34_INTERNAL_0cc9e0b6_4_k_cu_55f434c74cuda3std3__419piecewise_constructE - _ZN34_INTERNAL_0cc9e0b6_4_k_cu_55f434c76thrust24THRUST_300001_SM_1000_NS12placeholders2_9E)
_ZN34_INTERNAL_0cc9e0b6_4_k_cu_55f434c76thrust24THRUST_300001_SM_1000_NS12placeholders2_9E:
	.zero		1
	.type		_ZN34_INTERNAL_0cc9e0b6_4_k_cu_55f434c74cuda3std3__419piecewise_constructE,@object
	.size		_ZN34_INTERNAL_0cc9e0b6_4_k_cu_55f434c74cuda3std3__419piecewise_constructE,(_ZN34_INTERNAL_0cc9e0b6_4_k_cu_55f434c74cuda3std6ranges3__45__cpo5cdataE - _ZN34_INTERNAL_0cc9e0b6_4_k_cu_55f434c74cuda3std3__419piecewise_constructE)
_ZN34_INTERNAL_0cc9e0b6_4_k_cu_55f434c74cuda3std3__419piecewise_constructE:
	.zero		1
	.type		_ZN34_INTERNAL_0cc9e0b6_4_k_cu_55f434c74cuda3std6ranges3__45__cpo5cdataE,@object
	.size		_ZN34_INTERNAL_0cc9e0b6_4_k_cu_55f434c74cuda3std6ranges3__45__cpo5cdataE,(_ZN34_INTERNAL_0cc9e0b6_4_k_cu_55f434c76thrust24THRUST_300001_SM_1000_NS12placeholders2_1E - _ZN34_INTERNAL_0cc9e0b6_4_k_cu_55f434c74cuda3std6ranges3__45__cpo5cdataE)
_ZN34_INTERNAL_0cc9e0b6_4_k_cu_55f434c74cuda3std6ranges3__45__cpo5cdataE:
	.zero		1
	.type		_ZN34_INTERNAL_0cc9e0b6_4_k_cu_55f434c76thrust24THRUST_300001_SM_1000_NS12placeholders2_1E,@object
	.size		_ZN34_INTERNAL_0cc9e0b6_4_k_cu_55f434c76thrust24THRUST_300001_SM_1000_NS12placeholders2_1E,(_ZN34_INTERNAL_0cc9e0b6_4_k_cu_55f434c74cuda3std3__45__cpo3endE - _ZN34_INTERNAL_0cc9e0b6_4_k_cu_55f434c76thrust24THRUST_300001_SM_1000_NS12placeholders2_1E)
_ZN34_INTERNAL_0cc9e0b6_4_k_cu_55f434c76thrust24THRUST_300001_SM_1000_NS12placeholders2_1E:
	.zero		1
	.type		_ZN34_INTERNAL_0cc9e0b6_4_k_cu_55f434c74cuda3std3__45__cpo3endE,@object
	.size		_ZN34_INTERNAL_0cc9e0b6_4_k_cu_55f434c74cuda3std3__45__cpo3endE,(_ZN34_INTERNAL_0cc9e0b6_4_k_cu_55f434c74cuda3std6ranges3__45__cpo3endE - _ZN34_INTERNAL_0cc9e0b6_4_k_cu_55f434c74cuda3std3__45__cpo3endE)
_ZN34_INTERNAL_0cc9e0b6_4_k_cu_55f434c74cuda3std3__45__cpo3endE:
	.zero		1
	.type		_ZN34_INTERNAL_0cc9e0b6_4_k_cu_55f434c74cuda3std6ranges3__45__cpo3endE,@object
	.size		_ZN34_INTERNAL_0cc9e0b6_4_k_cu_55f434c74cuda3std6ranges3__45__cpo3endE,(_ZN34_INTERNAL_0cc9e0b6_4_k_cu_55f434c76thrust24THRUST_300001_SM_1000_NS12placeholders2_5E - _ZN34_INTERNAL_0cc9e0b6_4_k_cu_55f434c74cuda3std6ranges3__45__cpo3endE)
_ZN34_INTERNAL_0cc9e0b6_4_k_cu_55f434c74cuda3std6ranges3__45__cpo3endE:
	.zero		1
	.type		_ZN34_INTERNAL_0cc9e0b6_4_k_cu_55f434c76thrust24THRUST_300001_SM_1000_NS12placeholders2_5E,@object
	.size		_ZN34_INTERNAL_0cc9e0b6_4_k_cu_55f434c76thrust24THRUST_300001_SM_1000_NS12placeholders2_5E,(_ZN34_INTERNAL_0cc9e0b6_4_k_cu_55f434c74cuda3std3__45__cpo4rendE - _ZN34_INTERNAL_0cc9e0b6_4_k_cu_55f434c76thrust24THRUST_300001_SM_1000_NS12placeholders2_5E)
_ZN34_INTERNAL_0cc9e0b6_4_k_cu_55f434c76thrust24THRUST_300001_SM_1000_NS12placeholders2_5E:
	.zero		1
	.type		_ZN34_INTERNAL_0cc9e0b6_4_k_cu_55f434c74cuda3std3__45__cpo4rendE,@object
	.size		_ZN34_INTERNAL_0cc9e0b6_4_k_cu_55f434c74cuda3std3__45__cpo4rendE,(_ZN34_INTERNAL_0cc9e0b6_4_k_cu_55f434c74cuda3std6ranges3__45__cpo9iter_swapE - _ZN34_INTERNAL_0cc9e0b6_4_k_cu_55f434c74cuda3std3__45__cpo4rendE)
_ZN34_INTERNAL_0cc9e0b6_4_k_cu_55f434c74cuda3std3__45__cpo4rendE:
	.zero		1
	.type		_ZN34_INTERNAL_0cc9e0b6_4_k_cu_55f434c74cuda3std6ranges3__45__cpo9iter_swapE,@object
	.size		_ZN34_INTERNAL_0cc9e0b6_4_k_cu_55f434c74cuda3std6ranges3__45__cpo9iter_swapE,(_ZN34_INTERNAL_0cc9e0b6_4_k_cu_55f434c74cuda3std3__48unexpectE - _ZN34_INTERNAL_0cc9e0b6_4_k_cu_55f434c74cuda3std6ranges3__45__cpo9iter_swapE)
_ZN34_INTERNAL_0cc9e0b6_4_k_cu_55f434c74cuda3std6ranges3__45__cpo9iter_swapE:
	.zero		1
	.type		_ZN34_INTERNAL_0cc9e0b6_4_k_cu_55f434c74cuda3std3__48unexpectE,@object
	.size		_ZN34_INTERNAL_0cc9e0b6_4_k_cu_55f434c74cuda3std3__48unexpectE,(_ZN34_INTERNAL_0cc9e0b6_4_k_cu_55f434c76thrust24THRUST_300001_SM_1000_NS8cuda_cub3parE - _ZN34_INTERNAL_0cc9e0b6_4_k_cu_55f434c74cuda3std3__48unexpectE)
_ZN34_INTERNAL_0cc9e0b6_4_k_cu_55f434c74cuda3std3__48unexpectE:
	.zero		1
	.type		_ZN34_INTERNAL_0cc9e0b6_4_k_cu_55f434c76thrust24THRUST_300001_SM_1000_NS8cuda_cub3parE,@object
	.size		_ZN34_INTERNAL_0cc9e0b6_4_k_cu_55f434c76thrust24THRUST_300001_SM_1000_NS8cuda_cub3parE,(.L_29 - _ZN34_INTERNAL_0cc9e0b6_4_k_cu_55f434c76thrust24THRUST_300001_SM_1000_NS8cuda_cub3parE)
_ZN34_INTERNAL_0cc9e0b6_4_k_cu_55f434c76thrust24THRUST_300001_SM_1000_NS8cuda_cub3parE:
	.zero		1
.L_29:


//--------------------- .nv.shared._ZN3cub18CUB_300001_SM_10006detail4scan16DeviceScanKernelINS2_10policy_hubIiiijN4cuda3std3__44plusIvEEE10Policy1000EN6thrust24THRUST_300001_SM_1000_NS10device_ptrIiEESF_NS0_13ScanTileStateIiLb1EEES9_NS1_10InputValueIiPiEEjiLb0EiEEvT0_T1_T2_iT3_T4_T5_ --------------------------
	.section	.nv.shared._ZN3cub18CUB_300001_SM_10006detail4scan16DeviceScanKernelINS2_10policy_hubIiiijN4cuda3std3__44plusIvEEE10Policy1000EN6thrust24THRUST_300001_SM_1000_NS10device_ptrIiEESF_NS0_13ScanTileStateIiLb1EEES9_NS1_10InputValueIiPiEEjiLb0EiEEvT0_T1_T2_iT3_T4_T5_,"aw",@nobits
	.sectionflags	@""
	.align	16
.nv.shared._ZN3cub18CUB_300001_SM_10006detail4scan16DeviceScanKernelINS2_10policy_hubIiiijN4cuda3std3__44plusIvEEE10Policy1000EN6thrust24THRUST_300001_SM_1000_NS10device_ptrIiEESF_NS0_13ScanTileStateIiLb1EEES9_NS1_10InputValueIiPiEEjiLb0EiEEvT0_T1_T2_iT3_T4_T5_:
	.zero		34832


//--------------------- .nv.shared._ZN3cub18CUB_300001_SM_10006detail4scan20DeviceScanInitKernelINS0_13ScanTileStateIiLb1EEEEEvT_i --------------------------
	.section	.nv.shared._ZN3cub18CUB_300001_SM_10006detail4scan20DeviceScanInitKernelINS0_13ScanTileStateIiLb1EEEEEvT_i,"aw",@nobits
	.sectionflags	@""
	.align	16
	.zero		1024


//--------------------- .nv.shared._ZN3cub18CUB_300001_SM_10006detail11EmptyKernelIvEEvv --------------------------
	.section	.nv.shared._ZN3cub18CUB_300001_SM_10006detail11EmptyKernelIvEEvv,"aw",@nobits
	.sectionflags	@""
	.align	16
	.zero		1024


//--------------------- .nv.shared._ZN6thrust24THRUST_300001_SM_1000_NS8cuda_cub4core6detail13_kernel_agentINS1_8__reduce11ReduceAgentIPN4cuda3std3__45tupleIJilEEESC_SB_lNS1_9__extrema9arg_max_fIilNS9_4lessIiEEEEEEJSC_SC_iSH_EEEvDpT0_ --------------------------
	.section	.nv.shared._ZN6thrust24THRUST_300001_SM_1000_NS8cuda_cub4core6detail13_kernel_agentINS1_8__reduce11ReduceAgentIPN4cuda3std3__45tupleIJilEEESC_SB_lNS1_9__extrema9arg_max_fIilNS9_4lessIiEEEEEEJSC_SC_iSH_EEEvDpT0_,"aw",@nobits
	.sectionflags	@""
	.align	16
	.zero		1024


//--------------------- .nv.shared._ZN6thrust24THRUST_300001_SM_1000_NS8cuda_cub4core6detail13_kernel_agentINS1_8__reduce10DrainAgentIlEEJN3cub18CUB_300001_SM_10009GridQueueIyEElEEEvDpT0_ --------------------------
	.section	.nv.shared._ZN6thrust24THRUST_300001_SM_1000_NS8cuda_cub4core6detail13_kernel_agentINS1_8__reduce10DrainAgentIlEEJN3cub18CUB_300001_SM_10009GridQueueIyEElEEEvDpT0_,"aw",@nobits
	.sectionflags	@""
	.align	16
	.zero		1024


//--------------------- .nv.shared._ZN6thrust24THRUST_300001_SM_1000_NS8cuda_cub4core6detail13_kernel_agentINS1_8__reduce11ReduceAgentINS0_12zip_iteratorIN4cuda3std3__45tupleIJNS0_10device_ptrIiEENS0_17counting_iteratorIlNS0_11use_defaultESF_SF_EEEEEEEPNSB_IJilEEESJ_lNS1_9__extrema9arg_max_fIilNSA_4lessIiEEEEEEJSI_SK_lN3cub18CUB_300001_SM_100013GridEvenShareIlEENSS_9GridQueueIyEESP_EEEvDpT0_ --------------------------
	.section	.nv.shared._ZN6thrust24THRUST_300001_SM_1000_NS8cuda_cub4core6detail13_kernel_agentINS1_8__reduce11ReduceAgentINS0_12zip_iteratorIN4cuda3std3__45tupleIJNS0_10device_ptrIiEENS0_17counting_iteratorIlNS0_11use_defaultESF_SF_EEEEEEEPNSB_IJilEEESJ_lNS1_9__extrema9arg_max_fIilNSA_4lessIiEEEEEEJSI_SK_lN3cub18CUB_300001_SM_100013GridEvenShareIlEENSS_9GridQueueIyEESP_EEEvDpT0_,"aw",@nobits
	.sectionflags	@""
	.align	16
	.zero		1024


//--------------------- .nv.shared._ZN6thrust24THRUST_300001_SM_1000_NS8cuda_cub4core6detail13_kernel_agentINS1_8__reduce11ReduceAgentINS0_12zip_iteratorIN4cuda3std3__45tupleIJNS0_10device_ptrIiEENS0_17counting_iteratorIlNS0_11use_defaultESF_SF_EEEEEEEPNSB_IJilEEESJ_lNS1_9__extrema9arg_max_fIilNSA_4lessIiEEEEEEJSI_SK_lSP_EEEvDpT0_ --------------------------
	.section	.nv.shared._ZN6thrust24THRUST_300001_SM_1000_NS8cuda_cub4core6detail13_kernel_agentINS1_8__reduce11ReduceAgentINS0_12zip_iteratorIN4cuda3std3__45tupleIJNS0_10device_ptrIiEENS0_17counting_iteratorIlNS0_11use_defaultESF_SF_EEEEEEEPNSB_IJilEEESJ_lNS1_9__extrema9arg_max_fIilNSA_4lessIiEEEEEEJSI_SK_lSP_EEEvDpT0_,"aw",@nobits
	.sectionflags	@""
	.align	16
	.zero		1024


//--------------------- .nv.shared._ZN6thrust24THRUST_300001_SM_1000_NS8cuda_cub4core6detail13_kernel_agentINS1_8__reduce11ReduceAgentIPN4cuda3std3__45tupleIJilEEESC_SB_iNS1_9__extrema9arg_max_fIilNS9_4lessIiEEEEEEJSC_SC_iSH_EEEvDpT0_ --------------------------
	.section	.nv.shared._ZN6thrust24THRUST_300001_SM_1000_NS8cuda_cub4core6detail13_kernel_agentINS1_8__reduce11ReduceAgentIPN4cuda3std3__45tupleIJilEEESC_SB_iNS1_9__extrema9arg_max_fIilNS9_4lessIiEEEEEEJSC_SC_iSH_EEEvDpT0_,"aw",@nobits
	.sectionflags	@""
	.align	16
	.zero		1024


//--------------------- .nv.shared._ZN6thrust24THRUST_300001_SM_1000_NS8cuda_cub4core6detail13_kernel_agentINS1_8__reduce10DrainAgentIiEEJN3cub18CUB_300001_SM_10009GridQueueIjEEiEEEvDpT0_ --------------------------
	.section	.nv.shared._ZN6thrust24THRUST_300001_SM_1000_NS8cuda_cub4core6detail13_kernel_agentINS1_8__reduce10DrainAgentIiEEJN3cub18CUB_300001_SM_10009GridQueueIjEEiEEEvDpT0_,"aw",@nobits
	.sectionflags	@""
	.align	16
	.zero		1024


//--------------------- .nv.shared._ZN6thrust24THRUST_300001_SM_1000_NS8cuda_cub4core6detail13_kernel_agentINS1_8__reduce11ReduceAgentINS0_12zip_iteratorIN4cuda3std3__45tupleIJNS0_10device_ptrIiEENS0_17counting_iteratorIlNS0_11use_defaultESF_SF_EEEEEEEPNSB_IJilEEESJ_iNS1_9__extrema9arg_max_fIilNSA_4lessIiEEEEEEJSI_SK_iN3cub18CUB_300001_SM_100013GridEvenShareIiEENSS_9GridQueueIjEESP_EEEvDpT0_ --------------------------
	.section	.nv.shared._ZN6thrust24THRUST_300001_SM_1000_NS8cuda_cub4core6detail13_kernel_agentINS1_8__reduce11ReduceAgentINS0_12zip_iteratorIN4cuda3std3__45tupleIJNS0_10device_ptrIiEENS0_17counting_iteratorIlNS0_11use_defaultESF_SF_EEEEEEEPNSB_IJilEEESJ_iNS1_9__extrema9arg_max_fIilNSA_4lessIiEEEEEEJSI_SK_iN3cub18CUB_300001_SM_100013GridEvenShareIiEENSS_9GridQueueIjEESP_EEEvDpT0_,"aw",@nobits
	.sectionflags	@""
	.align	16
	.zero		1024


//--------------------- .nv.shared._ZN6thrust24THRUST_300001_SM_1000_NS8cuda_cub4core6detail13_kernel_agentINS1_8__reduce11ReduceAgentINS0_12zip_iteratorIN4cuda3std3__45tupleIJNS0_10device_ptrIiEENS0_17counting_iteratorIlNS0_11use_defaultESF_SF_EEEEEEEPNSB_IJilEEESJ_iNS1_9__extrema9arg_max_fIilNSA_4lessIiEEEEEEJSI_SK_iSP_EEEvDpT0_ --------------------------
	.section	.nv.shared._ZN6thrust24THRUST_300001_SM_1000_NS8cuda_cub4core6detail13_kernel_agentINS1_8__reduce11ReduceAgentINS0_12zip_iteratorIN4cuda3std3__45tupleIJNS0_10device_ptrIiEENS0_17counting_iteratorIlNS0_11use_defaultESF_SF_EEEEEEEPNSB_IJilEEESJ_iNS1_9__extrema9arg_max_fIilNSA_4lessIiEEEEEEJSI_SK_iSP_EEEvDpT0_,"aw",@nobits
	.sectionflags	@""
	.align	16
	.zero		1024


//--------------------- .nv.shared._Z12sudokuKernelP6SudokuPii --------------------------
	.section	.nv.shared._Z12sudokuKernelP6SudokuPii,"aw",@nobits
	.sectionflags	@""
	.align	16
	.zero		1024


//--------------------- .nv.shared._Z16copyActiveKernelPiS_i --------------------------
	.section	.nv.shared._Z16copyActiveKernelPiS_i,"aw",@nobits
	.sectionflags	@""
	.align	16
	.zero		1024


//--------------------- .nv.shared._Z10copyKernelP6SudokuS0_PiS1_S1_iib --------------------------
	.section	.nv.shared._Z10copyKernelP6SudokuS0_PiS1_S1_iib,"aw",@nobits
	.sectionflags	@""
	.align	16
	.zero		1024


//--------------------- .nv.shared._Z17activeResetKernelPii --------------------------
	.section	.nv.shared._Z17activeResetKernelPii,"aw",@nobits
	.sectionflags	@""
	.align	16
	.zero		1024


//--------------------- .nv.constant0._ZN3cub18CUB_300001_SM_10006detail4scan16DeviceScanKernelINS2_10policy_hubIiiimN4cuda3std3__44plusIvEEE10Policy1000EN6thrust24THRUST_300001_SM_1000_NS10device_ptrIiEESF_NS0_13ScanTileStateIiLb1EEES9_NS1_10InputValueIiPiEEmiLb0EiEEvT0_T1_T2_iT3_T4_T5_ --------------------------
	.section	.nv.constant0._ZN3cub18CUB_300001_SM_10006detail4scan16DeviceScanKernelINS2_10policy_hubIiiimN4cuda3std3__44plusIvEEE10Policy1000EN6thrust24THRUST_300001_SM_1000_NS10device_ptrIiEESF_NS0_13ScanTileStateIiLb1EEES9_NS1_10InputValueIiPiEEmiLb0EiEEvT0_T1_T2_iT3_T4_T5_,"a",@progbits
	.sectionflags	@""
	.align	4
.nv.constant0._ZN3cub18CUB_300001_SM_10006detail4scan16DeviceScanKernelINS2_10policy_hubIiiimN4cuda3std3__44plusIvEEE10Policy1000EN6thrust24THRUST_300001_SM_1000_NS10device_ptrIiEESF_NS0_13ScanTileStateIiLb1EEES9_NS1_10InputValueIiPiEEmiLb0EiEEvT0_T1_T2_iT3_T4_T5_:
	.zero		952


//--------------------- .nv.constant0._ZN3cub18CUB_300001_SM_10006detail4scan16DeviceScanKernelINS2_10policy_hubIiiijN4cuda3std3__44plusIvEEE10Policy1000EN6thrust24THRUST_300001_SM_1000_NS10device_ptrIiEESF_NS0_13ScanTileStateIiLb1EEES9_NS1_10InputValueIiPiEEjiLb0EiEEvT0_T1_T2_iT3_T4_T5_ --------------------------
	.section	.nv.constant0._ZN3cub18CUB_300001_SM_10006detail4scan16DeviceScanKernelINS2_10policy_hubIiiijN4cuda3std3__44plusIvEEE10Policy1000EN6thrust24THRUST_300001_SM_1000_NS10device_ptrIiEESF_NS0_13ScanTileStateIiLb1EEES9_NS1_10InputValueIiPiEEjiLb0EiEEvT0_T1_T2_iT3_T4_T5_,"a",@progbits
	.sectionflags	@""
	.align	4
.nv.constant0._ZN3cub18CUB_300001_SM_10006detail4scan16DeviceScanKernelINS2_10policy_hubIiiijN4cuda3std3__44plusIvEEE10Policy1000EN6thrust24THRUST_300001_SM_1000_NS10device_ptrIiEESF_NS0_13ScanTileStateIiLb1EEES9_NS1_10InputValueIiPiEEjiLb0EiEEvT0_T1_T2_iT3_T4_T5_:
	.zero		948


//--------------------- .nv.constant0._ZN3cub18CUB_300001_SM_10006detail4scan20DeviceScanInitKernelINS0_13ScanTileStateIiLb1EEEEEvT_i --------------------------
	.section	.nv.constant0._ZN3cub18CUB_300001_SM_10006detail4scan20DeviceScanInitKernelINS0_13ScanTileStateIiLb1EEEEEvT_i,"a",@progbits
	.sectionflags	@""
	.align	4
.nv.constant0._ZN3cub18CUB_300001_SM_10006detail4scan20DeviceScanInitKernelINS0_13ScanTileStateIiLb1EEEEEvT_i:
	.zero		908


//--------------------- .nv.constant0._ZN3cub18CUB_300001_SM_10006detail11EmptyKernelIvEEvv --------------------------
	.section	.nv.constant0._ZN3cub18CUB_300001_SM_10006detail11EmptyKernelIvEEvv,"a",@progbits
	.sectionflags	@""
	.align	4
.nv.constant0._ZN3cub18CUB_300001_SM_10006detail11EmptyKernelIvEEvv:
	.zero		896


//--------------------- .nv.constant0._ZN6thrust24THRUST_300001_SM_1000_NS8cuda_cub4core6detail13_kernel_agentINS1_8__reduce11ReduceAgentIPN4cuda3std3__45tupleIJilEEESC_SB_lNS1_9__extrema9arg_max_fIilNS9_4lessIiEEEEEEJSC_SC_iSH_EEEvDpT0_ --------------------------
	.section	.nv.constant0._ZN6thrust24THRUST_300001_SM_1000_NS8cuda_cub4core6detail13_kernel_agentINS1_8__reduce11ReduceAgentIPN4cuda3std3__45tupleIJilEEESC_SB_lNS1_9__extrema9arg_max_fIilNS9_4lessIiEEEEEEJSC_SC_iSH_EEEvDpT0_,"a",@progbits
	.sectionflags	@""
	.align	4
.nv.constant0._ZN6thrust24THRUST_300001_SM_1000_NS8cuda_cub4core6detail13_kernel_agentINS1_8__reduce11ReduceAgentIPN4cuda3std3__45tupleIJilEEESC_SB_lNS1_9__extrema9arg_max_fIilNS9_4lessIiEEEEEEJSC_SC_iSH_EEEvDpT0_:
	.zero		917


//--------------------- .nv.constant0._ZN6thrust24THRUST_300001_SM_1000_NS8cuda_cub4core6detail13_kernel_agentINS1_8__reduce10DrainAgentIlEEJN3cub18CUB_300001_SM_10009GridQueueIyEElEEEvDpT0_ --------------------------
	.section	.nv.constant0._ZN6thrust24THRUST_300001_SM_1000_NS8cuda_cub4core6detail13_kernel_agentINS1_8__reduce10DrainAgentIlEEJN3cub18CUB_300001_SM_10009GridQueueIyEElEEEvDpT0_,"a",@progbits
	.sectionflags	@""
	.align	4
.nv.constant0._ZN6thrust24THRUST_300001_SM_1000_NS8cuda_cub4core6detail13_kernel_agentINS1_8__reduce10DrainAgentIlEEJN3cub18CUB_300001_SM_10009GridQueueIyEElEEEvDpT0_:
	.zero		912


//--------------------- .nv.constant0._ZN6thrust24THRUST_300001_SM_1000_NS8cuda_cub4core6detail13_kernel_agentINS1_8__reduce11ReduceAgentINS0_12zip_iteratorIN4cuda3std3__45tupleIJNS0_10device_ptrIiEENS0_17counting_iteratorIlNS0_11use_defaultESF_SF_EEEEEEEPNSB_IJilEEESJ_lNS1_9__extrema9arg_max_fIilNSA_4lessIiEEEEEEJSI_SK_lN3cub18CUB_300001_SM_100013GridEvenShareIlEENSS_9GridQueueIyEESP_EEEvDpT0_ --------------------------
	.section	.nv.constant0._ZN6thrust24THRUST_300001_SM_1000_NS8cuda_cub4core6detail13_kernel_agentINS1_8__reduce11ReduceAgentINS0_12zip_iteratorIN4cuda3std3__45tupleIJNS0_10device_ptrIiEENS0_17counting_iteratorIlNS0_11use_defaultESF_SF_EEEEEEEPNSB_IJilEEESJ_lNS1_9__extrema9arg_max_fIilNSA_4lessIiEEEEEEJSI_SK_lN3cub18CUB_300001_SM_100013GridEvenShareIlEENSS_9GridQueueIyEESP_EEEvDpT0_,"a",@progbits
	.sectionflags	@""
	.align	4
.nv.constant0._ZN6thrust24THRUST_300001_SM_1000_NS8cuda_cub4core6detail13_kernel_agentINS1_8__reduce11ReduceAgentINS0_12zip_iteratorIN4cuda3std3__45tupleIJNS0_10device_ptrIiEENS0_17counting_iteratorIlNS0_11use_defaultESF_SF_EEEEEEEPNSB_IJilEEESJ_lNS1_9__extrema9arg_max_fIilNSA_4lessIiEEEEEEJSI_SK_lN3cub18CUB_300001_SM_100013GridEvenShareIlEENSS_9GridQueueIyEESP_EEEvDpT0_:
	.zero		1009


//--------------------- .nv.constant0._ZN6thrust24THRUST_300001_SM_1000_NS8cuda_cub4core6detail13_kernel_agentINS1_8__reduce11ReduceAgentINS0_12zip_iteratorIN4cuda3std3__45tupleIJNS0_10device_ptrIiEENS0_17counting_iteratorIlNS0_11use_defaultESF_SF_EEEEEEEPNSB_IJilEEESJ_lNS1_9__extrema9arg_max_fIilNSA_4lessIiEEEEEEJSI_SK_lSP_EEEvDpT0_ --------------------------
	.section	.nv.constant0._ZN6thrust24THRUST_300001_SM_1000_NS8cuda_cub4core6detail13_kernel_agentINS1_8__reduce11ReduceAgentINS0_12zip_iteratorIN4cuda3std3__45tupleIJNS0_10device_ptrIiEENS0_17counting_iteratorIlNS0_11use_defaultESF_SF_EEEEEEEPNSB_IJilEEESJ_lNS1_9__extrema9arg_max_fIilNSA_4lessIiEEEEEEJSI_SK_lSP_EEEvDpT0_,"a",@progbits
	.sectionflags	@""
	.align	4
.nv.constant0._ZN6thrust24THRUST_300001_SM_1000_NS8cuda_cub4core6detail13_kernel_agentINS1_8__reduce11ReduceAgentINS0_12zip_iteratorIN4cuda3std3__45tupleIJNS0_10device_ptrIiEENS0_17counting_iteratorIlNS0_11use_defaultESF_SF_EEEEEEEPNSB_IJilEEESJ_lNS1_9__extrema9arg_max_fIilNSA_4lessIiEEEEEEJSI_SK_lSP_EEEvDpT0_:
	.zero		929


//--------------------- .nv.constant0._ZN6thrust24THRUST_300001_SM_1000_NS8cuda_cub4core6detail13_kernel_agentINS1_8__reduce11ReduceAgentIPN4cuda3std3__45tupleIJilEEESC_SB_iNS1_9__extrema9arg_max_fIilNS9_4lessIiEEEEEEJSC_SC_iSH_EEEvDpT0_ --------------------------
	.section	.nv.constant0._ZN6thrust24THRUST_300001_SM_1000_NS8cuda_cub4core6detail13_kernel_agentINS1_8__reduce11ReduceAgentIPN4cuda3std3__45tupleIJilEEESC_SB_iNS1_9__extrema9arg_max_fIilNS9_4lessIiEEEEEEJSC_SC_iSH_EEEvDpT0_,"a",@progbits
	.sectionflags	@""
	.align	4
.nv.constant0._ZN6thrust24THRUST_300001_SM_1000_NS8cuda_cub4core6detail13_kernel_agentINS1_8__reduce11ReduceAgentIPN4cuda3std3__45tupleIJilEEESC_SB_iNS1_9__extrema9arg_max_fIilNS9_4lessIiEEEEEEJSC_SC_iSH_EEEvDpT0_:
	.zero		917


//--------------------- .nv.constant0._ZN6thrust24THRUST_300001_SM_1000_NS8cuda_cub4core6detail13_kernel_agentINS1_8__reduce10DrainAgentIiEEJN3cub18CUB_300001_SM_10009GridQueueIjEEiEEEvDpT0_ --------------------------
	.section	.nv.constant0._ZN6thrust24THRUST_300001_SM_1000_NS8cuda_cub4core6detail13_kernel_agentINS1_8__reduce10DrainAgentIiEEJN3cub18CUB_300001_SM_10009GridQueueIjEEiEEEvDpT0_,"a",@progbits
	.sectionflags	@""
	.align	4
.nv.constant0._ZN6thrust24THRUST_300001_SM_1000_NS8cuda_cub4core6detail13_kernel_agentINS1_8__reduce10DrainAgentIiEEJN3cub18CUB_300001_SM_10009GridQueueIjEEiEEEvDpT0_:
	.zero		908


//--------------------- .nv.constant0._ZN6thrust24THRUST_300001_SM_1000_NS8cuda_cub4core6detail13_kernel_agentINS1_8__reduce11ReduceAgentINS0_12zip_iteratorIN4cuda3std3__45tupleIJNS0_10device_ptrIiEENS0_17counting_iteratorIlNS0_11use_defaultESF_SF_EEEEEEEPNSB_IJilEEESJ_iNS1_9__extrema9arg_max_fIilNSA_4lessIiEEEEEEJSI_SK_iN3cub18CUB_300001_SM_100013GridEvenShareIiEENSS_9GridQueueIjEESP_EEEvDpT0_ --------------------------
	.section	.nv.constant0._ZN6thrust24THRUST_300001_SM_1000_NS8cuda_cub4core6detail13_kernel_agentINS1_8__reduce11ReduceAgentINS0_12zip_iteratorIN4cuda3std3__45tupleIJNS0_10device_ptrIiEENS0_17counting_iteratorIlNS0_11use_defaultESF_SF_EEEEEEEPNSB_IJilEEESJ_iNS1_9__extrema9arg_max_fIilNSA_4lessIiEEEEEEJSI_SK_iN3cub18CUB_300001_SM_100013GridEvenShareIiEENSS_9GridQueueIjEESP_EEEvDpT0_,"a",@progbits
	.sectionflags	@""
	.align	4
.nv.constant0._ZN6thrust24THRUST_300001_SM_1000_NS8cuda_cub4core6detail13_kernel_agentINS1_8__reduce11ReduceAgentINS0_12zip_iteratorIN4cuda3std3__45tupleIJNS0_10device_ptrIiEENS0_17counting_iteratorIlNS0_11use_defaultESF_SF_EEEEEEEPNSB_IJilEEESJ_iNS1_9__extrema9arg_max_fIilNSA_4lessIiEEEEEEJSI_SK_iN3cub18CUB_300001_SM_100013GridEvenShareIiEENSS_9GridQueueIjEESP_EEEvDpT0_:
	.zero		977


//--------------------- .nv.constant0._ZN6thrust24THRUST_300001_SM_1000_NS8cuda_cub4core6detail13_kernel_agentINS1_8__reduce11ReduceAgentINS0_12zip_iteratorIN4cuda3std3__45tupleIJNS0_10device_ptrIiEENS0_17counting_iteratorIlNS0_11use_defaultESF_SF_EEEEEEEPNSB_IJilEEESJ_iNS1_9__extrema9arg_max_fIilNSA_4lessIiEEEEEEJSI_SK_iSP_EEEvDpT0_ --------------------------
	.section	.nv.constant0._ZN6thrust24THRUST_300001_SM_1000_NS8cuda_cub4core6detail13_kernel_agentINS1_8__reduce11ReduceAgentINS0_12zip_iteratorIN4cuda3std3__45tupleIJNS0_10device_ptrIiEENS0_17counting_iteratorIlNS0_11use_defaultESF_SF_EEEEEEEPNSB_IJilEEESJ_iNS1_9__extrema9arg_max_fIilNSA_4lessIiEEEEEEJSI_SK_iSP_EEEvDpT0_,"a",@progbits
	.sectionflags	@""
	.align	4
.nv.constant0._ZN6thrust24THRUST_300001_SM_1000_NS8cuda_cub4core6detail13_kernel_agentINS1_8__reduce11ReduceAgentINS0_12zip_iteratorIN4cuda3std3__45tupleIJNS0_10device_ptrIiEENS0_17counting_iteratorIlNS0_11use_defaultESF_SF_EEEEEEEPNSB_IJilEEESJ_iNS1_9__extrema9arg_max_fIilNSA_4lessIiEEEEEEJSI_SK_iSP_EEEvDpT0_:
	.zero		925


//--------------------- .nv.constant0._Z12sudokuKernelP6SudokuPii --------------------------
	.section	.nv.constant0._Z12sudokuKernelP6SudokuPii,"a",@progbits
	.sectionflags	@""
	.align	4
.nv.constant0._Z12sudokuKernelP6SudokuPii:
	.zero		916


//--------------------- .nv.constant0._Z16copyActiveKernelPiS_i --------------------------
	.section	.nv.constant0._Z16copyActiveKernelPiS_i,"a",@progbits
	.sectionflags	@""
	.align	4
.nv.constant0._Z16copyActiveKernelPiS_i:
	.zero		916


//--------------------- .nv.constant0._Z10copyKernelP6SudokuS0_PiS1_S1_iib --------------------------
	.section	.nv.constant0._Z10copyKernelP6SudokuS0_PiS1_S1_iib,"a",@progbits
	.sectionflags	@""
	.align	4
.nv.constant0._Z10copyKernelP6SudokuS0_PiS1_S1_iib:
	.zero		945


//--------------------- .nv.constant0._Z17activeResetKernelPii --------------------------
	.section	.nv.constant0._Z17activeResetKernelPii,"a",@progbits
	.sectionflags	@""
	.align	4
.nv.constant0._Z17activeResetKernelPii:
	.zero		908


//--------------------- SYMBOLS --------------------------

	.type		.nv.reservedSmem.offset0,@object
	.size		.nv.reservedSmem.offset0,0x4
	.type		.nv.reservedSmem.cap,@object
	.size		.nv.reservedSmem.cap,0x4
	.type		vprintf,@function
